def matmul_kernel(
    a_ptr,
    b_ptr,
    c_ptr,
    M,
    N,
    K,
    stride_am,
    stride_ak,
    stride_bk,
    stride_bn,
    stride_cm,
    stride_cn,
    BLOCK_M: tl.constexpr,
    BLOCK_N: tl.constexpr,
    BLOCK_K: tl.constexpr,
    GROUP_M: tl.constexpr,
):
    pid = tl.program_id(axis=0)
    num_pid_m = tl.cdiv(M, BLOCK_M)
    num_pid_n = tl.cdiv(N, BLOCK_N)
    num_pid_in_group = GROUP_M * num_pid_n
    group_id = pid // num_pid_in_group
    first_pid_m = group_id * GROUP_M
    group_size_m = min(num_pid_m - first_pid_m, GROUP_M)
    pid_m = first_pid_m + ((pid % num_pid_in_group) % group_size_m)
    pid_n = (pid % num_pid_in_group) // group_size_m

    offs_am = (pid_m * BLOCK_M + tl.arange(0, BLOCK_M)) % M
    offs_bn = (pid_n * BLOCK_N + tl.arange(0, BLOCK_N)) % N
    offs_k = tl.arange(0, BLOCK_K)
    a_ptrs = a_ptr + offs_am[:, None] * stride_am + offs_k[None, :] * stride_ak
    b_ptrs = b_ptr + offs_k[:, None] * stride_bk + offs_bn[None, :] * stride_bn

    acc = tl.zeros((BLOCK_M, BLOCK_N), dtype=tl.float32)
    for kk in range(0, tl.cdiv(K, BLOCK_K)):
        a = tl.load(a_ptrs, mask=offs_k[None, :] < K - kk * BLOCK_K, other=0.0)
        b = tl.load(b_ptrs, mask=offs_k[:, None] < K - kk * BLOCK_K, other=0.0)
        acc = tl.dot(a, b, acc)
        a_ptrs += BLOCK_K * stride_ak
        b_ptrs += BLOCK_K * stride_bk

    c = acc.to(c_ptr.dtype.element_ty)
    offs_cm = pid_m * BLOCK_M + tl.arange(0, BLOCK_M)
    offs_cn = pid_n * BLOCK_N + tl.arange(0, BLOCK_N)
    c_ptrs = c_ptr + offs_cm[:, None] * stride_cm + offs_cn[None, :] * stride_cn
    mask = (offs_cm[:, None] < M) & (offs_cn[None, :] < N)
    tl.store(c_ptrs, c, mask=mask)

# config = {"BLOCK_K": 64, "BLOCK_M": 128, "BLOCK_N": 64, "GROUP_M": 8, "arch": "sm_100", "dtype": "fp32", "num_ctas": 1, "num_stages": 7, "num_warps": 4}
# arch = sm_100


// ===== COMPILED SASS (sm_100a) =====

	.target	sm_100a

	.elftype	@"ET_EXEC"


//--------------------- .note.nv.tkinfo           --------------------------
	.section	.note.nv.tkinfo,"",@"SHT_NOTE"
	.sectionflags	@"SHF_NOTE_NV_TKINFO"
	.tkinfo
        /*0018*/ 	.word	0x00000081
        /*0030*/ 	.string	""
        /*0030*/ 	.string	"ptxas-blackwell"
        /*0030*/ 	.string	"Cuda compilation tools, release 12.9, V12.9.86"
        /*0030*/ 	.string	"Build cuda_12.9.r12.9/compiler.36037853_0"
        /*0030*/ 	.string	"-v  -suppress-debug-info  -lineinfo  -arch sm_100a "



//--------------------- .note.nv.cuver            --------------------------
	.section	.note.nv.cuver,"",@"SHT_NOTE"
	.sectionflags	@"SHF_NOTE_NV_CUVER"
        /*0018*/ 	.short	0x0001
        /*001a*/ 	.short	0x0064
        /*001c*/ 	.short	0x0001
        /*001e*/ 	.short	0x0000
        /*0020*/ 	.short	0x0001
        /*0022*/ 	.short	0x0000


//--------------------- .nv.info                  --------------------------
	.section	.nv.info,"",@"SHT_CUDA_INFO"
	.align	4


	//----- nvinfo : EIATTR_REGCOUNT
	.align		4
        /*0000*/ 	.byte	0x04, 0x2f
        /*0002*/ 	.short	(.L_4 - .L_3)
	.align		4
.L_3:
        /*0004*/ 	.word	index@(matmul_kernel)
        /*0008*/ 	.word	0x000000ff


	//----- nvinfo : EIATTR_FRAME_SIZE
	.align		4
.L_4:
        /*000c*/ 	.byte	0x04, 0x11
        /*000e*/ 	.short	(.L_6 - .L_5)
	.align		4
.L_5:
        /*0010*/ 	.word	index@($__internal_2_$__cuda_sm10x_tcgen05_guardrail_trap_unallocated_columns_being_dealloced)
        /*0014*/ 	.word	0x000000d8


	//----- nvinfo : EIATTR_FRAME_SIZE
	.align		4
.L_6:
        /*0018*/ 	.byte	0x04, 0x11
        /*001a*/ 	.short	(.L_8 - .L_7)
	.align		4
.L_7:
        /*001c*/ 	.word	index@($__internal_1_$__cuda_sm10x_tcgen05_guardrail_trap_phase_invalid_during_alloc)
        /*0020*/ 	.word	0x000000d8


	//----- nvinfo : EIATTR_FRAME_SIZE
	.align		4
.L_8:
        /*0024*/ 	.byte	0x04, 0x11
        /*0026*/ 	.short	(.L_10 - .L_9)
	.align		4
.L_9:
        /*0028*/ 	.word	index@($__internal_0_$__cuda_sm10x_tcgen05_guardrail_trap_col_being_dealloced_not_returned_by_alloc)
        /*002c*/ 	.word	0x000000d8


	//----- nvinfo : EIATTR_FRAME_SIZE
	.align		4
.L_10:
        /*0030*/ 	.byte	0x04, 0x11
        /*0032*/ 	.short	(.L_12 - .L_11)
	.align		4
.L_11:
        /*0034*/ 	.word	index@(matmul_kernel)
        /*0038*/ 	.word	0x000000d8


	//----- nvinfo : EIATTR_MIN_STACK_SIZE
	.align		4
.L_12:
        /*003c*/ 	.byte	0x04, 0x12
        /*003e*/ 	.short	(.L_14 - .L_13)
	.align		4
.L_13:
        /*0040*/ 	.word	index@(matmul_kernel)
        /*0044*/ 	.word	0x000000d8
.L_14:


//--------------------- .nv.info.matmul_kernel    --------------------------
	.section	.nv.info.matmul_kernel,"",@"SHT_CUDA_INFO"
	.sectionflags	@""
	.align	4


	//----- nvinfo : EIATTR_CUDA_API_VERSION
	.align		4
        /*0000*/ 	.byte	0x04, 0x37
        /*0002*/ 	.short	(.L_16 - .L_15)
.L_15:
        /*0004*/ 	.word	0x00000081


	//----- nvinfo : EIATTR_KPARAM_INFO
	.align		4
.L_16:
        /*0008*/ 	.byte	0x04, 0x17
        /*000a*/ 	.short	(.L_18 - .L_17)
.L_17:
        /*000c*/ 	.word	0x00000000
        /*0010*/ 	.short	0x000d
        /*0012*/ 	.short	0x0048
        /*0014*/ 	.byte	0x00, 0xf4, 0x21, 0x00


	//----- nvinfo : EIATTR_KPARAM_INFO
	.align		4
.L_18:
        /*0018*/ 	.byte	0x04, 0x17
        /*001a*/ 	.short	(.L_20 - .L_19)
.L_19:
        /*001c*/ 	.word	0x00000000
        /*0020*/ 	.short	0x000c
        /*0022*/ 	.short	0x0040
        /*0024*/ 	.byte	0x00, 0xf4, 0x21, 0x00


	//----- nvinfo : EIATTR_KPARAM_INFO
	.align		4
.L_20:
        /*0028*/ 	.byte	0x04, 0x17
        /*002a*/ 	.short	(.L_22 - .L_21)
.L_21:
        /*002c*/ 	.word	0x00000000
        /*0030*/ 	.short	0x000b
        /*0032*/ 	.short	0x0038
        /*0034*/ 	.byte	0x00, 0xf0, 0x11, 0x00


	//----- nvinfo : EIATTR_KPARAM_INFO
	.align		4
.L_22:
        /*0038*/ 	.byte	0x04, 0x17
        /*003a*/ 	.short	(.L_24 - .L_23)
.L_23:
        /*003c*/ 	.word	0x00000000
        /*0040*/ 	.short	0x000a
        /*0042*/ 	.short	0x0034
        /*0044*/ 	.byte	0x00, 0xf0, 0x11, 0x00


	//----- nvinfo : EIATTR_KPARAM_INFO
	.align		4
.L_24:
        /*0048*/ 	.byte	0x04, 0x17
        /*004a*/ 	.short	(.L_26 - .L_25)
.L_25:
        /*004c*/ 	.word	0x00000000
        /*0050*/ 	.short	0x0009
        /*0052*/ 	.short	0x0030
        /*0054*/ 	.byte	0x00, 0xf0, 0x11, 0x00


	//----- nvinfo : EIATTR_KPARAM_INFO
	.align		4
.L_26:
        /*0058*/ 	.byte	0x04, 0x17
        /*005a*/ 	.short	(.L_28 - .L_27)
.L_27:
        /*005c*/ 	.word	0x00000000
        /*0060*/ 	.short	0x0008
        /*0062*/ 	.short	0x002c
        /*0064*/ 	.byte	0x00, 0xf0, 0x11, 0x00


	//----- nvinfo : EIATTR_KPARAM_INFO
	.align		4
.L_28:
        /*0068*/ 	.byte	0x04, 0x17
        /*006a*/ 	.short	(.L_30 - .L_29)
.L_29:
        /*006c*/ 	.word	0x00000000
        /*0070*/ 	.short	0x0007
        /*0072*/ 	.short	0x0028
        /*0074*/ 	.byte	0x00, 0xf0, 0x11, 0x00


	//----- nvinfo : EIATTR_KPARAM_INFO
	.align		4
.L_30:
        /*0078*/ 	.byte	0x04, 0x17
        /*007a*/ 	.short	(.L_32 - .L_31)
.L_31:
        /*007c*/ 	.word	0x00000000
        /*0080*/ 	.short	0x0006
        /*0082*/ 	.short	0x0024
        /*0084*/ 	.byte	0x00, 0xf0, 0x11, 0x00


	//----- nvinfo : EIATTR_KPARAM_INFO
	.align		4
.L_32:
        /*0088*/ 	.byte	0x04, 0x17
        /*008a*/ 	.short	(.L_34 - .L_33)
.L_33:
        /*008c*/ 	.word	0x00000000
        /*0090*/ 	.short	0x0005
        /*0092*/ 	.short	0x0020
        /*0094*/ 	.byte	0x00, 0xf0, 0x11, 0x00


	//----- nvinfo : EIATTR_KPARAM_INFO
	.align		4
.L_34:
        /*0098*/ 	.byte	0x04, 0x17
        /*009a*/ 	.short	(.L_36 - .L_35)
.L_35:
        /*009c*/ 	.word	0x00000000
        /*00a0*/ 	.short	0x0004
        /*00a2*/ 	.short	0x001c
        /*00a4*/ 	.byte	0x00, 0xf0, 0x11, 0x00


	//----- nvinfo : EIATTR_KPARAM_INFO
	.align		4
.L_36:
        /*00a8*/ 	.byte	0x04, 0x17
        /*00aa*/ 	.short	(.L_38 - .L_37)
.L_37:
        /*00ac*/ 	.word	0x00000000
        /*00b0*/ 	.short	0x0003
        /*00b2*/ 	.short	0x0018
        /*00b4*/ 	.byte	0x00, 0xf0, 0x11, 0x00


	//----- nvinfo : EIATTR_KPARAM_INFO
	.align		4
.L_38:
        /*00b8*/ 	.byte	0x04, 0x17
        /*00ba*/ 	.short	(.L_40 - .L_39)
.L_39:
        /*00bc*/ 	.word	0x00000000
        /*00c0*/ 	.short	0x0002
        /*00c2*/ 	.short	0x0010
        /*00c4*/ 	.byte	0x00, 0xf4, 0x21, 0x00


	//----- nvinfo : EIATTR_KPARAM_INFO
	.align		4
.L_40:
        /*00c8*/ 	.byte	0x04, 0x17
        /*00ca*/ 	.short	(.L_42 - .L_41)
.L_41:
        /*00cc*/ 	.word	0x00000000
        /*00d0*/ 	.short	0x0001
        /*00d2*/ 	.short	0x0008
        /*00d4*/ 	.byte	0x00, 0xf4, 0x21, 0x00


	//----- nvinfo : EIATTR_KPARAM_INFO
	.align		4
.L_42:
        /*00d8*/ 	.byte	0x04, 0x17
        /*00da*/ 	.short	(.L_44 - .L_43)
.L_43:
        /*00dc*/ 	.word	0x00000000
        /*00e0*/ 	.short	0x0000
        /*00e2*/ 	.short	0x0000
        /*00e4*/ 	.byte	0x00, 0xf4, 0x21, 0x00


	//----- nvinfo : EIATTR_AT_ENTRY_FRAGMENTS
	.align		4
.L_44:
        /*00e8*/ 	.byte	0x04, 0x4f
        /*00ea*/ 	.short	(.L_46 - .L_45)


	//   ....[0]....
.L_45:
        /*00ec*/ 	.word	0x00000004


	//----- nvinfo : EIATTR_RESERVED_SMEM_USED
	.align		4
.L_46:
        /*00f0*/ 	.byte	0x01, 0x41
	.zero		2


	//----- nvinfo : EIATTR_SPARSE_MMA_MASK
	.align		4
        /*00f4*/ 	.byte	0x03, 0x50
        /*00f6*/ 	.short	0x0000


	//----- nvinfo : EIATTR_TCGEN05_1CTA_USED
	.align		4
        /*00f8*/ 	.byte	0x01, 0x51
	.zero		2


	//----- nvinfo : EIATTR_MAXREG_COUNT
	.align		4
        /*00fc*/ 	.byte	0x03, 0x1b
        /*00fe*/ 	.short	0x00ff


	//----- nvinfo : EIATTR_NUM_BARRIERS
	.align		4
        /*0100*/ 	.byte	0x02, 0x4c
        /*0102*/ 	.byte	0x01
	.zero		1


	//----- nvinfo : EIATTR_ANNOTATIONS
	.align		4
        /*0104*/ 	.byte	0x04, 0x55
        /*0106*/ 	.short	(.L_48 - .L_47)


	//   ....[0]....
.L_47:
        /*0108*/ 	.word	0x00000001
        /*010c*/ 	.byte	0x80, 0x0e, 0x00, 0x00, 0x01, 0x00, 0x00, 0x00, 0x00, 0x27, 0x00, 0x00, 0x01, 0x00, 0x00, 0x00
        /* <DEDUP_REMOVED lines=58> */
        /*04bc*/ 	.byte	0xf0, 0x39, 0x01, 0x00, 0x01, 0x00, 0x00, 0x00, 0x90, 0x3c, 0x01, 0x00


	//----- nvinfo : EIATTR_INT_WARP_WIDE_INSTR_OFFSETS
	.align		4
.L_48:
        /*04c8*/ 	.byte	0x04, 0x31
        /*04ca*/ 	.short	(.L_50 - .L_49)


	//   ....[0]....
.L_49:
        /*04cc*/ 	.word	0x00003680


	//   ....[1]....
        /*04d0*/ 	.word	0x00003a40


	//   ....[2]....
        /*04d4*/ 	.word	0x00003b20


	//   ....[3]....
        /*04d8*/ 	.word	0x00015760


	//   ....[4]....
        /*04dc*/ 	.word	0x000157b0


	//----- nvinfo : EIATTR_COOP_GROUP_MASK_REGIDS
	.align		4
.L_50:
        /*04e0*/ 	.byte	0x04, 0x29
        /*04e2*/ 	.short	(.L_52 - .L_51)


	//   ....[0]....
.L_51:
        /*04e4*/ 	.word	0xffffffff


	//   ....[1]....
        /*04e8*/ 	.word	0xffffffff


	//   ....[2]....
        /*04ec*/ 	.word	0xffffffff


	//   ....[3]....
        /*04f0*/ 	.word	0xffffffff


	//----- nvinfo : EIATTR_COOP_GROUP_INSTR_OFFSETS
	.align		4
.L_52:
        /*04f4*/ 	.byte	0x04, 0x28
        /*04f6*/ 	.short	(.L_54 - .L_53)


	//   ....[0]....
.L_53:
        /*04f8*/ 	.word	0x00000070


	//   ....[1]....
        /*04fc*/ 	.word	0x00000330


	//   ....[2]....
        /*0500*/ 	.word	0x000155f0


	//   ....[3]....
        /*0504*/ 	.word	0x00015860


	//----- nvinfo : EIATTR_VRC_CTA_INIT_COUNT
	.align		4
.L_54:
        /*0508*/ 	.byte	0x02, 0x4a
        /*050a*/ 	.byte	0x80
	.zero		1


	//----- nvinfo : EIATTR_MBARRIER_INSTR_OFFSETS
	.align		4
        /*050c*/ 	.byte	0x04, 0x39
        /*050e*/ 	.short	(.L_56 - .L_55)


	//   ....[0]....
.L_55:
        /*0510*/ 	.word	0x00003cb0
        /*0514*/ 	.word	0x000000ff
        /*0518*/ 	.word	0x00000000
        /*051c*/ 	.short	0x0100
        /*051e*/ 	.byte	0x08
	.zero		1


	//   ....[1]....
        /*0520*/ 	.word	0x00003e30
        /*0524*/ 	.word	0x000000ff
        /*0528*/ 	.word	0x0004c008
        /*052c*/ 	.short	0x0100
        /*052e*/ 	.byte	0x0a
	.zero		1


	//   ....[2]....
        /*0530*/ 	.word	0x00011110
        /*0534*/ 	.word	0x000000ff
        /*0538*/ 	.word	0x00000000
        /*053c*/ 	.short	0x010a
        /*053e*/ 	.byte	0x08
	.zero		1


	//   ....[3]....
        /*0540*/ 	.word	0x00013de0
        /*0544*/ 	.word	0x000000ff
        /*0548*/ 	.word	0x00000000
        /*054c*/ 	.short	0x010a
        /*054e*/ 	.byte	0x08
	.zero		1


	//   ....[4]....
        /*0550*/ 	.word	0x00013f50
        /*0554*/ 	.word	0x000000ff
        /*0558*/ 	.word	0x0004c000
        /*055c*/ 	.short	0x0108
        /*055e*/ 	.byte	0x0a
	.zero		1


	//   ....[5]....
        /*0560*/ 	.word	0x00014050
        /*0564*/ 	.word	0x000000ff
        /*0568*/ 	.word	0x0004c008
        /*056c*/ 	.short	0x0108
        /*056e*/ 	.byte	0x0a
	.zero		1


	//   ....[6]....
        /*0570*/ 	.word	0x00015880
        /*0574*/ 	.word	0x000000ff
        /*0578*/ 	.word	0x00000000
        /*057c*/ 	.short	0x010a
        /*057e*/ 	.byte	0x08
	.zero		1


	//   ....[7]....
        /*0580*/ 	.word	0x000158b0
        /*0584*/ 	.word	0x000000ff
        /*0588*/ 	.word	0x00000000
        /*058c*/ 	.short	0x010a
        /*058e*/ 	.byte	0x08
	.zero		1


	//----- nvinfo : EIATTR_NUM_MBARRIERS
	.align		4
.L_56:
        /*0590*/ 	.byte	0x03, 0x38
        /*0592*/ 	.short	0x0002


	//----- nvinfo : EIATTR_EXIT_INSTR_OFFSETS
	.align		4
        /*0594*/ 	.byte	0x04, 0x1c
        /*0596*/ 	.short	(.L_58 - .L_57)


	//   ....[0]....
.L_57:
        /*0598*/ 	.word	0x00015870


	//----- nvinfo : EIATTR_REQNTID
	.align		4
.L_58:
        /*059c*/ 	.byte	0x04, 0x10
        /*059e*/ 	.short	(.L_60 - .L_59)
.L_59:
        /*05a0*/ 	.word	0x00000080
        /*05a4*/ 	.word	0x00000001
        /*05a8*/ 	.word	0x00000001


	//----- nvinfo : EIATTR_CRS_STACK_SIZE
	.align		4
.L_60:
        /*05ac*/ 	.byte	0x04, 0x1e
        /*05ae*/ 	.short	(.L_62 - .L_61)
.L_61:
        /*05b0*/ 	.word	0x00000000


	//----- nvinfo : EIATTR_CBANK_PARAM_SIZE
	.align		4
.L_62:
        /*05b4*/ 	.byte	0x03, 0x19
        /*05b6*/ 	.short	0x0050


	//----- nvinfo : EIATTR_PARAM_CBANK
	.align		4
        /*05b8*/ 	.byte	0x04, 0x0a
        /*05ba*/ 	.short	(.L_64 - .L_63)
	.align		4
.L_63:
        /*05bc*/ 	.word	index@(.nv.constant0.matmul_kernel)
        /*05c0*/ 	.short	0x0380
        /*05c2*/ 	.short	0x0050


	//----- nvinfo : EIATTR_SW_WAR
	.align		4
.L_64:
        /*05c4*/ 	.byte	0x04, 0x36
        /*05c6*/ 	.short	(.L_66 - .L_65)
.L_65:
        /*05c8*/ 	.word	0x00000008
.L_66:


//--------------------- .nv.compat                --------------------------
	.section	.nv.compat,"",@"SHT_CUDA_COMPAT_INFO"
	.align	4
        /*0000*/ 	.byte	0x02, 0x02, 0x02, 0x00, 0x02, 0x05, 0x05, 0x00, 0x02, 0x03, 0x00, 0x00, 0x02, 0x06, 0x01, 0x00


//--------------------- .nv.callgraph             --------------------------
	.section	.nv.callgraph,"",@"SHT_CUDA_CALLGRAPH"
	.align	4
	.sectionentsize	8
	.align		4
        /*0000*/ 	.word	0x00000000
	.align		4
        /*0004*/ 	.word	0xffffffff
	.align		4
        /*0008*/ 	.word	0x00000000
	.align		4
        /*000c*/ 	.word	0xfffffffe
	.align		4
        /*0010*/ 	.word	0x00000000
	.align		4
        /*0014*/ 	.word	0xfffffffd
	.align		4
        /*0018*/ 	.word	0x00000000
	.align		4
        /*001c*/ 	.word	0xfffffffc


//--------------------- .text.matmul_kernel       --------------------------
	.section	.text.matmul_kernel,"ax",@progbits
	.align	128
        .global         matmul_kernel
        .type           matmul_kernel,@function
        .size           matmul_kernel,(.L_x_21 - matmul_kernel)
        .other          matmul_kernel,@"STO_CUDA_ENTRY STV_DEFAULT"
matmul_kernel:
.text.matmul_kernel:
[----:B------:R-:W1:Y:S01]  /*0000*/  LDC R1, c[0x0][0x37c] ;  /* 0x0000df00ff017b82 */ /* 0x000e620000000800 */
[----:B------:R-:W2:Y:S01]  /*0010*/  S2R R4, SR_TID.X ;  /* 0x0000000000047919 */ /* 0x000ea20000002100 */
[----:B-1----:R-:W-:Y:S01]  /*0020*/  VIADD R1, R1, 0xffffff28 ;  /* 0xffffff2801017836 */ /* 0x002fe20000000000 */
[----:B--2---:R-:W-:-:S13]  /*0030*/  ISETP.GE.U32.AND P0, PT, R4, 0x20, PT ;  /* 0x000000200400780c */ /* 0x004fda0003f06070 */
[----:B------:R-:W-:Y:S02]  /*0040*/  VOTEU.ANY UP0, P0 ;  /* 0x0000000000ff7886 */ /* 0x000fe40000000100 */
[----:B------:R-:W-:Y:S05]  /*0050*/  BRA.U UP0, `(.L_x_0) ;  /* 0x0000000100b87547 */ /* 0x000fea000b800000 */
[----:B------:R-:W1:Y:S01]  /*0060*/  S2UR UR6, SR_CgaCtaId ;  /* 0x00000000000679c3 */ /* 0x000e620000008800 */
[----:B------:R-:W-:Y:S01]  /*0070*/  NOP ;  /* 0x0000000000007918 */ /* 0x000fe20000000000 */
[----:B------:R-:W-:Y:S02]  /*0080*/  UMOV UR4, 0x40 ;  /* 0x0000004000047882 */ /* 0x000fe40000000000 */
[----:B-1----:R-:W-:-:S09]  /*0090*/  ULEA UR4, UR6, UR4, 0x18 ;  /* 0x0000000406047291 */ /* 0x002fd2000f8ec0ff */
[----:B------:R-:W1:Y:S01]  /*00a0*/  LDS.U8 R0, [UR4] ;  /* 0x00000004ff007984 */ /* 0x000e620008000000 */
[----:B------:R-:W-:Y:S02]  /*00b0*/  UMOV UR4, 0x400 ;  /* 0x0000040000047882 */ /* 0x000fe40000000000 */
[----:B------:R-:W-:Y:S01]  /*00c0*/  ULEA UR4, UR6, UR4, 0x18 ;  /* 0x0000000406047291 */ /* 0x000fe2000f8ec0ff */
[----:B-1----:R-:W-:-:S13]  /*00d0*/  ISETP.NE.AND P0, PT, R0, RZ, PT ;  /* 0x000000ff0000720c */ /* 0x002fda0003f05270 */
[----:B------:R-:W-:Y:S05]  /*00e0*/  @P0 BRA `(.L_x_1) ;  /* 0x00000000007c0947 */ /* 0x000fea0003800000 */
[----:B------:R-:W-:-:S13]  /*00f0*/  ELECT P0, URZ, PT ;  /* 0x0000000000ff782f */ /* 0x000fda0003800000 */
[----:B------:R-:W-:Y:S05]  /*0100*/  @!P0 BRA `(.L_x_2) ;  /* 0x0000000000848947 */ /* 0x000fea0003800000 */
[----:B------:R-:W-:Y:S01]  /*0110*/  UMOV UR5, 0x4 ;  /* 0x0000000400057882 */ /* 0x000fe20000000000 */
[----:B------:R-:W-:Y:S02]  /*0120*/  IMAD.MOV.U32 R6, RZ, RZ, 0x1 ;  /* 0x00000001ff067424 */ /* 0x000fe400078e00ff */
[----:B------:R-:W-:Y:S02]  /*0130*/  IMAD.MOV.U32 R5, RZ, RZ, 0xf ;  /* 0x0000000fff057424 */ /* 0x000fe400078e00ff */
[----:B------:R-:W-:Y:S04]  /*0140*/  DEPBAR.LE SB1, 0x36 ;  /* 0x00009d800000791a */ /* 0x000fe80000000000 */
[----:B------:R-:W1:Y:S02]  /*0150*/  UTCATOMSWS.FIND_AND_SET.ALIGN UP1, UR5, UR5 ;  /* 0x00000005000575e3 */ /* 0x000e640008020800 */
[----:B-1----:R-:W-:-:S04]  /*0160*/  PLOP3.LUT P0, PT, PT, PT, UP1, 0x80, 0x8 ;  /* 0x000000000008781c */ /* 0x002fc80003f0f018 */
[----:B------:R-:W-:-:S04]  /*0170*/  SEL R0, RZ, 0xffffffff, !P0 ;  /* 0xffffffffff007807 */ /* 0x000fc80004000000 */
[----:B------:R-:W-:Y:S01]  /*0180*/  ISETP.NE.AND P0, PT, R0, RZ, PT ;  /* 0x000000ff0000720c */ /* 0x000fe20003f05270 */
[----:B------:R-:W-:-:S12]  /*0190*/  IMAD.U32 R0, RZ, RZ, UR5 ;  /* 0x00000005ff007e24 */ /* 0x000fd8000f8e00ff */
[----:B------:R-:W-:Y:S05]  /*01a0*/  @P0 BRA `(.L_x_3) ;  /* 0x0000000000240947 */ /* 0x000fea0003800000 */
.L_x_4:
[----:B------:R-:W-:Y:S05]  /*01b0*/  NANOSLEEP 0x64 ;  /* 0x000000640000795d */ /* 0x000fea0003800000 */
[----:B------:R-:W-:-:S05]  /*01c0*/  UMOV UR5, 0x4 ;  /* 0x0000000400057882 */ /* 0x000fca0000000000 */
[----:B------:R-:W-:Y:S04]  /*01d0*/  DEPBAR.LE SB1, 0x36 ;  /* 0x00009d800000791a */ /* 0x000fe80000000000 */
[----:B------:R-:W1:Y:S02]  /*01e0*/  UTCATOMSWS.FIND_AND_SET.ALIGN UP1, UR5, UR5 ;  /* 0x00000005000575e3 */ /* 0x000e640008020800 */
[----:B-1----:R-:W-:-:S04]  /*01f0*/  PLOP3.LUT P0, PT, PT, PT, UP1, 0x80, 0x8 ;  /* 0x000000000008781c */ /* 0x002fc80003f0f018 */
[----:B------:R-:W-:-:S04]  /*0200*/  SEL R0, RZ, 0xffffffff, !P0 ;  /* 0xffffffffff007807 */ /* 0x000fc80004000000 */
[----:B------:R-:W-:Y:S01]  /*0210*/  ISETP.NE.AND P0, PT, R0, RZ, PT ;  /* 0x000000ff0000720c */ /* 0x000fe20003f05270 */
[----:B------:R-:W-:-:S12]  /*0220*/  IMAD.U32 R0, RZ, RZ, UR5 ;  /* 0x00000005ff007e24 */ /* 0x000fd8000f8e00ff */
[----:B------:R-:W-:Y:S05]  /*0230*/  @!P0 BRA `(.L_x_4) ;  /* 0xfffffffc00dc8947 */ /* 0x000fea000383ffff */
.L_x_3:
[C---:B------:R-:W-:Y:S01]  /*0240*/  VIADD R3, R0.reuse, 0x10 ;  /* 0x0000001000037836 */ /* 0x040fe20000000000 */
[----:B------:R-:W-:Y:S01]  /*0250*/  UMOV UR5, 0x50 ;  /* 0x0000005000057882 */ /* 0x000fe20000000000 */
[----:B------:R-:W-:Y:S01]  /*0260*/  SHF.L.U32 R2, R5, R0, RZ ;  /* 0x0000000005027219 */ /* 0x000fe200000006ff */
[----:B------:R-:W-:Y:S01]  /*0270*/  ULEA UR5, UR6, UR5, 0x18 ;  /* 0x0000000506057291 */ /* 0x000fe2000f8ec0ff */
[----:B------:R-:W-:Y:S01]  /*0280*/  IMAD.SHL.U32 R0, R0, 0x20, RZ ;  /* 0x0000002000007824 */ /* 0x000fe200078e00ff */
[----:B------:R-:W-:-:S04]  /*0290*/  SHF.L.U32 R3, R6, R3, RZ ;  /* 0x0000000306037219 */ /* 0x000fc800000006ff */
[----:B------:R-:W-:-:S05]  /*02a0*/  LOP3.LUT R2, R3, R2, RZ, 0xfc, !PT ;  /* 0x0000000203027212 */ /* 0x000fca00078efcff */
[----:B------:R1:W-:Y:S04]  /*02b0*/  ATOMS.OR RZ, [UR5], R2 ;  /* 0x00000002ffff798c */ /* 0x0003e8000b000005 */
[----:B------:R1:W-:Y:S01]  /*02c0*/  STS [UR4], R0 ;  /* 0x00000000ff007988 */ /* 0x0003e20008000804 */
[----:B------:R-:W-:Y:S05]  /*02d0*/  BRA `(.L_x_2) ;  /* 0x0000000000107947 */ /* 0x000fea0003800000 */
.L_x_1:
[----:B------:R-:W-:Y:S01]  /*02e0*/  IMAD.MOV.U32 R0, RZ, RZ, -0x1 ;  /* 0xffffffffff007424 */ /* 0x000fe200078e00ff */
[----:B------:R-:W-:-:S04]  /*02f0*/  MOV R2, 0x320 ;  /* 0x0000032000027802 */ /* 0x000fc80000000f00 */
[----:B------:R1:W-:Y:S03]  /*0300*/  STS [UR4], R0 ;  /* 0x00000000ff007988 */ /* 0x0003e60008000804 */
[----:B-1----:R-:W-:Y:S05]  /*0310*/  CALL.REL.NOINC `($__internal_1_$__cuda_sm10x_tcgen05_guardrail_trap_phase_invalid_during_alloc) ;  /* 0x00000154007c7944 */ /* 0x002fea0003c00000 */
.L_x_2:
[----:B------:R-:W-:Y:S05]  /*0320*/  WARPSYNC.ALL ;  /* 0x0000000000007948 */ /* 0x000fea0003800000 */
[----:B------:R-:W-:Y:S01]  /*0330*/  NOP ;  /* 0x0000000000007918 */ /* 0x000fe20000000000 */
.L_x_0:
[----:B------:R-:W2:Y:S01]  /*0340*/  LDC.64 R14, c[0x0][0x398] ;  /* 0x0000e600ff0e7b82 */ /* 0x000ea20000000a00 */
[----:B------:R-:W3:Y:S01]  /*0350*/  S2R R6, SR_CTAID.X ;  /* 0x0000000000067919 */ /* 0x000ee20000002500 */
[----:B------:R-:W-:Y:S01]  /*0360*/  UMOV UR10, 0x400 ;  /* 0x00000400000a7882 */ /* 0x000fe20000000000 */
[----:B------:R-:W-:Y:S01]  /*0370*/  SHF.R.U32.HI R22, RZ, 0x5, R4 ;  /* 0x00000005ff167819 */ /* 0x000fe20000011604 */
[----:B------:R-:W4:Y:S03]  /*0380*/  LDCU UR4, c[0x0][0x3a4] ;  /* 0x00007480ff0477ac */ /* 0x000f260008000800 */
[----:B------:R-:W-:Y:S01]  /*0390*/  R2UR UR30, R22 ;  /* 0x00000000161e72ca */ /* 0x000fe200000e0000 */
[----:B------:R-:W5:Y:S01]  /*03a0*/  S2UR UR5, SR_CgaCtaId ;  /* 0x00000000000579c3 */ /* 0x000f620000008800 */
[----:B------:R-:W1:Y:S01]  /*03b0*/  LDCU.128 UR12, c[0x0][0x380] ;  /* 0x00007000ff0c77ac */ /* 0x000e620008000c00 */
[----:B------:R-:W-:Y:S01]  /*03c0*/  UMOV UR7, 0x1 ;  /* 0x0000000100077882 */ /* 0x000fe20000000000 */
[----:B------:R-:W1:Y:S05]  /*03d0*/  LDCU UR9, c[0x0][0x3b0] ;  /* 0x00007600ff0977ac */ /* 0x000e6a0008000800 */
[----:B------:R-:W1:Y:S01]  /*03e0*/  LDC.64 R70, c[0x0][0x3a8] ;  /* 0x0000ea00ff467b82 */ /* 0x000e620000000a00 */
[----:B------:R-:W1:Y:S02]  /*03f0*/  LDCU.64 UR26, c[0x0][0x358] ;  /* 0x00006b00ff1a77ac */ /* 0x000e640008000a00 */
[----:B-12---:R-:W-:Y:S01]  /*0400*/  VIADD R0, R15, 0x3f ;  /* 0x0000003f0f007836 */ /* 0x006fe20000000000 */
[----:B------:R-:W-:-:S04]  /*0410*/  IABS R13, R14 ;  /* 0x0000000e000d7213 */ /* 0x000fc80000000000 */
[----:B------:R-:W-:Y:S01]  /*0420*/  SHF.R.S32.HI R3, RZ, 0x1f, R0 ;  /* 0x0000001fff037819 */ /* 0x000fe20000011400 */
[----:B-----5:R-:W-:-:S03]  /*0430*/  ULEA UR10, UR5, UR10, 0x18 ;  /* 0x0000000a050a7291 */ /* 0x020fc6000f8ec0ff */
[----:B------:R-:W-:Y:S01]  /*0440*/  LEA.HI R3, R3, R0, RZ, 0x6 ;  /* 0x0000000003037211 */ /* 0x000fe200078f30ff */
[----:B------:R-:W-:Y:S01]  /*0450*/  BAR.SYNC.DEFER_BLOCKING 0x0 ;  /* 0x0000000000007b1d */ /* 0x000fe20000010000 */
[----:B---3--:R-:W-:Y:S02]  /*0460*/  IABS R10, R6 ;  /* 0x00000006000a7213 */ /* 0x008fe40000000000 */
[----:B------:R-:W-:Y:S01]  /*0470*/  SHF.R.S32.HI R3, RZ, 0x6, R3 ;  /* 0x00000006ff037819 */ /* 0x000fe20000011403 */
[----:B------:R-:W-:-:S04]  /*0480*/  IMAD R61, R70, 0xc, RZ ;  /* 0x0000000c463d7824 */ /* 0x000fc800078e02ff */
[----:B------:R-:W-:Y:S02]  /*0490*/  IMAD.SHL.U32 R5, R3, 0x8, RZ ;  /* 0x0000000803057824 */ /* 0x000fe400078e00ff */
[C---:B------:R-:W-:Y:S02]  /*04a0*/  IMAD R81, R70.reuse, 0x14, RZ ;  /* 0x0000001446517824 */ /* 0x040fe400078e02ff */
[C---:B------:R-:W-:Y:S01]  /*04b0*/  IMAD R89, R70.reuse, 0x18, RZ ;  /* 0x0000001846597824 */ /* 0x040fe200078e02ff */
[-C--:B------:R-:W-:Y:S01]  /*04c0*/  IABS R7, R5.reuse ;  /* 0x0000000500077213 */ /* 0x080fe20000000000 */
[C---:B------:R-:W-:Y:S01]  /*04d0*/  IMAD R97, R70.reuse, 0x1c, RZ ;  /* 0x0000001c46617824 */ /* 0x040fe200078e02ff */
[----:B------:R-:W-:Y:S01]  /*04e0*/  IABS R11, R5 ;  /* 0x00000005000b7213 */ /* 0x000fe20000000000 */
[C---:B------:R-:W-:Y:S01]  /*04f0*/  IMAD R113, R70.reuse, 0x24, RZ ;  /* 0x0000002446717824 */ /* 0x040fe200078e02ff */
[----:B------:R-:W1:Y:S01]  /*0500*/  I2F.RP R0, R7 ;  /* 0x0000000700007306 */ /* 0x000e620000209400 */
[----:B------:R-:W-:-:S02]  /*0510*/  IMAD R121, R70, 0x28, RZ ;  /* 0x0000002846797824 */ /* 0x000fc400078e02ff */
[C---:B------:R-:W-:Y:S02]  /*0520*/  IMAD R129, R70.reuse, 0x2c, RZ ;  /* 0x0000002c46817824 */ /* 0x040fe400078e02ff */
[C---:B------:R-:W-:Y:S01]  /*0530*/  IMAD R137, R70.reuse, 0x30, RZ ;  /* 0x0000003046897824 */ /* 0x040fe200078e02ff */
[----:B------:R-:W2:Y:S01]  /*0540*/  LDS R21, [UR10] ;  /* 0x0000000aff157984 */ /* 0x000ea20008000800 */
[C---:B------:R-:W-:Y:S02]  /*0550*/  IMAD R141, R70.reuse, 0x34, RZ ;  /* 0x00000034468d7824 */ /* 0x040fe400078e02ff */
[C---:B------:R-:W-:Y:S02]  /*0560*/  IMAD R59, R70.reuse, 0x38, RZ ;  /* 0x00000038463b7824 */ /* 0x040fe400078e02ff */
[C---:B------:R-:W-:Y:S02]  /*0570*/  IMAD R63, R70.reuse, 0xd, RZ ;  /* 0x0000000d463f7824 */ /* 0x040fe400078e02ff */
[C---:B------:R-:W-:Y:S01]  /*0580*/  IMAD R65, R70.reuse, 0xe, RZ ;  /* 0x0000000e46417824 */ /* 0x040fe200078e02ff */
[----:B-1----:R-:W1:Y:S01]  /*0590*/  MUFU.RCP R0, R0 ;  /* 0x0000000000007308 */ /* 0x002e620000001000 */
[----:B------:R-:W-:-:S02]  /*05a0*/  IMAD R57, R70, 0x3c, RZ ;  /* 0x0000003c46397824 */ /* 0x000fc400078e02ff */
[C---:B------:R-:W-:Y:S02]  /*05b0*/  IMAD R67, R70.reuse, 0xf, RZ ;  /* 0x0000000f46437824 */ /* 0x040fe400078e02ff */
[C---:B------:R-:W-:Y:S02]  /*05c0*/  IMAD.SHL.U32 R69, R70.reuse, 0x10, RZ ;  /* 0x0000001046457824 */ /* 0x040fe400078e00ff */
[C---:B------:R-:W-:Y:S02]  /*05d0*/  IMAD R139, R70.reuse, 0x44, RZ ;  /* 0x00000044468b7824 */ /* 0x040fe400078e02ff */
[C---:B------:R-:W-:Y:S02]  /*05e0*/  IMAD R143, R70.reuse, 0x48, RZ ;  /* 0x00000048468f7824 */ /* 0x040fe400078e02ff */
[C---:B------:R-:W-:Y:S02]  /*05f0*/  IMAD R73, R70.reuse, 0x11, RZ ;  /* 0x0000001146497824 */ /* 0x040fe400078e02ff */
[----:B------:R-:W-:-:S02]  /*0600*/  IMAD R75, R70, 0x12, RZ ;  /* 0x00000012464b7824 */ /* 0x000fc400078e02ff */
[----:B------:R-:W-:Y:S02]  /*0610*/  IMAD R145, R70, 0x4c, RZ ;  /* 0x0000004c46917824 */ /* 0x000fe400078e02ff */
[----:B-1----:R-:W-:Y:S02]  /*0620*/  VIADD R2, R0, 0xffffffe ;  /* 0x0ffffffe00027836 */ /* 0x002fe40000000000 */
[----:B------:R-:W-:Y:S02]  /*0630*/  IMAD.MOV R0, RZ, RZ, -R11 ;  /* 0x000000ffff007224 */ /* 0x000fe400078e0a0b */
[----:B------:R1:W3:Y:S01]  /*0640*/  F2I.FTZ.U32.TRUNC.NTZ R3, R2 ;  /* 0x0000000200037305 */ /* 0x0002e2000021f000 */
[C---:B------:R-:W-:Y:S02]  /*0650*/  IMAD R147, R70.reuse, 0x50, RZ ;  /* 0x0000005046937824 */ /* 0x040fe400078e02ff */
[C---:B------:R-:W-:Y:S02]  /*0660*/  IMAD R79, R70.reuse, 0x13, RZ ;  /* 0x00000013464f7824 */ /* 0x040fe400078e02ff */
[----:B------:R-:W-:-:S02]  /*0670*/  IMAD R149, R70, 0x54, RZ ;  /* 0x0000005446957824 */ /* 0x000fc400078e02ff */
[C---:B------:R-:W-:Y:S02]  /*0680*/  IMAD R151, R70.reuse, 0x58, RZ ;  /* 0x0000005846977824 */ /* 0x040fe400078e02ff */
[----:B-1----:R-:W-:Y:S01]  /*0690*/  IMAD.MOV.U32 R2, RZ, RZ, RZ ;  /* 0x000000ffff027224 */ /* 0x002fe200078e00ff */
[----:B--2---:R-:W-:Y:S01]  /*06a0*/  R2UR UR11, R21 ;  /* 0x00000000150b72ca */ /* 0x004fe200000e0000 */
[C---:B------:R-:W-:Y:S02]  /*06b0*/  IMAD R83, R70.reuse, 0x15, RZ ;  /* 0x0000001546537824 */ /* 0x040fe400078e02ff */
[C---:B------:R-:W-:Y:S02]  /*06c0*/  IMAD R85, R70.reuse, 0x16, RZ ;  /* 0x0000001646557824 */ /* 0x040fe400078e02ff */
[----:B---3--:R-:W-:Y:S02]  /*06d0*/  IMAD.MOV R8, RZ, RZ, -R3 ;  /* 0x000000ffff087224 */ /* 0x008fe400078e0a03 */
[----:B------:R-:W-:-:S02]  /*06e0*/  IMAD R153, R70, 0x5c, RZ ;  /* 0x0000005c46997824 */ /* 0x000fc400078e02ff */
[----:B------:R-:W-:Y:S02]  /*06f0*/  IMAD R9, R8, R7, RZ ;  /* 0x0000000708097224 */ /* 0x000fe400078e02ff */
[----:B------:R-:W-:Y:S02]  /*0700*/  IMAD.MOV.U32 R8, RZ, RZ, R10 ;  /* 0x000000ffff087224 */ /* 0x000fe400078e000a */
[----:B------:R-:W-:-:S04]  /*0710*/  IMAD.HI.U32 R3, R3, R9, R2 ;  /* 0x0000000903037227 */ /* 0x000fc800078e0002 */
[----:B------:R-:W-:Y:S02]  /*0720*/  IMAD R155, R70, 0x60, RZ ;  /* 0x00000060469b7824 */ /* 0x000fe400078e02ff */
[----:B------:R-:W-:-:S04]  /*0730*/  IMAD.HI.U32 R3, R3, R8, RZ ;  /* 0x0000000803037227 */ /* 0x000fc800078e00ff */
[----:B------:R-:W-:Y:S02]  /*0740*/  IMAD R0, R3, R0, R8 ;  /* 0x0000000003007224 */ /* 0x000fe400078e0208 */
[C---:B------:R-:W-:Y:S02]  /*0750*/  IMAD R87, R70.reuse, 0x17, RZ ;  /* 0x0000001746577824 */ /* 0x040fe400078e02ff */
[C---:B------:R-:W-:Y:S01]  /*0760*/  IMAD R157, R70.reuse, 0x64, RZ ;  /* 0x00000064469d7824 */ /* 0x040fe200078e02ff */
[----:B------:R-:W-:Y:S01]  /*0770*/  ISETP.GT.U32.AND P1, PT, R7, R0, PT ;  /* 0x000000000700720c */ /* 0x000fe20003f24070 */
[C---:B------:R-:W-:Y:S02]  /*0780*/  IMAD R159, R70.reuse, 0x68, RZ ;  /* 0x00000068469f7824 */ /* 0x040fe400078e02ff */
[C---:B------:R-:W-:Y:S02]  /*0790*/  IMAD R91, R70.reuse, 0x19, RZ ;  /* 0x00000019465b7824 */ /* 0x040fe400078e02ff */
[----:B------:R-:W-:-:S02]  /*07a0*/  IMAD R93, R70, 0x1a, RZ ;  /* 0x0000001a465d7824 */ /* 0x000fc400078e02ff */
[C---:B------:R-:W-:Y:S02]  /*07b0*/  IMAD R161, R70.reuse, 0x6c, RZ ;  /* 0x0000006c46a17824 */ /* 0x040fe400078e02ff */
[C---:B------:R-:W-:Y:S02]  /*07c0*/  IMAD R163, R70.reuse, 0x70, RZ ;  /* 0x0000007046a37824 */ /* 0x040fe400078e02ff */
[----:B------:R-:W-:Y:S02]  /*07d0*/  IMAD R95, R70, 0x1b, RZ ;  /* 0x0000001b465f7824 */ /* 0x000fe400078e02ff */
[----:B------:R-:W-:Y:S02]  /*07e0*/  @!P1 IMAD.IADD R0, R0, 0x1, -R7 ;  /* 0x0000000100009824 */ /* 0x000fe400078e0a07 */
[----:B------:R-:W-:Y:S01]  /*07f0*/  @!P1 VIADD R3, R3, 0x1 ;  /* 0x0000000103039836 */ /* 0x000fe20000000000 */
[----:B------:R-:W-:Y:S01]  /*0800*/  ISETP.NE.AND P1, PT, R5, RZ, PT ;  /* 0x000000ff0500720c */ /* 0x000fe20003f25270 */
[----:B------:R-:W-:Y:S01]  /*0810*/  IMAD R165, R70, 0x74, RZ ;  /* 0x0000007446a57824 */ /* 0x000fe200078e02ff */
[----:B------:R-:W-:Y:S01]  /*0820*/  ISETP.GE.U32.AND P0, PT, R0, R7, PT ;  /* 0x000000070000720c */ /* 0x000fe20003f06070 */
[----:B------:R-:W-:Y:S01]  /*0830*/  IMAD R167, R70, 0x78, RZ ;  /* 0x0000007846a77824 */ /* 0x000fe200078e02ff */
[----:B------:R-:W-:Y:S01]  /*0840*/  LOP3.LUT R0, R6, R5, RZ, 0x3c, !PT ;  /* 0x0000000506007212 */ /* 0x000fe200078e3cff */
[----:B------:R-:W-:-:S02]  /*0850*/  IMAD R99, R70, 0x1d, RZ ;  /* 0x0000001d46637824 */ /* 0x000fc400078e02ff */
[----:B------:R-:W-:Y:S01]  /*0860*/  IMAD R101, R70, 0x1e, RZ ;  /* 0x0000001e46657824 */ /* 0x000fe200078e02ff */
[----:B------:R-:W-:Y:S01]  /*0870*/  ISETP.GE.AND P2, PT, R0, RZ, PT ;  /* 0x000000ff0000720c */ /* 0x000fe20003f46270 */
[----:B------:R-:W-:Y:S02]  /*0880*/  VIADD R0, R14, 0x7f ;  /* 0x0000007f0e007836 */ /* 0x000fe40000000000 */
[C---:B------:R-:W-:Y:S02]  /*0890*/  IMAD R169, R70.reuse, 0x7c, RZ ;  /* 0x0000007c46a97824 */ /* 0x040fe400078e02ff */
[C---:B------:R-:W-:Y:S02]  /*08a0*/  IMAD R103, R70.reuse, 0x1f, RZ ;  /* 0x0000001f46677824 */ /* 0x040fe400078e02ff */
[----:B------:R-:W-:Y:S02]  /*08b0*/  @P0 VIADD R3, R3, 0x1 ;  /* 0x0000000103030836 */ /* 0x000fe40000000000 */
[----:B------:R-:W-:-:S02]  /*08c0*/  IMAD.SHL.U32 R105, R70, 0x20, RZ ;  /* 0x0000002046697824 */ /* 0x000fc400078e00ff */
[----:B------:R-:W-:Y:S01]  /*08d0*/  IMAD.MOV.U32 R2, RZ, RZ, R3 ;  /* 0x000000ffff027224 */ /* 0x000fe200078e0003 */
[----:B------:R-:W-:Y:S01]  /*08e0*/  SHF.R.S32.HI R3, RZ, 0x1f, R0 ;  /* 0x0000001fff037819 */ /* 0x000fe20000011400 */
[C---:B------:R-:W-:Y:S02]  /*08f0*/  IMAD R171, R70.reuse, 0x84, RZ ;  /* 0x0000008446ab7824 */ /* 0x040fe400078e02ff */
[----:B------:R-:W-:Y:S01]  /*0900*/  @!P2 IMAD.MOV R2, RZ, RZ, -R2 ;  /* 0x000000ffff02a224 */ /* 0x000fe200078e0a02 */
[----:B------:R-:W-:Y:S01]  /*0910*/  @!P1 LOP3.LUT R2, RZ, R5, RZ, 0x33, !PT ;  /* 0x00000005ff029212 */ /* 0x000fe200078e33ff */
[C---:B------:R-:W-:Y:S01]  /*0920*/  IMAD R173, R70.reuse, 0x88, RZ ;  /* 0x0000008846ad7824 */ /* 0x040fe200078e02ff */
[----:B------:R-:W-:Y:S01]  /*0930*/  LEA.HI R3, R3, R0, RZ, 0x7 ;  /* 0x0000000003037211 */ /* 0x000fe200078f38ff */
[----:B------:R-:W-:Y:S02]  /*0940*/  IMAD R107, R70, 0x21, RZ ;  /* 0x00000021466b7824 */ /* 0x000fe400078e02ff */
[----:B------:R-:W-:-:S02]  /*0950*/  IMAD.SHL.U32 R11, R2, 0x8, RZ ;  /* 0x00000008020b7824 */ /* 0x000fc400078e00ff */
[----:B------:R-:W-:Y:S02]  /*0960*/  IMAD.MOV R2, RZ, RZ, -R2 ;  /* 0x000000ffff027224 */ /* 0x000fe400078e0a02 */
[C---:B------:R-:W-:Y:S01]  /*0970*/  IMAD R109, R70.reuse, 0x22, RZ ;  /* 0x00000022466d7824 */ /* 0x040fe200078e02ff */
[----:B------:R-:W-:Y:S01]  /*0980*/  LEA.HI.SX32 R3, R3, -R11, 0x19 ;  /* 0x8000000b03037211 */ /* 0x000fe200078fcaff */
[----:B------:R-:W-:Y:S02]  /*0990*/  IMAD R8, R5, R2, R6 ;  /* 0x0000000205087224 */ /* 0x000fe400078e0206 */
[C---:B------:R-:W-:Y:S01]  /*09a0*/  IMAD R175, R70.reuse, 0x8c, RZ ;  /* 0x0000008c46af7824 */ /* 0x040fe200078e02ff */
[----:B------:R-:W-:Y:S01]  /*09b0*/  VIMNMX R17, PT, PT, R3, 0x8, PT ;  /* 0x0000000803117848 */ /* 0x000fe20003fe0100 */
        /* <DEDUP_REMOVED lines=9> */
[C---:B------:R-:W-:Y:S02]  /*0a50*/  IMAD R183, R70.reuse, 0x9c, RZ ;  /* 0x0000009c46b77824 */ /* 0x040fe400078e02ff */
[C---:B------:R-:W-:Y:S02]  /*0a60*/  IMAD R185, R70.reuse, 0xa0, RZ ;  /* 0x000000a046b97824 */ /* 0x040fe400078e02ff */
[C---:B------:R-:W-:Y:S02]  /*0a70*/  IMAD R119, R70.reuse, 0x27, RZ ;  /* 0x0000002746777824 */ /* 0x040fe400078e02ff */
[C---:B------:R-:W-:Y:S02]  /*0a80*/  IMAD R187, R70.reuse, 0xa4, RZ ;  /* 0x000000a446bb7824 */ /* 0x040fe400078e02ff */
[C---:B------:R-:W-:Y:S01]  /*0a90*/  IMAD R189, R70.reuse, 0xa8, RZ ;  /* 0x000000a846bd7824 */ /* 0x040fe200078e02ff */
[----:B-1----:R-:W1:Y:S01]  /*0aa0*/  MUFU.RCP R0, R0 ;  /* 0x0000000000007308 */ /* 0x002e620000001000 */
[----:B------:R-:W-:-:S02]  /*0ab0*/  IMAD R123, R70, 0x29, RZ ;  /* 0x00000029467b7824 */ /* 0x000fc400078e02ff */
[C---:B------:R-:W-:Y:S02]  /*0ac0*/  IMAD R125, R70.reuse, 0x2a, RZ ;  /* 0x0000002a467d7824 */ /* 0x040fe400078e02ff */
[C---:B------:R-:W-:Y:S02]  /*0ad0*/  IMAD R191, R70.reuse, 0xac, RZ ;  /* 0x000000ac46bf7824 */ /* 0x040fe400078e02ff */
[C---:B------:R-:W-:Y:S02]  /*0ae0*/  IMAD R193, R70.reuse, 0xb0, RZ ;  /* 0x000000b046c17824 */ /* 0x040fe400078e02ff */
[C---:B------:R-:W-:Y:S02]  /*0af0*/  IMAD R127, R70.reuse, 0x2b, RZ ;  /* 0x0000002b467f7824 */ /* 0x040fe400078e02ff */
[C---:B------:R-:W-:Y:S02]  /*0b00*/  IMAD R195, R70.reuse, 0xb4, RZ ;  /* 0x000000b446c37824 */ /* 0x040fe400078e02ff */
[----:B------:R-:W-:-:S02]  /*0b10*/  IMAD R197, R70, 0xb8, RZ ;  /* 0x000000b846c57824 */ /* 0x000fc400078e02ff */
[----:B------:R-:W-:Y:S02]  /*0b20*/  IMAD R131, R70, 0x2d, RZ ;  /* 0x0000002d46837824 */ /* 0x000fe400078e02ff */
[----:B-1----:R-:W-:Y:S02]  /*0b30*/  VIADD R3, R0, 0xffffffe ;  /* 0x0ffffffe00037836 */ /* 0x002fe40000000000 */
[----:B------:R-:W-:Y:S02]  /*0b40*/  IMAD.MOV R0, RZ, RZ, -R6 ;  /* 0x000000ffff007224 */ /* 0x000fe400078e0a06 */
[C---:B------:R-:W-:Y:S02]  /*0b50*/  IMAD R133, R70.reuse, 0x2e, RZ ;  /* 0x0000002e46857824 */ /* 0x040fe400078e02ff */
[----:B------:R-:W1:Y:S01]  /*0b60*/  F2I.FTZ.U32.TRUNC.NTZ R3, R3 ;  /* 0x0000000300037305 */ /* 0x000e62000021f000 */
[C---:B------:R-:W-:Y:S02]  /*0b70*/  IMAD R199, R70.reuse, 0xbc, RZ ;  /* 0x000000bc46c77824 */ /* 0x040fe400078e02ff */
[----:B------:R-:W-:-:S02]  /*0b80*/  IMAD R201, R70, 0xc0, RZ ;  /* 0x000000c046c97824 */ /* 0x000fc400078e02ff */
[C---:B------:R-:W-:Y:S02]  /*0b90*/  IMAD R135, R70.reuse, 0x2f, RZ ;  /* 0x0000002f46877824 */ /* 0x040fe400078e02ff */
[C---:B------:R-:W-:Y:S02]  /*0ba0*/  IMAD R219, R70.reuse, 0xf0, RZ ;  /* 0x000000f046db7824 */ /* 0x040fe400078e02ff */
[C---:B------:R-:W-:Y:S02]  /*0bb0*/  IMAD.SHL.U32 R229, R70.reuse, 0x4, RZ ;  /* 0x0000000446e57824 */ /* 0x040fe400078e00ff */
[C---:B------:R-:W-:Y:S02]  /*0bc0*/  IMAD R221, R70.reuse, 0xf4, RZ ;  /* 0x000000f446dd7824 */ /* 0x040fe400078e02ff */
[----:B------:R-:W-:Y:S02]  /*0bd0*/  IMAD R223, R70, 0xf8, RZ ;  /* 0x000000f846df7824 */ /* 0x000fe400078e02ff */
[----:B-1----:R-:W-:-:S02]  /*0be0*/  IMAD.MOV R9, RZ, RZ, -R3 ;  /* 0x000000ffff097224 */ /* 0x002fc400078e0a03 */
[----:B------:R-:W-:Y:S02]  /*0bf0*/  IMAD R225, R70, 0xfc, RZ ;  /* 0x000000fc46e17824 */ /* 0x000fe400078e02ff */
[----:B------:R-:W-:Y:S01]  /*0c00*/  IMAD.MOV.U32 R2, RZ, RZ, R9 ;  /* 0x000000ffff027224 */ /* 0x000fe200078e0009 */
[----:B------:R-:W-:-:S03]  /*0c10*/  IABS R9, R8 ;  /* 0x0000000800097213 */ /* 0x000fc60000000000 */
[----:B------:R-:W-:Y:S02]  /*0c20*/  IMAD R5, R2, R7, RZ ;  /* 0x0000000702057224 */ /* 0x000fe400078e02ff */
[----:B------:R-:W-:-:S04]  /*0c30*/  IMAD.MOV.U32 R2, RZ, RZ, RZ ;  /* 0x000000ffff027224 */ /* 0x000fc800078e00ff */
[----:B------:R-:W-:Y:S01]  /*0c40*/  IMAD.HI.U32 R2, R3, R5, R2 ;  /* 0x0000000503027227 */ /* 0x000fe200078e0002 */
[----:B------:R-:W-:Y:S01]  /*0c50*/  IABS R5, R15 ;  /* 0x0000000f00057213 */ /* 0x000fe20000000000 */
[----:B------:R-:W1:Y:S04]  /*0c60*/  I2F.RP R3, R13 ;  /* 0x0000000d00037306 */ /* 0x000e680000209400 */
[----:B------:R-:W-:-:S04]  /*0c70*/  IMAD.HI.U32 R2, R2, R9, RZ ;  /* 0x0000000902027227 */ /* 0x000fc800078e00ff */
[----:B------:R-:W-:Y:S01]  /*0c80*/  IMAD R0, R2, R0, R9 ;  /* 0x0000000002007224 */ /* 0x000fe200078e0209 */
[----:B------:R-:W2:Y:S01]  /*0c90*/  I2F.RP R10, R5 ;  /* 0x00000005000a7306 */ /* 0x000ea20000209400 */
[----:B------:R-:W-:Y:S03]  /*0ca0*/  BAR.SYNC.DEFER_BLOCKING 0x0 ;  /* 0x0000000000007b1d */ /* 0x000fe60000010000 */
[----:B------:R-:W-:-:S04]  /*0cb0*/  ISETP.GT.U32.AND P1, PT, R7, R0, PT ;  /* 0x000000000700720c */ /* 0x000fc80003f24070 */
[----:B-1----:R-:W1:Y:S08]  /*0cc0*/  MUFU.RCP R3, R3 ;  /* 0x0000000300037308 */ /* 0x002e700000001000 */
[----:B--2---:R-:W2:Y:S01]  /*0cd0*/  MUFU.RCP R10, R10 ;  /* 0x0000000a000a7308 */ /* 0x004ea20000001000 */
[----:B------:R-:W-:Y:S02]  /*0ce0*/  @!P1 IMAD.IADD R0, R0, 0x1, -R7 ;  /* 0x0000000100009824 */ /* 0x000fe400078e0a07 */
[----:B------:R-:W-:Y:S01]  /*0cf0*/  @!P1 VIADD R2, R2, 0x1 ;  /* 0x0000000102029836 */ /* 0x000fe20000000000 */
[----:B------:R-:W-:-:S02]  /*0d00*/  ISETP.NE.AND P1, PT, R17, RZ, PT ;  /* 0x000000ff1100720c */ /* 0x000fc40003f25270 */
[----:B------:R-:W-:Y:S02]  /*0d10*/  ISETP.GE.U32.AND P0, PT, R0, R7, PT ;  /* 0x000000070000720c */ /* 0x000fe40003f06070 */
[----:B------:R-:W-:Y:S01]  /*0d20*/  LOP3.LUT R0, R8, R17, RZ, 0x3c, !PT ;  /* 0x0000001108007212 */ /* 0x000fe200078e3cff */
[----:B-1----:R-:W-:-:S03]  /*0d30*/  VIADD R6, R3, 0xffffffe ;  /* 0x0ffffffe03067836 */ /* 0x002fc60000000000 */
[----:B------:R-:W-:Y:S01]  /*0d40*/  ISETP.GE.AND P2, PT, R0, RZ, PT ;  /* 0x000000ff0000720c */ /* 0x000fe20003f46270 */
[----:B------:R1:W3:Y:S06]  /*0d50*/  F2I.FTZ.U32.TRUNC.NTZ R7, R6 ;  /* 0x0000000600077305 */ /* 0x0002ec000021f000 */
[----:B------:R-:W-:Y:S02]  /*0d60*/  @P0 VIADD R2, R2, 0x1 ;  /* 0x0000000102020836 */ /* 0x000fe40000000000 */
[----:B-1----:R-:W-:Y:S02]  /*0d70*/  IMAD.MOV.U32 R6, RZ, RZ, RZ ;  /* 0x000000ffff067224 */ /* 0x002fe400078e00ff */
[----:B------:R-:W-:Y:S01]  /*0d80*/  IMAD.MOV.U32 R12, RZ, RZ, R2 ;  /* 0x000000ffff0c7224 */ /* 0x000fe200078e0002 */
[----:B------:R-:W-:-:S03]  /*0d90*/  LOP3.LUT R2, R4, 0x7f, RZ, 0xc0, !PT ;  /* 0x0000007f04027812 */ /* 0x000fc600078ec0ff */
[----:B------:R-:W-:Y:S01]  /*0da0*/  @!P2 IMAD.MOV R12, RZ, RZ, -R12 ;  /* 0x000000ffff0ca224 */ /* 0x000fe200078e0a0c */
[----:B------:R-:W-:Y:S02]  /*0db0*/  @!P1 LOP3.LUT R12, RZ, R17, RZ, 0x33, !PT ;  /* 0x00000011ff0c9212 */ /* 0x000fe400078e33ff */
[----:B------:R-:W-:-:S03]  /*0dc0*/  ISETP.NE.AND P1, PT, R14, RZ, PT ;  /* 0x000000ff0e00720c */ /* 0x000fc60003f25270 */
[----:B------:R-:W-:-:S04]  /*0dd0*/  IMAD.MOV R0, RZ, RZ, -R12 ;  /* 0x000000ffff007224 */ /* 0x000fc800078e0a0c */
[----:B------:R-:W-:Y:S02]  /*0de0*/  IMAD R0, R17, R0, R8 ;  /* 0x0000000011007224 */ /* 0x000fe400078e0208 */
[----:B--2---:R-:W-:Y:S02]  /*0df0*/  VIADD R8, R10, 0xffffffe ;  /* 0x0ffffffe0a087836 */ /* 0x004fe40000000000 */
[----:B------:R-:W-:Y:S01]  /*0e00*/  IMAD.IADD R3, R11, 0x1, R0 ;  /* 0x000000010b037824 */ /* 0x000fe200078e0200 */
[----:B------:R-:W-:Y:S01]  /*0e10*/  SHF.R.U32.HI R11, RZ, 0x6, R4 ;  /* 0x00000006ff0b7819 */ /* 0x000fe20000011604 */
[----:B------:R1:W2:Y:S01]  /*0e20*/  F2I.FTZ.U32.TRUNC.NTZ R9, R8 ;  /* 0x0000000800097305 */ /* 0x0002a2000021f000 */
[----:B---3--:R-:W-:Y:S02]  /*0e30*/  IMAD.MOV R0, RZ, RZ, -R7 ;  /* 0x000000ffff007224 */ /* 0x008fe400078e0a07 */
[----:B------:R-:W-:Y:S01]  /*0e40*/  IMAD R23, R3, 0x80, R2 ;  /* 0x0000008003177824 */ /* 0x000fe200078e0202 */
[----:B------:R-:W-:Y:S01]  /*0e50*/  SGXT.U32 R11, R11, 0x1 ;  /* 0x000000010b0b781a */ /* 0x000fe20000000000 */
[----:B------:R-:W-:-:S02]  /*0e60*/  IMAD R3, R0, R13, RZ ;  /* 0x0000000d00037224 */ /* 0x000fc400078e02ff */
[----:B------:R-:W-:Y:S01]  /*0e70*/  IMAD.SHL.U32 R0, R12, 0x40, RZ ;  /* 0x000000400c007824 */ /* 0x000fe200078e00ff */
[----:B------:R3:W-:Y:S01]  /*0e80*/  STL [R1+0xd0], R23 ;  /* 0x0000d01701007387 */ /* 0x0007e20000100800 */
[----:B-1----:R-:W-:Y:S01]  /*0e90*/  IABS R8, R23 ;  /* 0x0000001700087213 */ /* 0x002fe20000000000 */
[----:B------:R-:W-:Y:S02]  /*0ea0*/  IMAD.HI.U32 R6, R7, R3, R6 ;  /* 0x0000000307067227 */ /* 0x000fe400078e0006 */
[----:B------:R-:W-:Y:S02]  /*0eb0*/  LOP3.LUT R11, R0, R11, RZ, 0xfc, !PT ;  /* 0x0000000b000b7212 */ /* 0x000fe400078efcff */
[----:B------:R-:W-:Y:S02]  /*0ec0*/  IMAD.MOV.U32 R3, RZ, RZ, R8 ;  /* 0x000000ffff037224 */ /* 0x000fe400078e0008 */
[----:B--2---:R-:W-:Y:S01]  /*0ed0*/  IMAD.MOV R10, RZ, RZ, -R9 ;  /* 0x000000ffff0a7224 */ /* 0x004fe200078e0a09 */
[----:B------:R-:W-:Y:S01]  /*0ee0*/  LOP3.LUT R19, R11, 0x3e, RZ, 0xfc, !PT ;  /* 0x0000003e0b137812 */ /* 0x000fe200078efcff */
[----:B------:R-:W-:Y:S01]  /*0ef0*/  IMAD.HI.U32 R6, R6, R3, RZ ;  /* 0x0000000306067227 */ /* 0x000fe200078e00ff */
[----:B------:R-:W-:-:S02]  /*0f00*/  IABS R16, R11 ;  /* 0x0000000b00107213 */ /* 0x000fc40000000000 */
[----:B------:R-:W-:Y:S01]  /*0f10*/  IABS R20, R19 ;  /* 0x0000001300147213 */ /* 0x000fe20000000000 */
[----:B------:R-:W-:Y:S01]  /*0f20*/  IMAD.MOV R6, RZ, RZ, -R6 ;  /* 0x000000ffff067224 */ /* 0x000fe200078e0a06 */
[C---:B------:R-:W-:Y:S01]  /*0f30*/  LOP3.LUT R17, R11.reuse, 0x2, RZ, 0xfc, !PT ;  /* 0x000000020b117812 */ /* 0x040fe200078efcff */
[----:B------:R-:W-:Y:S01]  /*0f40*/  IMAD.MOV.U32 R8, RZ, RZ, RZ ;  /* 0x000000ffff087224 */ /* 0x000fe200078e00ff */
[----:B------:R-:W-:Y:S01]  /*0f50*/  LOP3.LUT R18, R11, 0x4, RZ, 0xfc, !PT ;  /* 0x000000040b127812 */ /* 0x000fe200078efcff */
[----:B------:R-:W-:Y:S01]  /*0f60*/  IMAD R7, R10, R5, RZ ;  /* 0x000000050a077224 */ /* 0x000fe200078e02ff */
[----:B------:R-:W-:Y:S01]  /*0f70*/  ISETP.GE.AND P6, PT, R17, RZ, PT ;  /* 0x000000ff1100720c */ /* 0x000fe20003fc6270 */
[----:B------:R-:W-:Y:S01]  /*0f80*/  IMAD R6, R13, R6, R3 ;  /* 0x000000060d067224 */ /* 0x000fe200078e0203 */
[----:B------:R-:W-:Y:S01]  /*0f90*/  ISETP.GE.AND P5, PT, R18, RZ, PT ;  /* 0x000000ff1200720c */ /* 0x000fe20003fa6270 */
[----:B------:R-:W-:Y:S01]  /*0fa0*/  IMAD.HI.U32 R8, R9, R7, R8 ;  /* 0x0000000709087227 */ /* 0x000fe200078e0008 */
[----:B------:R-:W-:-:S02]  /*0fb0*/  SHF.R.S32.HI R7, RZ, 0x6, R4 ;  /* 0x00000006ff077819 */ /* 0x000fc40000011404 */
[----:B------:R-:W-:Y:S01]  /*0fc0*/  ISETP.GT.U32.AND P0, PT, R13, R6, PT ;  /* 0x000000060d00720c */ /* 0x000fe20003f04070 */
[----:B------:R-:W-:Y:S01]  /*0fd0*/  IMAD.SHL.U32 R10, R4, 0x4, RZ ;  /* 0x00000004040a7824 */ /* 0x000fe200078e00ff */
[----:B------:R-:W-:Y:S01]  /*0fe0*/  SGXT R3, R7, 0x1 ;  /* 0x000000010703781a */ /* 0x000fe20000000200 */
[C---:B------:R-:W-:Y:S01]  /*0ff0*/  IMAD.HI.U32 R9, R8.reuse, R20, RZ ;  /* 0x0000001408097227 */ /* 0x040fe200078e00ff */
[----:B------:R-:W-:Y:S02]  /*1000*/  LOP3.LUT R21, R11, 0xe, RZ, 0xfc, !PT ;  /* 0x0000000e0b157812 */ /* 0x000fe400078efcff */
[----:B------:R-:W-:Y:S01]  /*1010*/  LOP3.LUT R3, R3, 0x90, RZ, 0xc0, !PT ;  /* 0x0000009003037812 */ /* 0x000fe200078ec0ff */
[----:B------:R-:W-:Y:S01]  /*1020*/  IMAD.HI.U32 R7, R8, R16, RZ ;  /* 0x0000001008077227 */ /* 0x000fe200078e00ff */
[----:B------:R-:W-:Y:S02]  /*1030*/  IABS R22, R21 ;  /* 0x0000001500167213 */ /* 0x000fe40000000000 */
[----:B------:R-:W-:Y:S01]  /*1040*/  LOP3.LUT R12, R3, 0x7c, R10, 0x78, !PT ;  /* 0x0000007c030c7812 */ /* 0x000fe200078e780a */
[----:B------:R-:W-:Y:S01]  /*1050*/  IMAD.MOV R9, RZ, RZ, -R9 ;  /* 0x000000ffff097224 */ /* 0x000fe200078e0a09 */
[----:B------:R-:W-:Y:S01]  /*1060*/  IABS R3, R17 ;  /* 0x0000001100037213 */ /* 0x000fe20000000000 */
[----:B------:R-:W-:Y:S01]  /*1070*/  @!P0 IMAD.IADD R6, R6, 0x1, -R13 ;  /* 0x0000000106068824 */ /* 0x000fe200078e0a0d */
[----:B------:R-:W-:Y:S01]  /*1080*/  ISETP.GE.AND P0, PT, R23, RZ, PT ;  /* 0x000000ff1700720c */ /* 0x000fe20003f06270 */
[----:B------:R-:W-:Y:S01]  /*1090*/  IMAD.MOV R7, RZ, RZ, -R7 ;  /* 0x000000ffff077224 */ /* 0x000fe200078e0a07 */
[----:B---3--:R-:W-:Y:S01]  /*10a0*/  LOP3.LUT R23, R11, 0x14, RZ, 0xfc, !PT ;  /* 0x000000140b177812 */ /* 0x008fe200078efcff */
[----:B------:R-:W-:Y:S01]  /*10b0*/  IMAD R20, R5, R9, R20 ;  /* 0x0000000905147224 */ /* 0x000fe200078e0214 */
[----:B------:R-:W-:Y:S01]  /*10c0*/  ISETP.GT.U32.AND P3, PT, R13, R6, PT ;  /* 0x000000060d00720c */ /* 0x000fe20003f64070 */
[----:B------:R-:W-:Y:S01]  /*10d0*/  IMAD.MOV.U32 R9, RZ, RZ, R3 ;  /* 0x000000ffff097224 */ /* 0x000fe200078e0003 */
[----:B------:R-:W-:Y:S01]  /*10e0*/  IABS R28, R23 ;  /* 0x00000017001c7213 */ /* 0x000fe20000000000 */
[----:B------:R-:W-:Y:S01]  /*10f0*/  IMAD.SHL.U32 R3, R4, 0x100, RZ ;  /* 0x0000010004037824 */ /* 0x000fe200078e00ff */
[C---:B------:R-:W-:Y:S01]  /*1100*/  ISETP.GT.U32.AND P2, PT, R5.reuse, R20, PT ;  /* 0x000000140500720c */ /* 0x040fe20003f44070 */
[----:B------:R-:W-:Y:S01]  /*1110*/  IMAD R10, R5, R7, R16 ;  /* 0x00000007050a7224 */ /* 0x000fe200078e0210 */
[----:B------:R-:W-:Y:S01]  /*1120*/  IABS R16, R18 ;  /* 0x0000001200107213 */ /* 0x000fe20000000000 */
[----:B------:R-:W-:Y:S01]  /*1130*/  IMAD.HI.U32 R7, R8, R9, RZ ;  /* 0x0000000908077227 */ /* 0x000fe200078e00ff */
[----:B------:R-:W-:-:S02]  /*1140*/  LOP3.LUT R3, R12, 0x2000, R3, 0xf8, !PT ;  /* 0x000020000c037812 */ /* 0x000fc400078ef803 */
[----:B------:R-:W-:Y:S01]  /*1150*/  ISETP.GT.U32.AND P4, PT, R5, R10, PT ;  /* 0x0000000a0500720c */ /* 0x000fe20003f84070 */
[----:B------:R-:W-:Y:S01]  /*1160*/  IMAD.MOV R12, RZ, RZ, -R7 ;  /* 0x000000ffff0c7224 */ /* 0x000fe200078e0a07 */
[C---:B------:R-:W-:Y:S01]  /*1170*/  LOP3.LUT R25, R11.reuse, 0x28, RZ, 0xfc, !PT ;  /* 0x000000280b197812 */ /* 0x040fe200078efcff */
[----:B------:R-:W-:Y:S01]  /*1180*/  @!P3 IMAD.IADD R6, R6, 0x1, -R13 ;  /* 0x000000010606b824 */ /* 0x000fe200078e0a0d */
[----:B------:R-:W-:Y:S01]  /*1190*/  LOP3.LUT R13, R11, 0xa, RZ, 0xfc, !PT ;  /* 0x0000000a0b0d7812 */ /* 0x000fe200078efcff */
[----:B------:R-:W-:Y:S01]  /*11a0*/  IMAD R12, R5, R12, R9 ;  /* 0x0000000c050c7224 */ /* 0x000fe200078e0209 */
[----:B------:R-:W-:Y:S01]  /*11b0*/  LOP3.LUT R9, R11, 0x8, RZ, 0xfc, !PT ;  /* 0x000000080b097812 */ /* 0x000fe200078efcff */
[----:B------:R-:W-:Y:S01]  /*11c0*/  IMAD.HI.U32 R7, R8, R16, RZ ;  /* 0x0000001008077227 */ /* 0x000fe200078e00ff */
[----:B------:R-:W-:Y:S02]  /*11d0*/  IABS R18, R13 ;  /* 0x0000000d00127213 */ /* 0x000fe40000000000 */
[----:B------:R-:W-:Y:S01]  /*11e0*/  ISETP.GT.U32.AND P3, PT, R5, R12, PT ;  /* 0x0000000c0500720c */ /* 0x000fe20003f64070 */
[----:B------:R-:W-:Y:S01]  /*11f0*/  IMAD.MOV.U32 R248, RZ, RZ, R6 ;  /* 0x000000fffff87224 */ /* 0x000fe200078e0006 */
[----:B------:R-:W-:Y:S01]  /*1200*/  IABS R48, R25 ;  /* 0x0000001900307213 */ /* 0x000fe20000000000 */
[--C-:B------:R-:W-:Y:S01]  /*1210*/  @!P4 IMAD.IADD R10, R10, 0x1, -R5.reuse ;  /* 0x000000010a0ac824 */ /* 0x100fe200078e0a05 */
[----:B------:R-:W-:Y:S01]  /*1220*/  LOP3.LUT R27, R11, 0x2a, RZ, 0xfc, !PT ;  /* 0x0000002a0b1b7812 */ /* 0x000fe200078efcff */
[----:B------:R-:W-:Y:S01]  /*1230*/  @!P2 IMAD.IADD R20, R20, 0x1, -R5 ;  /* 0x000000011414a824 */ /* 0x000fe200078e0a05 */
[----:B------:R-:W-:Y:S01]  /*1240*/  ISETP.GE.AND P2, PT, R19, RZ, PT ;  /* 0x000000ff1300720c */ /* 0x000fe20003f46270 */
[----:B------:R-:W-:Y:S01]  /*1250*/  IMAD.MOV R7, RZ, RZ, -R7 ;  /* 0x000000ffff077224 */ /* 0x000fe200078e0a07 */
[C---:B------:R-:W-:Y:S01]  /*1260*/  ISETP.GT.U32.AND P4, PT, R5.reuse, R10, PT ;  /* 0x0000000a0500720c */ /* 0x040fe20003f84070 */
[----:B------:R-:W-:Y:S01]  /*1270*/  @!P0 IMAD.MOV R248, RZ, RZ, -R248 ;  /* 0x000000fffff88224 */ /* 0x000fe200078e0af8 */
[C---:B------:R-:W-:Y:S01]  /*1280*/  ISETP.GT.U32.AND P0, PT, R5.reuse, R20, PT ;  /* 0x000000140500720c */ /* 0x040fe20003f04070 */
[----:B------:R-:W-:Y:S01]  /*1290*/  IMAD R6, R5, R7, R16 ;  /* 0x0000000705067224 */ /* 0x000fe200078e0210 */
[----:B------:R-:W-:Y:S01]  /*12a0*/  LOP3.LUT R7, R11, 0x6, RZ, 0xfc, !PT ;  /* 0x000000060b077812 */ /* 0x000fe200078efcff */
[----:B------:R-:W-:Y:S01]  /*12b0*/  @!P3 IMAD.IADD R12, R12, 0x1, -R5 ;  /* 0x000000010c0cb824 */ /* 0x000fe200078e0a05 */
[----:B------:R-:W-:-:S02]  /*12c0*/  @!P1 LOP3.LUT R248, RZ, R14, RZ, 0x33, !PT ;  /* 0x0000000efff89212 */ /* 0x000fc400078e33ff */
[----:B------:R-:W-:Y:S02]  /*12d0*/  IABS R14, R7 ;  /* 0x00000007000e7213 */ /* 0x000fe40000000000 */
[----:B------:R-:W-:Y:S01]  /*12e0*/  ISETP.GT.U32.AND P3, PT, R5, R12, PT ;  /* 0x0000000c0500720c */ /* 0x000fe20003f64070 */
[----:B----4-:R-:W-:Y:S01]  /*12f0*/  IMAD R248, R248, UR4, RZ ;  /* 0x00000004f8f87c24 */ /* 0x010fe2000f8e02ff */
[----:B------:R-:W-:Y:S01]  /*1300*/  IABS R16, R9 ;  /* 0x0000000900107213 */ /* 0x000fe20000000000 */
[--C-:B------:R-:W-:Y:S01]  /*1310*/  @!P4 IMAD.IADD R10, R10, 0x1, -R5.reuse ;  /* 0x000000010a0ac824 */ /* 0x100fe200078e0a05 */
[----:B------:R-:W-:Y:S01]  /*1320*/  ISETP.GE.AND P4, PT, R7, RZ, PT ;  /* 0x000000ff0700720c */ /* 0x000fe20003f86270 */
[----:B------:R-:W-:Y:S01]  /*1330*/  IMAD.HI.U32 R7, R8, R14, RZ ;  /* 0x0000000e08077227 */ /* 0x000fe200078e00ff */
[C---:B------:R-:W-:Y:S01]  /*1340*/  ISETP.GE.AND P1, PT, R11.reuse, RZ, PT ;  /* 0x000000ff0b00720c */ /* 0x040fe20003f26270 */
[----:B------:R-:W-:Y:S01]  /*1350*/  USHF.L.U32 UR4, UR30, 0x15, URZ ;  /* 0x000000151e047899 */ /* 0x000fe200080006ff */
[----:B------:R-:W-:Y:S01]  /*1360*/  LOP3.LUT R19, R11, 0xc, RZ, 0xfc, !PT ;  /* 0x0000000c0b137812 */ /* 0x000fe200078efcff */
[----:B------:R-:W-:Y:S01]  /*1370*/  @!P0 IMAD.IADD R20, R20, 0x1, -R5 ;  /* 0x0000000114148824 */ /* 0x000fe200078e0a05 */
[----:B------:R-:W-:Y:S01]  /*1380*/  ISETP.GE.AND P0, PT, R9, RZ, PT ;  /* 0x000000ff0900720c */ /* 0x000fe20003f06270 */
[----:B------:R-:W-:Y:S01]  /*1390*/  IMAD.HI.U32 R9, R8, R16, RZ ;  /* 0x0000001008097227 */ /* 0x000fe200078e00ff */
[----:B------:R-:W-:-:S02]  /*13a0*/  IABS R17, R19 ;  /* 0x0000001300117213 */ /* 0x000fc40000000000 */
[----:B------:R-:W-:Y:S01]  /*13b0*/  IABS R50, R27 ;  /* 0x0000001b00327213 */ /* 0x000fe20000000000 */
[----:B------:R-:W-:Y:S01]  /*13c0*/  @!P3 IMAD.IADD R12, R12, 0x1, -R5 ;  /* 0x000000010c0cb824 */ /* 0x000fe200078e0a05 */
[----:B------:R-:W-:Y:S01]  /*13d0*/  ISETP.GT.U32.AND P3, PT, R5, R6, PT ;  /* 0x000000060500720c */ /* 0x000fe20003f64070 */
[----:B------:R-:W-:Y:S01]  /*13e0*/  IMAD.MOV R7, RZ, RZ, -R7 ;  /* 0x000000ffff077224 */ /* 0x000fe200078e0a07 */
[C---:B------:R-:W-:Y:S01]  /*13f0*/  LOP3.LUT R29, R11.reuse, 0x2c, RZ, 0xfc, !PT ;  /* 0x0000002c0b1d7812 */ /* 0x040fe200078efcff */
[----:B------:R-:W-:Y:S01]  /*1400*/  IMAD.MOV R9, RZ, RZ, -R9 ;  /* 0x000000ffff097224 */ /* 0x000fe200078e0a09 */
[----:B------:R-:W-:Y:S01]  /*1410*/  LOP3.LUT R31, R11, 0x2e, RZ, 0xfc, !PT ;  /* 0x0000002e0b1f7812 */ /* 0x000fe200078efcff */
[C---:B------:R-:W-:Y:S01]  /*1420*/  IMAD R14, R5.reuse, R7, R14 ;  /* 0x00000007050e7224 */ /* 0x040fe200078e020e */
[----:B------:R-:W-:Y:S01]  /*1430*/  IABS R52, R29 ;  /* 0x0000001d00347213 */ /* 0x000fe20000000000 */
[----:B------:R-:W-:Y:S01]  /*1440*/  IMAD.MOV.U32 R252, RZ, RZ, R20 ;  /* 0x000000fffffc7224 */ /* 0x000fe200078e0014 */
[----:B------:R-:W-:Y:S01]  /*1450*/  IABS R54, R31 ;  /* 0x0000001f00367213 */ /* 0x000fe20000000000 */
[----:B------:R-:W-:Y:S01]  /*1460*/  IMAD R16, R5, R9, R16 ;  /* 0x0000000905107224 */ /* 0x000fe200078e0210 */
[C---:B------:R-:W-:Y:S01]  /*1470*/  LOP3.LUT R33, R11.reuse, 0x30, RZ, 0xfc, !PT ;  /* 0x000000300b217812 */ /* 0x040fe200078efcff */
[----:B------:R-:W-:Y:S01]  /*1480*/  @!P2 IMAD.MOV R252, RZ, RZ, -R252 ;  /* 0x000000fffffca224 */ /* 0x000fe200078e0afc */
[----:B------:R-:W-:Y:S01]  /*1490*/  LOP3.LUT R35, R11, 0x32, RZ, 0xfc, !PT ;  /* 0x000000320b237812 */ /* 0x000fe200078efcff */
[----:B------:R-:W-:Y:S01]  /*14a0*/  @!P3 IMAD.IADD R6, R6, 0x1, -R5 ;  /* 0x000000010606b824 */ /* 0x000fe200078e0a05 */
[----:B------:R-:W-:Y:S01]  /*14b0*/  ISETP.GT.U32.AND P3, PT, R5, R14, PT ;  /* 0x0000000e0500720c */ /* 0x000fe20003f64070 */
[----:B------:R-:W-:Y:S01]  /*14c0*/  @!P1 IMAD.MOV R10, RZ, RZ, -R10 ;  /* 0x000000ffff0a9224 */ /* 0x000fe200078e0a0a */
[----:B------:R-:W-:Y:S01]  /*14d0*/  ISETP.GE.AND P1, PT, R13, RZ, PT ;  /* 0x000000ff0d00720c */ /* 0x000fe20003f26270 */
[----:B------:R-:W-:Y:S01]  /*14e0*/  @!P6 IMAD.MOV R12, RZ, RZ, -R12 ;  /* 0x000000ffff0ce224 */ /* 0x000fe200078e0a0c */
[C---:B------:R-:W-:Y:S01]  /*14f0*/  ISETP.GT.U32.AND P2, PT, R5.reuse, R6, PT ;  /* 0x000000060500720c */ /* 0x040fe20003f44070 */
[----:B------:R-:W-:Y:S01]  /*1500*/  IMAD.HI.U32 R13, R8, R18, RZ ;  /* 0x00000012080d7227 */ /* 0x000fe200078e00ff */
[----:B------:R-:W-:-:S02]  /*1510*/  ISETP.GT.U32.AND P6, PT, R5, R16, PT ;  /* 0x000000100500720c */ /* 0x000fc40003fc4070 */
[----:B------:R-:W-:Y:S01]  /*1520*/  IABS R72, R33 ;  /* 0x0000002100487213 */ /* 0x000fe20000000000 */
[----:B------:R-:W-:Y:S01]  /*1530*/  IMAD.HI.U32 R7, R8, R17, RZ ;  /* 0x0000001108077227 */ /* 0x000fe200078e00ff */
[----:B------:R-:W-:Y:S02]  /*1540*/  IABS R74, R35 ;  /* 0x00000023004a7213 */ /* 0x000fe40000000000 */
[C---:B------:R-:W-:Y:S01]  /*1550*/  LOP3.LUT R37, R11.reuse, 0x36, RZ, 0xfc, !PT ;  /* 0x000000360b257812 */ /* 0x040fe200078efcff */
[----:B------:R-:W-:Y:S01]  /*1560*/  IMAD.MOV R13, RZ, RZ, -R13 ;  /* 0x000000ffff0d7224 */ /* 0x000fe200078e0a0d */
[C---:B------:R-:W-:Y:S01]  /*1570*/  LOP3.LUT R39, R11.reuse, 0x38, RZ, 0xfc, !PT ;  /* 0x000000380b277812 */ /* 0x040fe200078efcff */
[----:B------:R-:W-:Y:S01]  /*1580*/  IMAD.MOV R20, RZ, RZ, -R7 ;  /* 0x000000ffff147224 */ /* 0x000fe200078e0a07 */
[----:B------:R-:W-:Y:S01]  /*1590*/  LOP3.LUT R41, R11, 0x3a, RZ, 0xfc, !PT ;  /* 0x0000003a0b297812 */ /* 0x000fe200078efcff */
[----:B------:R-:W-:Y:S01]  /*15a0*/  IMAD R18, R5, R13, R18 ;  /* 0x0000000d05127224 */ /* 0x000fe200078e0212 */
[----:B------:R-:W-:Y:S01]  /*15b0*/  LOP3.LUT R13, R11, 0x10, RZ, 0xfc, !PT ;  /* 0x000000100b0d7812 */ /* 0x000fe200078efcff */
[----:B------:R-:W-:Y:S01]  /*15c0*/  IMAD R20, R5, R20, R17 ;  /* 0x0000001405147224 */ /* 0x000fe200078e0211 */
[----:B------:R-:W-:Y:S01]  /*15d0*/  LOP3.LUT R17, R11, 0x12, RZ, 0xfc, !PT ;  /* 0x000000120b117812 */ /* 0x000fe200078efcff */
[--C-:B------:R-:W-:Y:S01]  /*15e0*/  @!P2 IMAD.IADD R6, R6, 0x1, -R5.reuse ;  /* 0x000000010606a824 */ /* 0x100fe200078e0a05 */
[----:B------:R-:W-:Y:S01]  /*15f0*/  IABS R24, R13 ;  /* 0x0000000d00187213 */ /* 0x000fe20000000000 */
[--C-:B------:R-:W-:Y:S01]  /*1600*/  @!P3 IMAD.IADD R14, R14, 0x1, -R5.reuse ;  /* 0x000000010e0eb824 */ /* 0x100fe200078e0a05 */
[C---:B------:R-:W-:Y:S01]  /*1610*/  ISETP.GT.U32.AND P2, PT, R5.reuse, R18, PT ;  /* 0x000000120500720c */ /* 0x040fe20003f44070 */
[----:B------:R-:W-:Y:S01]  /*1620*/  @!P6 IMAD.IADD R16, R16, 0x1, -R5 ;  /* 0x000000011010e824 */ /* 0x000fe200078e0a05 */
[----:B------:R-:W-:Y:S01]  /*1630*/  IABS R26, R17 ;  /* 0x00000011001a7213 */ /* 0x000fe20000000000 */
[----:B------:R-:W-:Y:S01]  /*1640*/  @!P5 IMAD.MOV R6, RZ, RZ, -R6 ;  /* 0x000000ffff06d224 */ /* 0x000fe200078e0a06 */
[C---:B------:R-:W-:Y:S01]  /*1650*/  ISETP.GT.U32.AND P3, PT, R5.reuse, R14, PT ;  /* 0x0000000e0500720c */ /* 0x040fe20003f64070 */
[----:B------:R-:W-:Y:S01]  /*1660*/  IMAD.HI.U32 R9, R8, R22, RZ ;  /* 0x0000001608097227 */ /* 0x000fe200078e00ff */
[----:B------:R-:W-:-:S02]  /*1670*/  ISETP.GT.U32.AND P5, PT, R5, R20, PT ;  /* 0x000000140500720c */ /* 0x000fc40003fa4070 */
[C---:B------:R-:W-:Y:S01]  /*1680*/  ISETP.GT.U32.AND P6, PT, R5.reuse, R16, PT ;  /* 0x000000100500720c */ /* 0x040fe20003fc4070 */
[----:B------:R-:W-:Y:S01]  /*1690*/  IMAD.HI.U32 R7, R8, R24, RZ ;  /* 0x0000001808077227 */ /* 0x000fe200078e00ff */
[----:B------:R-:W-:Y:S02]  /*16a0*/  IABS R78, R37 ;  /* 0x00000025004e7213 */ /* 0x000fe40000000000 */
[----:B------:R-:W-:Y:S01]  /*16b0*/  IABS R80, R39 ;  /* 0x0000002700507213 */ /* 0x000fe20000000000 */
[----:B------:R-:W-:Y:S01]  /*16c0*/  IMAD.MOV R9, RZ, RZ, -R9 ;  /* 0x000000ffff097224 */ /* 0x000fe200078e0a09 */
[----:B------:R-:W-:Y:S01]  /*16d0*/  IABS R82, R41 ;  /* 0x0000002900527213 */ /* 0x000fe20000000000 */
[----:B------:R-:W-:Y:S01]  /*16e0*/  IMAD.MOV R7, RZ, RZ, -R7 ;  /* 0x000000ffff077224 */ /* 0x000fe200078e0a07 */
[----:B------:R-:W-:Y:S01]  /*16f0*/  LOP3.LUT R4, R4, 0x3f, RZ, 0xc0, !PT ;  /* 0x0000003f04047812 */ /* 0x000fe200078ec0ff */
[C---:B------:R-:W-:Y:S02]  /*1700*/  IMAD R22, R5.reuse, R9, R22 ;  /* 0x0000000905167224 */ /* 0x040fe400078e0216 */
[----:B------:R-:W-:-:S02]  /*1710*/  IMAD R24, R5, R7, R24 ;  /* 0x0000000705187224 */ /* 0x000fc400078e0218 */
[--C-:B------:R-:W-:Y:S01]  /*1720*/  @!P3 IMAD.IADD R14, R14, 0x1, -R5.reuse ;  /* 0x000000010e0eb824 */ /* 0x100fe200078e0a05 */
[----:B------:R-:W-:Y:S01]  /*1730*/  ISETP.GT.U32.AND P3, PT, R5, R22, PT ;  /* 0x000000160500720c */ /* 0x000fe20003f64070 */
[--C-:B------:R-:W-:Y:S01]  /*1740*/  @!P5 IMAD.IADD R20, R20, 0x1, -R5.reuse ;  /* 0x000000011414d824 */ /* 0x100fe200078e0a05 */
[----:B------:R-:W-:Y:S01]  /*1750*/  ISETP.GE.AND P5, PT, R19, RZ, PT ;  /* 0x000000ff1300720c */ /* 0x000fe20003fa6270 */
[----:B------:R-:W-:Y:S01]  /*1760*/  @!P6 IMAD.IADD R16, R16, 0x1, -R5 ;  /* 0x000000011010e824 */ /* 0x000fe200078e0a05 */
[C---:B------:R-:W-:Y:S01]  /*1770*/  ISETP.GT.U32.AND P6, PT, R5.reuse, R24, PT ;  /* 0x000000180500720c */ /* 0x040fe20003fc4070 */
[----:B------:R-:W-:Y:S01]  /*1780*/  @!P4 IMAD.MOV R14, RZ, RZ, -R14 ;  /* 0x000000ffff0ec224 */ /* 0x000fe200078e0a0e */
[----:B------:R-:W-:Y:S01]  /*1790*/  ISETP.GT.U32.AND P4, PT, R5, R20, PT ;  /* 0x000000140500720c */ /* 0x000fe20003f84070 */
[----:B------:R-:W-:Y:S01]  /*17a0*/  IMAD.HI.U32 R7, R8, R26, RZ ;  /* 0x0000001a08077227 */ /* 0x000fe200078e00ff */
[----:B------:R-:W-:-:S03]  /*17b0*/  LOP3.LUT R19, R11, 0x22, RZ, 0xfc, !PT ;  /* 0x000000220b137812 */ /* 0x000fc600078efcff */
[----:B------:R-:W-:Y:S01]  /*17c0*/  @!P2 IMAD.IADD R18, R18, 0x1, -R5 ;  /* 0x000000011212a824 */ /* 0x000fe200078e0a05 */
[----:B------:R-:W-:Y:S01]  /*17d0*/  IABS R42, R19 ;  /* 0x00000013002a7213 */ /* 0x000fe20000000000 */
[----:B------:R-:W-:-:S03]  /*17e0*/  IMAD.HI.U32 R9, R8, R28, RZ ;  /* 0x0000001c08097227 */ /* 0x000fc600078e00ff */
[C---:B------:R-:W-:Y:S01]  /*17f0*/  ISETP.GT.U32.AND P2, PT, R5.reuse, R18, PT ;  /* 0x000000120500720c */ /* 0x040fe20003f44070 */
[----:B------:R-:W-:Y:S02]  /*1800*/  IMAD.MOV R7, RZ, RZ, -R7 ;  /* 0x000000ffff077224 */ /* 0x000fe400078e0a07 */
[----:B------:R-:W-:Y:S02]  /*1810*/  IMAD.MOV R9, RZ, RZ, -R9 ;  /* 0x000000ffff097224 */ /* 0x000fe400078e0a09 */
[----:B------:R-:W-:Y:S01]  /*1820*/  IMAD R26, R5, R7, R26 ;  /* 0x00000007051a7224 */ /* 0x000fe200078e021a */
[----:B------:R-:W-:Y:S01]  /*1830*/  LOP3.LUT R7, R11, 0x16, RZ, 0xfc, !PT ;  /* 0x000000160b077812 */ /* 0x000fe200078efcff */
[--C-:B------:R-:W-:Y:S01]  /*1840*/  @!P3 IMAD.IADD R22, R22, 0x1, -R5.reuse ;  /* 0x000000011616b824 */ /* 0x100fe200078e0a05 */
[----:B------:R-:W-:Y:S01]  /*1850*/  ISETP.GE.AND P3, PT, R13, RZ, PT ;  /* 0x000000ff0d00720c */ /* 0x000fe20003f66270 */
[C---:B------:R-:W-:Y:S01]  /*1860*/  IMAD R28, R5.reuse, R9, R28 ;  /* 0x00000009051c7224 */ /* 0x040fe200078e021c */
[----:B------:R-:W-:Y:S01]  /*1870*/  IABS R30, R7 ;  /* 0x00000007001e7213 */ /* 0x000fe20000000000 */
[--C-:B------:R-:W-:Y:S01]  /*1880*/  @!P6 IMAD.IADD R24, R24, 0x1, -R5.reuse ;  /* 0x000000011818e824 */ /* 0x100fe200078e0a05 */
[C---:B------:R-:W-:Y:S01]  /*1890*/  ISETP.GT.U32.AND P6, PT, R5.reuse, R22, PT ;  /* 0x000000160500720c */ /* 0x040fe20003fc4070 */
[--C-:B------:R-:W-:Y:S01]  /*18a0*/  @!P4 IMAD.IADD R20, R20, 0x1, -R5.reuse ;  /* 0x000000011414c824 */ /* 0x100fe200078e0a05 */
[C---:B------:R-:W-:Y:S01]  /*18b0*/  ISETP.GT.U32.AND P4, PT, R5.reuse, R26, PT ;  /* 0x0000001a0500720c */ /* 0x040fe20003f84070 */
[----:B------:R-:W-:Y:S01]  /*18c0*/  @!P0 IMAD.MOV R16, RZ, RZ, -R16 ;  /* 0x000000ffff108224 */ /* 0x000fe200078e0a10 */
[C---:B------:R-:W-:Y:S01]  /*18d0*/  ISETP.GT.U32.AND P0, PT, R5.reuse, R24, PT ;  /* 0x000000180500720c */ /* 0x040fe20003f04070 */
[----:B------:R-:W-:Y:S01]  /*18e0*/  @!P5 IMAD.MOV R20, RZ, RZ, -R20 ;  /* 0x000000ffff14d224 */ /* 0x000fe200078e0a14 */
[----:B------:R-:W-:Y:S01]  /*18f0*/  ISETP.GT.U32.AND P5, PT, R5, R28, PT ;  /* 0x0000001c0500720c */ /* 0x000fe20003fa4070 */
[--C-:B------:R-:W-:Y:S01]  /*1900*/  @!P2 IMAD.IADD R18, R18, 0x1, -R5.reuse ;  /* 0x000000011212a824 */ /* 0x100fe200078e0a05 */
[----:B------:R-:W-:Y:S01]  /*1910*/  ISETP.GE.AND P2, PT, R21, RZ, PT ;  /* 0x000000ff1500720c */ /* 0x000fe20003f46270 */
[----:B------:R-:W-:Y:S01]  /*1920*/  IMAD R249, R4, R71, RZ ;  /* 0x0000004704f97224 */ /* 0x000fe200078e02ff */
[----:B------:R-:W-:Y:S01]  /*1930*/  LOP3.LUT R13, R11, 0x18, RZ, 0xfc, !PT ;  /* 0x000000180b0d7812 */ /* 0x000fe200078efcff */
[----:B------:R-:W-:Y:S01]  /*1940*/  @!P1 IMAD.MOV R18, RZ, RZ, -R18 ;  /* 0x000000ffff129224 */ /* 0x000fe200078e0a12 */
[----:B------:R-:W-:Y:S01]  /*1950*/  ISETP.GE.AND P1, PT, R17, RZ, PT ;  /* 0x000000ff1100720c */ /* 0x000fe20003f26270 */
[--C-:B------:R-:W-:Y:S01]  /*1960*/  @!P6 IMAD.IADD R22, R22, 0x1, -R5.reuse ;  /* 0x000000011616e824 */ /* 0x100fe200078e0a05 */
[----:B------:R-:W-:Y:S01]  /*1970*/  IABS R32, R13 ;  /* 0x0000000d00207213 */ /* 0x000fe20000000000 */
[--C-:B------:R-:W-:Y:S01]  /*1980*/  @!P4 IMAD.IADD R26, R26, 0x1, -R5.reuse ;  /* 0x000000011a1ac824 */ /* 0x100fe200078e0a05 */
[----:B------:R-:W-:Y:S01]  /*1990*/  ISETP.GE.AND P6, PT, R23, RZ, PT ;  /* 0x000000ff1700720c */ /* 0x000fe20003fc6270 */
[--C-:B------:R-:W-:Y:S01]  /*19a0*/  @!P0 IMAD.IADD R24, R24, 0x1, -R5.reuse ;  /* 0x0000000118188824 */ /* 0x100fe200078e0a05 */
[----:B------:R-:W-:Y:S01]  /*19b0*/  ISETP.GE.AND P0, PT, R7, RZ, PT ;  /* 0x000000ff0700720c */ /* 0x000fe20003f06270 */
[----:B------:R-:W-:Y:S01]  /*19c0*/  @!P5 IMAD.IADD R28, R28, 0x1, -R5 ;  /* 0x000000011c1cd824 */ /* 0x000fe200078e0a05 */
[----:B------:R-:W-:Y:S01]  /*19d0*/  ISETP.GT.U32.AND P5, PT, R5, R26, PT ;  /* 0x0000001a0500720c */ /* 0x000fe20003fa4070 */
[----:B------:R-:W-:Y:S01]  /*19e0*/  IMAD.HI.U32 R7, R8, R30, RZ ;  /* 0x0000001e08077227 */ /* 0x000fe200078e00ff */
[----:B------:R-:W-:-:S02]  /*19f0*/  ISETP.GE.AND P4, PT, R13, RZ, PT ;  /* 0x000000ff0d00720c */ /* 0x000fc40003f86270 */
[----:B------:R-:W-:Y:S01]  /*1a00*/  LOP3.LUT R13, R11, 0x1e, RZ, 0xfc, !PT ;  /* 0x0000001e0b0d7812 */ /* 0x000fe200078efcff */
[----:B------:R-:W-:Y:S01]  /*1a10*/  @!P2 IMAD.MOV R22, RZ, RZ, -R22 ;  /* 0x000000ffff16a224 */ /* 0x000fe200078e0a16 */
[----:B------:R-:W-:Y:S01]  /*1a20*/  ISETP.GT.U32.AND P2, PT, R5, R28, PT ;  /* 0x0000001c0500720c */ /* 0x000fe20003f44070 */
[----:B------:R-:W-:Y:S01]  /*1a30*/  IMAD.MOV R7, RZ, RZ, -R7 ;  /* 0x000000ffff077224 */ /* 0x000fe200078e0a07 */
[----:B------:R-:W-:Y:S01]  /*1a40*/  IABS R38, R13 ;  /* 0x0000000d00267213 */ /* 0x000fe20000000000 */
[----:B------:R-:W-:Y:S01]  /*1a50*/  IMAD.HI.U32 R9, R8, R32, RZ ;  /* 0x0000002008097227 */ /* 0x000fe200078e00ff */
[C---:B------:R-:W-:Y:S02]  /*1a60*/  LOP3.LUT R21, R11.reuse, 0x24, RZ, 0xfc, !PT ;  /* 0x000000240b157812 */ /* 0x040fe400078efcff */
[----:B------:R-:W-:Y:S01]  /*1a70*/  LOP3.LUT R17, R11, 0x20, RZ, 0xfc, !PT ;  /* 0x000000200b117812 */ /* 0x000fe200078efcff */
[----:B------:R-:W-:Y:S01]  /*1a80*/  IMAD R30, R5, R7, R30 ;  /* 0x00000007051e7224 */ /* 0x000fe200078e021e */
[----:B------:R-:W-:Y:S01]  /*1a90*/  LOP3.LUT R7, R11, 0x1a, RZ, 0xfc, !PT ;  /* 0x0000001a0b077812 */ /* 0x000fe200078efcff */
[----:B------:R-:W-:Y:S01]  /*1aa0*/  IMAD.MOV R9, RZ, RZ, -R9 ;  /* 0x000000ffff097224 */ /* 0x000fe200078e0a09 */
[----:B------:R-:W-:Y:S01]  /*1ab0*/  IABS R44, R21 ;  /* 0x00000015002c7213 */ /* 0x000fe20000000000 */
[--C-:B------:R-:W-:Y:S01]  /*1ac0*/  @!P5 IMAD.IADD R26, R26, 0x1, -R5.reuse ;  /* 0x000000011a1ad824 */ /* 0x100fe200078e0a05 */
[C---:B------:R-:W-:Y:S01]  /*1ad0*/  ISETP.GT.U32.AND P5, PT, R5.reuse, R30, PT ;  /* 0x0000001e0500720c */ /* 0x040fe20003fa4070 */
[----:B------:R-:W-:Y:S01]  /*1ae0*/  IMAD R32, R5, R9, R32 ;  /* 0x0000000905207224 */ /* 0x000fe200078e0220 */
[----:B------:R-:W-:Y:S01]  /*1af0*/  IABS R34, R7 ;  /* 0x0000000700227213 */ /* 0x000fe20000000000 */
[----:B------:R-:W-:Y:S01]  /*1b00*/  @!P2 IMAD.IADD R28, R28, 0x1, -R5 ;  /* 0x000000011c1ca824 */ /* 0x000fe200078e0a05 */
[----:B------:R-:W-:Y:S01]  /*1b10*/  LOP3.LUT R9, R11, 0x1c, RZ, 0xfc, !PT ;  /* 0x0000001c0b097812 */ /* 0x000fe200078efcff */
[----:B------:R-:W-:Y:S01]  /*1b20*/  @!P3 IMAD.MOV R24, RZ, RZ, -R24 ;  /* 0x000000ffff18b224 */ /* 0x000fe200078e0a18 */
[----:B------:R-:W-:Y:S01]  /*1b30*/  ISETP.GE.AND P3, PT, R7, RZ, PT ;  /* 0x000000ff0700720c */ /* 0x000fe20003f66270 */
[----:B------:R-:W-:Y:S01]  /*1b40*/  @!P6 IMAD.MOV R28, RZ, RZ, -R28 ;  /* 0x000000ffff1ce224 */ /* 0x000fe200078e0a1c */
[----:B------:R-:W-:Y:S01]  /*1b50*/  ISETP.GT.U32.AND P6, PT, R5, R32, PT ;  /* 0x000000200500720c */ /* 0x000fe20003fc4070 */
[----:B------:R-:W-:Y:S01]  /*1b60*/  IMAD.HI.U32 R7, R8, R34, RZ ;  /* 0x0000002208077227 */ /* 0x000fe200078e00ff */
[----:B------:R-:W-:-:S02]  /*1b70*/  IABS R36, R9 ;  /* 0x0000000900247213 */ /* 0x000fc40000000000 */
[----:B------:R-:W-:Y:S01]  /*1b80*/  ISETP.GE.AND P2, PT, R9, RZ, PT ;  /* 0x000000ff0900720c */ /* 0x000fe20003f46270 */
[----:B------:R-:W-:Y:S01]  /*1b90*/  @!P5 IMAD.IADD R30, R30, 0x1, -R5 ;  /* 0x000000011e1ed824 */ /* 0x000fe200078e0a05 */
[----:B------:R-:W-:Y:S01]  /*1ba0*/  IABS R40, R17 ;  /* 0x0000001100287213 */ /* 0x000fe20000000000 */
[----:B------:R-:W-:Y:S01]  /*1bb0*/  IMAD.MOV R7, RZ, RZ, -R7 ;  /* 0x000000ffff077224 */ /* 0x000fe200078e0a07 */
[----:B------:R-:W-:Y:S01]  /*1bc0*/  LOP3.LUT R23, R11, 0x26, RZ, 0xfc, !PT ;  /* 0x000000260b177812 */ /* 0x000fe200078efcff */
[----:B------:R-:W-:Y:S01]  /*1bd0*/  IMAD.HI.U32 R9, R8, R36, RZ ;  /* 0x0000002408097227 */ /* 0x000fe200078e00ff */
[C---:B------:R-:W-:Y:S02]  /*1be0*/  ISETP.GT.U32.AND P5, PT, R5.reuse, R30, PT ;  /* 0x0000001e0500720c */ /* 0x040fe40003fa4070 */
[----:B------:R-:W-:Y:S01]  /*1bf0*/  IABS R46, R23 ;  /* 0x00000017002e7213 */ /* 0x000fe20000000000 */
[----:B------:R-:W-:Y:S02]  /*1c00*/  @!P6 IMAD.IADD R32, R32, 0x1, -R5 ;  /* 0x000000012020e824 */ /* 0x000fe400078e0a05 */
[----:B------:R-:W-:-:S02]  /*1c10*/  IMAD R34, R5, R7, R34 ;  /* 0x0000000705227224 */ /* 0x000fc400078e0222 */
[----:B------:R-:W-:Y:S01]  /*1c20*/  IMAD.MOV R9, RZ, RZ, -R9 ;  /* 0x000000ffff097224 */ /* 0x000fe200078e0a09 */
[----:B------:R-:W-:Y:S01]  /*1c30*/  ISETP.GT.U32.AND P6, PT, R5, R32, PT ;  /* 0x000000200500720c */ /* 0x000fe20003fc4070 */
[----:B------:R-:W-:-:S04]  /*1c40*/  IMAD.HI.U32 R7, R8, R38, RZ ;  /* 0x0000002608077227 */ /* 0x000fc800078e00ff */
[----:B------:R-:W-:Y:S01]  /*1c50*/  @!P1 IMAD.MOV R26, RZ, RZ, -R26 ;  /* 0x000000ffff1a9224 */ /* 0x000fe200078e0a1a */
[----:B------:R-:W-:Y:S01]  /*1c60*/  ISETP.GE.AND P1, PT, R13, RZ, PT ;  /* 0x000000ff0d00720c */ /* 0x000fe20003f26270 */
[C---:B------:R-:W-:Y:S02]  /*1c70*/  IMAD R36, R5.reuse, R9, R36 ;  /* 0x0000000905247224 */ /* 0x040fe400078e0224 */
[----:B------:R-:W-:Y:S01]  /*1c80*/  @!P5 IMAD.IADD R30, R30, 0x1, -R5 ;  /* 0x000000011e1ed824 */ /* 0x000fe200078e0a05 */
[C---:B------:R-:W-:Y:S01]  /*1c90*/  ISETP.GT.U32.AND P5, PT, R5.reuse, R34, PT ;  /* 0x000000220500720c */ /* 0x040fe20003fa4070 */
[----:B------:R-:W-:Y:S02]  /*1ca0*/  IMAD.MOV R13, RZ, RZ, -R7 ;  /* 0x000000ffff0d7224 */ /* 0x000fe400078e0a07 */
[----:B------:R-:W-:Y:S01]  /*1cb0*/  @!P0 IMAD.MOV R30, RZ, RZ, -R30 ;  /* 0x000000ffff1e8224 */ /* 0x000fe200078e0a1e */
[C---:B------:R-:W-:Y:S01]  /*1cc0*/  ISETP.GT.U32.AND P0, PT, R5.reuse, R36, PT ;  /* 0x000000240500720c */ /* 0x040fe20003f04070 */
[----:B------:R-:W-:-:S02]  /*1cd0*/  IMAD R38, R5, R13, R38 ;  /* 0x0000000d05267224 */ /* 0x000fc400078e0226 */
[----:B------:R-:W-:Y:S02]  /*1ce0*/  @!P6 IMAD.IADD R32, R32, 0x1, -R5 ;  /* 0x000000012020e824 */ /* 0x000fe400078e0a05 */
[----:B------:R-:W-:Y:S01]  /*1cf0*/  IMAD.HI.U32 R7, R8, R42, RZ ;  /* 0x0000002a08077227 */ /* 0x000fe200078e00ff */
[----:B------:R-:W-:-:S03]  /*1d00*/  ISETP.GT.U32.AND P6, PT, R5, R38, PT ;  /* 0x000000260500720c */ /* 0x000fc60003fc4070 */
[----:B------:R-:W-:Y:S02]  /*1d10*/  IMAD.MOV R7, RZ, RZ, -R7 ;  /* 0x000000ffff077224 */ /* 0x000fe400078e0a07 */
[--C-:B------:R-:W-:Y:S02]  /*1d20*/  @!P5 IMAD.IADD R34, R34, 0x1, -R5.reuse ;  /* 0x000000012222d824 */ /* 0x100fe400078e0a05 */
[----:B------:R-:W-:Y:S02]  /*1d30*/  @!P0 IMAD.IADD R36, R36, 0x1, -R5 ;  /* 0x0000000124248824 */ /* 0x000fe400078e0a05 */
[C---:B------:R-:W-:Y:S01]  /*1d40*/  IMAD R42, R5.reuse, R7, R42 ;  /* 0x00000007052a7224 */ /* 0x040fe200078e022a */
[C---:B------:R-:W-:Y:S01]  /*1d50*/  ISETP.GT.U32.AND P5, PT, R5.reuse, R34, PT ;  /* 0x000000220500720c */ /* 0x040fe20003fa4070 */
[----:B------:R-:W-:Y:S01]  /*1d60*/  IMAD.HI.U32 R7, R8, R44, RZ ;  /* 0x0000002c08077227 */ /* 0x000fe200078e00ff */
[----:B------:R-:W-:-:S03]  /*1d70*/  ISETP.GT.U32.AND P0, PT, R5, R36, PT ;  /* 0x000000240500720c */ /* 0x000fc60003f04070 */
[----:B------:R-:W-:Y:S02]  /*1d80*/  @!P6 IMAD.IADD R38, R38, 0x1, -R5 ;  /* 0x000000012626e824 */ /* 0x000fe400078e0a05 */
[----:B------:R-:W-:Y:S02]  /*1d90*/  IMAD.MOV R7, RZ, RZ, -R7 ;  /* 0x000000ffff077224 */ /* 0x000fe400078e0a07 */
[----:B------:R-:W-:Y:S01]  /*1da0*/  IMAD.HI.U32 R9, R8, R40, RZ ;  /* 0x0000002808097227 */ /* 0x000fe200078e00ff */
[----:B------:R-:W-:-:S03]  /*1db0*/  ISETP.GT.U32.AND P6, PT, R5, R38, PT ;  /* 0x000000260500720c */ /* 0x000fc60003fc4070 */
[C---:B------:R-:W-:Y:S02]  /*1dc0*/  IMAD R44, R5.reuse, R7, R44 ;  /* 0x00000007052c7224 */ /* 0x040fe400078e022c */
[----:B------:R-:W-:Y:S01]  /*1dd0*/  @!P0 IMAD.IADD R36, R36, 0x1, -R5 ;  /* 0x0000000124248824 */ /* 0x000fe200078e0a05 */
[C---:B------:R-:W-:Y:S01]  /*1de0*/  ISETP.GT.U32.AND P0, PT, R5.reuse, R42, PT ;  /* 0x0000002a0500720c */ /* 0x040fe20003f04070 */
[----:B------:R-:W-:Y:S02]  /*1df0*/  IMAD.MOV R9, RZ, RZ, -R9 ;  /* 0x000000ffff097224 */ /* 0x000fe400078e0a09 */
[--C-:B------:R-:W-:Y:S02]  /*1e00*/  @!P5 IMAD.IADD R34, R34, 0x1, -R5.reuse ;  /* 0x000000012222d824 */ /* 0x100fe400078e0a05 */
[C---:B------:R-:W-:Y:S02]  /*1e10*/  IMAD R40, R5.reuse, R9, R40 ;  /* 0x0000000905287224 */ /* 0x040fe400078e0228 */
[----:B------:R-:W-:Y:S01]  /*1e20*/  @!P6 IMAD.IADD R38, R38, 0x1, -R5 ;  /* 0x000000012626e824 */ /* 0x000fe200078e0a05 */
[C---:B------:R-:W-:Y:S01]  /*1e30*/  ISETP.GT.U32.AND P6, PT, R5.reuse, R44, PT ;  /* 0x0000002c0500720c */ /* 0x040fe20003fc4070 */
[----:B------:R-:W-:Y:S01]  /*1e40*/  IMAD.HI.U32 R9, R8, R48, RZ ;  /* 0x0000003008097227 */ /* 0x000fe200078e00ff */
[----:B------:R-:W-:-:S03]  /*1e50*/  ISETP.GT.U32.AND P5, PT, R5, R40, PT ;  /* 0x000000280500720c */ /* 0x000fc60003fa4070 */
[----:B------:R-:W-:Y:S02]  /*1e60*/  @!P0 IMAD.IADD R42, R42, 0x1, -R5 ;  /* 0x000000012a2a8824 */ /* 0x000fe400078e0a05 */
[----:B------:R-:W-:Y:S02]  /*1e70*/  IMAD.MOV R9, RZ, RZ, -R9 ;  /* 0x000000ffff097224 */ /* 0x000fe400078e0a09 */
[----:B------:R-:W-:-:S04]  /*1e80*/  IMAD.HI.U32 R7, R8, R46, RZ ;  /* 0x0000002e08077227 */ /* 0x000fc800078e00ff */
[----:B------:R-:W-:Y:S01]  /*1e90*/  @!P6 IMAD.IADD R44, R44, 0x1, -R5 ;  /* 0x000000012c2ce824 */ /* 0x000fe200078e0a05 */
[C---:B------:R-:W-:Y:S01]  /*1ea0*/  ISETP.GT.U32.AND P6, PT, R5.reuse, R42, PT ;  /* 0x0000002a0500720c */ /* 0x040fe20003fc4070 */
[----:B------:R-:W-:Y:S02]  /*1eb0*/  IMAD R48, R5, R9, R48 ;  /* 0x0000000905307224 */ /* 0x000fe400078e0230 */
[----:B------:R-:W-:-:S04]  /*1ec0*/  IMAD.HI.U32 R13, R8, R50, RZ ;  /* 0x00000032080d7227 */ /* 0x000fc800078e00ff */
[----:B------:R-:W-:Y:S02]  /*1ed0*/  IMAD.MOV R7, RZ, RZ, -R7 ;  /* 0x000000ffff077224 */ /* 0x000fe400078e0a07 */
[----:B------:R-:W-:Y:S01]  /*1ee0*/  @!P5 IMAD.IADD R40, R40, 0x1, -R5 ;  /* 0x000000012828d824 */ /* 0x000fe200078e0a05 */
[----:B------:R-:W-:Y:S01]  /*1ef0*/  ISETP.GE.AND P5, PT, R17, RZ, PT ;  /* 0x000000ff1100720c */ /* 0x000fe20003fa6270 */
[----:B------:R-:W-:Y:S02]  /*1f00*/  IMAD.MOV R13, RZ, RZ, -R13 ;  /* 0x000000ffff0d7224 */ /* 0x000fe400078e0a0d */
[----:B------:R-:W-:Y:S01]  /*1f10*/  @!P6 IMAD.IADD R42, R42, 0x1, -R5 ;  /* 0x000000012a2ae824 */ /* 0x000fe200078e0a05 */
[C---:B------:R-:W-:Y:S01]  /*1f20*/  ISETP.GT.U32.AND P6, PT, R5.reuse, R48, PT ;  /* 0x000000300500720c */ /* 0x040fe20003fc4070 */
[C---:B------:R-:W-:Y:S01]  /*1f30*/  IMAD R46, R5.reuse, R7, R46 ;  /* 0x00000007052e7224 */ /* 0x040fe200078e022e */
[C---:B------:R-:W-:Y:S01]  /*1f40*/  ISETP.GT.U32.AND P0, PT, R5.reuse, R40, PT ;  /* 0x000000280500720c */ /* 0x040fe20003f04070 */
[----:B------:R-:W-:Y:S01]  /*1f50*/  @!P4 IMAD.MOV R32, RZ, RZ, -R32 ;  /* 0x000000ffff20c224 */ /* 0x000fe200078e0a20 */
[----:B------:R-:W-:Y:S01]  /*1f60*/  ISETP.GT.U32.AND P4, PT, R5, R44, PT ;  /* 0x0000002c0500720c */ /* 0x000fe20003f84070 */
[----:B------:R-:W-:-:S04]  /*1f70*/  IMAD.HI.U32 R7, R8, R52, RZ ;  /* 0x0000003408077227 */ /* 0x000fc800078e00ff */
[C---:B------:R-:W-:Y:S02]  /*1f80*/  IMAD R50, R5.reuse, R13, R50 ;  /* 0x0000000d05327224 */ /* 0x040fe400078e0232 */
[----:B------:R-:W-:Y:S02]  /*1f90*/  IMAD.MOV R13, RZ, RZ, -R7 ;  /* 0x000000ffff0d7224 */ /* 0x000fe400078e0a07 */
[--C-:B------:R-:W-:Y:S02]  /*1fa0*/  @!P6 IMAD.IADD R48, R48, 0x1, -R5.reuse ;  /* 0x000000013030e824 */ /* 0x100fe400078e0a05 */
[C---:B------:R-:W-:Y:S02]  /*1fb0*/  IMAD R52, R5.reuse, R13, R52 ;  /* 0x0000000d05347224 */ /* 0x040fe400078e0234 */
[--C-:B------:R-:W-:Y:S01]  /*1fc0*/  @!P4 IMAD.IADD R44, R44, 0x1, -R5.reuse ;  /* 0x000000012c2cc824 */ /* 0x100fe200078e0a05 */
[C---:B------:R-:W-:Y:S01]  /*1fd0*/  ISETP.GT.U32.AND P4, PT, R5.reuse, R50, PT ;  /* 0x000000320500720c */ /* 0x040fe20003f84070 */
[----:B------:R-:W-:Y:S01]  /*1fe0*/  @!P0 IMAD.IADD R40, R40, 0x1, -R5 ;  /* 0x0000000128288824 */ /* 0x000fe200078e0a05 */
[C---:B------:R-:W-:Y:S01]  /*1ff0*/  ISETP.GT.U32.AND P6, PT, R5.reuse, R52, PT ;  /* 0x000000340500720c */ /* 0x040fe20003fc4070 */
[----:B------:R-:W-:Y:S01]  /*2000*/  IMAD.HI.U32 R7, R8, R54, RZ ;  /* 0x0000003608077227 */ /* 0x000fe200078e00ff */
[----:B------:R-:W-:-:S03]  /*2010*/  ISETP.GT.U32.AND P0, PT, R5, R46, PT ;  /* 0x0000002e0500720c */ /* 0x000fc60003f04070 */
[----:B------:R-:W-:Y:S02]  /*2020*/  IMAD.MOV R7, RZ, RZ, -R7 ;  /* 0x000000ffff077224 */ /* 0x000fe400078e0a07 */
[----:B------:R-:W-:-:S04]  /*2030*/  IMAD.HI.U32 R9, R8, R72, RZ ;  /* 0x0000004808097227 */ /* 0x000fc800078e00ff */
[C---:B------:R-:W-:Y:S02]  /*2040*/  IMAD R54, R5.reuse, R7, R54 ;  /* 0x0000000705367224 */ /* 0x040fe400078e0236 */
[--C-:B------:R-:W-:Y:S02]  /*2050*/  @!P6 IMAD.IADD R52, R52, 0x1, -R5.reuse ;  /* 0x000000013434e824 */ /* 0x100fe400078e0a05 */
[--C-:B------:R-:W-:Y:S01]  /*2060*/  @!P4 IMAD.IADD R50, R50, 0x1, -R5.reuse ;  /* 0x000000013232c824 */ /* 0x100fe200078e0a05 */
[----:B------:R-:W-:Y:S01]  /*2070*/  ISETP.GT.U32.AND P6, PT, R5, R54, PT ;  /* 0x000000360500720c */ /* 0x000fe20003fc4070 */
[----:B------:R-:W-:Y:S01]  /*2080*/  @!P0 IMAD.IADD R46, R46, 0x1, -R5 ;  /* 0x000000012e2e8824 */ /* 0x000fe200078e0a05 */
[----:B------:R-:W-:Y:S01]  /*2090*/  ISETP.GE.AND P4, PT, R21, RZ, PT ;  /* 0x000000ff1500720c */ /* 0x000fe20003f86270 */
[----:B------:R-:W-:Y:S01]  /*20a0*/  IMAD.HI.U32 R13, R8, R74, RZ ;  /* 0x0000004a080d7227 */ /* 0x000fe200078e00ff */
[----:B------:R-:W-:Y:S02]  /*20b0*/  ISETP.GE.AND P0, PT, R19, RZ, PT ;  /* 0x000000ff1300720c */ /* 0x000fe40003f06270 */
[C---:B------:R-:W-:Y:S01]  /*20c0*/  LOP3.LUT R21, R11.reuse, 0x34, RZ, 0xfc, !PT ;  /* 0x000000340b157812 */ /* 0x040fe200078efcff */
[----:B------:R-:W-:Y:S01]  /*20d0*/  IMAD.MOV R9, RZ, RZ, -R9 ;  /* 0x000000ffff097224 */ /* 0x000fe200078e0a09 */
[----:B------:R-:W-:Y:S01]  /*20e0*/  LOP3.LUT R19, R11, 0x3c, RZ, 0xfc, !PT ;  /* 0x0000003c0b137812 */ /* 0x000fe200078efcff */
[----:B------:R-:W-:Y:S01]  /*20f0*/  IMAD.MOV R13, RZ, RZ, -R13 ;  /* 0x000000ffff0d7224 */ /* 0x000fe200078e0a0d */
[----:B------:R-:W-:Y:S01]  /*2100*/  IABS R76, R21 ;  /* 0x00000015004c7213 */ /* 0x000fe20000000000 */
[C---:B------:R-:W-:Y:S01]  /*2110*/  IMAD R72, R5.reuse, R9, R72 ;  /* 0x0000000905487224 */ /* 0x040fe200078e0248 */
[----:B------:R-:W-:Y:S01]  /*2120*/  IABS R17, R19 ;  /* 0x0000001300117213 */ /* 0x000fe20000000000 */
[----:B------:R-:W-:-:S02]  /*2130*/  IMAD R74, R5, R13, R74 ;  /* 0x0000000d054a7224 */ /* 0x000fc400078e024a */
[----:B------:R-:W-:-:S04]  /*2140*/  IMAD.HI.U32 R7, R8, R76, RZ ;  /* 0x0000004c08077227 */ /* 0x000fc800078e00ff */
[----:B------:R-:W-:-:S04]  /*2150*/  IMAD.HI.U32 R9, R8, R78, RZ ;  /* 0x0000004e08097227 */ /* 0x000fc800078e00ff */
[----:B------:R-:W-:-:S04]  /*2160*/  IMAD.HI.U32 R11, R8, R80, RZ ;  /* 0x00000050080b7227 */ /* 0x000fc800078e00ff */
[----:B------:R-:W-:-:S04]  /*2170*/  IMAD.HI.U32 R13, R8, R82, RZ ;  /* 0x00000052080d7227 */ /* 0x000fc800078e00ff */
[----:B------:R-:W-:-:S04]  /*2180*/  IMAD.HI.U32 R8, R8, R17, RZ ;  /* 0x0000001108087227 */ /* 0x000fc800078e00ff */
[----:B------:R-:W-:Y:S01]  /*2190*/  @!P6 IMAD.IADD R54, R54, 0x1, -R5 ;  /* 0x000000013636e824 */ /* 0x000fe200078e0a05 */
[C---:B------:R-:W-:Y:S01]  /*21a0*/  ISETP.GT.U32.AND P6, PT, R5.reuse, R72, PT ;  /* 0x000000480500720c */ /* 0x040fe20003fc4070 */
[----:B------:R-:W-:Y:S01]  /*21b0*/  @!P3 IMAD.MOV R34, RZ, RZ, -R34 ;  /* 0x000000ffff22b224 */ /* 0x000fe200078e0a22 */
[C---:B------:R-:W-:Y:S01]  /*21c0*/  ISETP.GT.U32.AND P3, PT, R5.reuse, R46, PT ;  /* 0x0000002e0500720c */ /* 0x040fe20003f64070 */
[----:B------:R-:W-:Y:S01]  /*21d0*/  @!P2 IMAD.MOV R36, RZ, RZ, -R36 ;  /* 0x000000ffff24a224 */ /* 0x000fe200078e0a24 */
[C---:B------:R-:W-:Y:S01]  /*21e0*/  ISETP.GT.U32.AND P2, PT, R5.reuse, R48, PT ;  /* 0x000000300500720c */ /* 0x040fe20003f44070 */
[----:B------:R-:W-:Y:S01]  /*21f0*/  @!P1 IMAD.MOV R38, RZ, RZ, -R38 ;  /* 0x000000ffff269224 */ /* 0x000fe200078e0a26 */
[----:B------:R-:W-:Y:S01]  /*2200*/  ISETP.GT.U32.AND P1, PT, R5, R50, PT ;  /* 0x000000320500720c */ /* 0x000fe20003f24070 */
[----:B------:R-:W-:Y:S02]  /*2210*/  IMAD.MOV R60, RZ, RZ, -R8 ;  /* 0x000000ffff3c7224 */ /* 0x000fe400078e0a08 */
[----:B------:R-:W-:-:S02]  /*2220*/  IMAD.MOV.U32 R8, RZ, RZ, R40 ;  /* 0x000000ffff087224 */ /* 0x000fc400078e0028 */
[----:B------:R-:W-:Y:S02]  /*2230*/  IMAD.MOV.U32 R56, RZ, RZ, R42 ;  /* 0x000000ffff387224 */ /* 0x000fe400078e002a */
[----:B------:R-:W-:Y:S02]  /*2240*/  IMAD.MOV R7, RZ, RZ, -R7 ;  /* 0x000000ffff077224 */ /* 0x000fe400078e0a07 */
[----:B------:R-:W-:Y:S02]  /*2250*/  IMAD.MOV R9, RZ, RZ, -R9 ;  /* 0x000000ffff097224 */ /* 0x000fe400078e0a09 */
[----:B------:R-:W-:Y:S02]  /*2260*/  IMAD.MOV R11, RZ, RZ, -R11 ;  /* 0x000000ffff0b7224 */ /* 0x000fe400078e0a0b */
[----:B------:R-:W-:Y:S01]  /*2270*/  @!P5 IMAD.MOV R8, RZ, RZ, -R8 ;  /* 0x000000ffff08d224 */ /* 0x000fe200078e0a08 */
[C---:B------:R-:W-:Y:S01]  /*2280*/  ISETP.GT.U32.AND P5, PT, R5.reuse, R52, PT ;  /* 0x000000340500720c */ /* 0x040fe20003fa4070 */
[----:B------:R-:W-:Y:S01]  /*2290*/  @!P0 IMAD.MOV R56, RZ, RZ, -R56 ;  /* 0x000000ffff388224 */ /* 0x000fe200078e0a38 */
[C---:B------:R-:W-:Y:S01]  /*22a0*/  ISETP.GT.U32.AND P0, PT, R5.reuse, R54, PT ;  /* 0x000000360500720c */ /* 0x040fe20003f04070 */
[----:B------:R-:W-:-:S02]  /*22b0*/  IMAD R76, R5, R7, R76 ;  /* 0x00000007054c7224 */ /* 0x000fc400078e024c */
[C---:B------:R-:W-:Y:S02]  /*22c0*/  IMAD R78, R5.reuse, R9, R78 ;  /* 0x00000009054e7224 */ /* 0x040fe400078e024e */
[C---:B------:R-:W-:Y:S02]  /*22d0*/  IMAD R80, R5.reuse, R11, R80 ;  /* 0x0000000b05507224 */ /* 0x040fe400078e0250 */
[----:B------:R-:W-:Y:S02]  /*22e0*/  IMAD.MOV.U32 R58, RZ, RZ, R44 ;  /* 0x000000ffff3a7224 */ /* 0x000fe400078e002c */
[----:B------:R-:W-:Y:S02]  /*22f0*/  IMAD.MOV R13, RZ, RZ, -R13 ;  /* 0x000000ffff0d7224 */ /* 0x000fe400078e0a0d */
[--C-:B------:R-:W-:Y:S02]  /*2300*/  @!P6 IMAD.IADD R72, R72, 0x1, -R5.reuse ;  /* 0x000000014848e824 */ /* 0x100fe400078e0a05 */
[----:B------:R-:W-:Y:S01]  /*2310*/  @!P4 IMAD.MOV R58, RZ, RZ, -R58 ;  /* 0x000000ffff3ac224 */ /* 0x000fe200078e0a3a */
[C---:B------:R-:W-:Y:S01]  /*2320*/  ISETP.GT.U32.AND P4, PT, R5.reuse, R74, PT ;  /* 0x0000004a0500720c */ /* 0x040fe20003f84070 */
[--C-:B------:R-:W-:Y:S01]  /*2330*/  @!P3 IMAD.IADD R46, R46, 0x1, -R5.reuse ;  /* 0x000000012e2eb824 */ /* 0x100fe200078e0a05 */
[C---:B------:R-:W-:Y:S01]  /*2340*/  ISETP.GT.U32.AND P3, PT, R5.reuse, R76, PT ;  /* 0x0000004c0500720c */ /* 0x040fe20003f64070 */
[--C-:B------:R-:W-:Y:S01]  /*2350*/  @!P2 IMAD.IADD R48, R48, 0x1, -R5.reuse ;  /* 0x000000013030a824 */ /* 0x100fe200078e0a05 */
[C---:B------:R-:W-:Y:S01]  /*2360*/  ISETP.GT.U32.AND P2, PT, R5.reuse, R78, PT ;  /* 0x0000004e0500720c */ /* 0x040fe20003f44070 */
[--C-:B------:R-:W-:Y:S01]  /*2370*/  @!P1 IMAD.IADD R50, R50, 0x1, -R5.reuse ;  /* 0x0000000132329824 */ /* 0x100fe200078e0a05 */
[C---:B------:R-:W-:Y:S01]  /*2380*/  ISETP.GT.U32.AND P1, PT, R5.reuse, R80, PT ;  /* 0x000000500500720c */ /* 0x040fe20003f24070 */
[C---:B------:R-:W-:Y:S01]  /*2390*/  IMAD R82, R5.reuse, R13, R82 ;  /* 0x0000000d05527224 */ /* 0x040fe200078e0252 */
[----:B------:R-:W-:Y:S01]  /*23a0*/  ISETP.GT.U32.AND P6, PT, R5, R72, PT ;  /* 0x000000480500720c */ /* 0x000fe20003fc4070 */
[----:B------:R-:W-:-:S02]  /*23b0*/  @!P5 IMAD.IADD R52, R52, 0x1, -R5 ;  /* 0x000000013434d824 */ /* 0x000fc400078e0a05 */
[----:B------:R-:W-:Y:S01]  /*23c0*/  @!P0 IMAD.IADD R54, R54, 0x1, -R5 ;  /* 0x0000000136368824 */ /* 0x000fe200078e0a05 */
[C---:B------:R-:W-:Y:S01]  /*23d0*/  ISETP.GT.U32.AND P5, PT, R5.reuse, R82, PT ;  /* 0x000000520500720c */ /* 0x040fe20003fa4070 */
[----:B------:R-:W-:Y:S01]  /*23e0*/  IMAD R40, R5, R60, R17 ;  /* 0x0000003c05287224 */ /* 0x000fe200078e0211 */
[----:B------:R-:W-:Y:S01]  /*23f0*/  ISETP.GE.AND P0, PT, R23, RZ, PT ;  /* 0x000000ff1700720c */ /* 0x000fe20003f06270 */
[--C-:B------:R-:W-:Y:S01]  /*2400*/  @!P4 IMAD.IADD R74, R74, 0x1, -R5.reuse ;  /* 0x000000014a4ac824 */ /* 0x100fe200078e0a05 */
        /* <DEDUP_REMOVED lines=8> */
[----:B------:R-:W-:Y:S01]  /*2490*/  ISETP.GT.U32.AND P6, PT, R5, R40, PT ;  /* 0x000000280500720c */ /* 0x000fe20003fc4070 */
[----:B------:R-:W-:Y:S01]  /*24a0*/  IMAD.MOV.U32 R60, RZ, RZ, R46 ;  /* 0x000000ffff3c7224 */ /* 0x000fe200078e002e */
[----:B------:R-:W1:Y:S01]  /*24b0*/  LDC R23, c[0x0][0x3a0] ;  /* 0x0000e800ff177b82 */ /* 0x000e620000000800 */
[----:B------:R-:W-:Y:S01]  /*24c0*/  @!P5 IMAD.IADD R82, R82, 0x1, -R5 ;  /* 0x000000015252d824 */ /* 0x000fe200078e0a05 */
[----:B------:R-:W-:Y:S01]  /*24d0*/  ISETP.GE.AND P5, PT, R33, RZ, PT ;  /* 0x000000ff2100720c */ /* 0x000fe20003fa6270 */
[----:B------:R-:W-:Y:S01]  /*24e0*/  @!P0 IMAD.MOV R60, RZ, RZ, -R60 ;  /* 0x000000ffff3c8224 */ /* 0x000fe200078e0a3c */
[----:B------:R-:W-:Y:S01]  /*24f0*/  ISETP.GT.U32.AND P0, PT, R5, R74, PT ;  /* 0x0000004a0500720c */ /* 0x000fe20003f04070 */
[----:B------:R-:W-:-:S02]  /*2500*/  IMAD.MOV.U32 R62, RZ, RZ, R48 ;  /* 0x000000ffff3e7224 */ /* 0x000fc400078e0030 */
[----:B------:R-:W-:Y:S02]  /*2510*/  IMAD.MOV.U32 R64, RZ, RZ, R50 ;  /* 0x000000ffff407224 */ /* 0x000fe400078e0032 */
[----:B------:R-:W-:Y:S02]  /*2520*/  IMAD.MOV.U32 R66, RZ, RZ, R52 ;  /* 0x000000ffff427224 */ /* 0x000fe400078e0034 */
[----:B------:R-:W-:Y:S02]  /*2530*/  IMAD.MOV.U32 R68, RZ, RZ, R54 ;  /* 0x000000ffff447224 */ /* 0x000fe400078e0036 */
[----:B------:R-:W-:Y:S01]  /*2540*/  @!P4 IMAD.MOV R62, RZ, RZ, -R62 ;  /* 0x000000ffff3ec224 */ /* 0x000fe200078e0a3e */
[C---:B------:R-:W-:Y:S01]  /*2550*/  ISETP.GT.U32.AND P4, PT, R5.reuse, R76, PT ;  /* 0x0000004c0500720c */ /* 0x040fe20003f84070 */
[----:B------:R-:W-:Y:S01]  /*2560*/  @!P3 IMAD.MOV R64, RZ, RZ, -R64 ;  /* 0x000000ffff40b224 */ /* 0x000fe200078e0a40 */
[C---:B------:R-:W-:Y:S01]  /*2570*/  ISETP.GT.U32.AND P3, PT, R5.reuse, R78, PT ;  /* 0x0000004e0500720c */ /* 0x040fe20003f64070 */
[----:B------:R-:W-:Y:S01]  /*2580*/  @!P2 IMAD.MOV R66, RZ, RZ, -R66 ;  /* 0x000000ffff42a224 */ /* 0x000fe200078e0a42 */
[C---:B------:R-:W-:Y:S01]  /*2590*/  ISETP.GT.U32.AND P2, PT, R5.reuse, R80, PT ;  /* 0x000000500500720c */ /* 0x040fe20003f44070 */
[----:B------:R-:W-:Y:S01]  /*25a0*/  @!P1 IMAD.MOV R68, RZ, RZ, -R68 ;  /* 0x000000ffff449224 */ /* 0x000fe200078e0a44 */
[----:B------:R-:W-:Y:S01]  /*25b0*/  ISETP.GT.U32.AND P1, PT, R5, R82, PT ;  /* 0x000000520500720c */ /* 0x000fe20003f24070 */
[----:B------:R-:W-:Y:S01]  /*25c0*/  @!P6 IMAD.IADD R40, R40, 0x1, -R5 ;  /* 0x000000012828e824 */ /* 0x000fe200078e0a05 */
[----:B------:R-:W-:Y:S01]  /*25d0*/  ISETP.GE.AND P6, PT, R35, RZ, PT ;  /* 0x000000ff2300720c */ /* 0x000fe20003fc6270 */
[----:B------:R-:W-:-:S02]  /*25e0*/  @!P5 IMAD.MOV R72, RZ, RZ, -R72 ;  /* 0x000000ffff48d224 */ /* 0x000fc400078e0a48 */
[--C-:B------:R-:W-:Y:S01]  /*25f0*/  @!P0 IMAD.IADD R74, R74, 0x1, -R5.reuse ;  /* 0x000000014a4a8824 */ /* 0x100fe200078e0a05 */
[----:B------:R-:W-:Y:S01]  /*2600*/  ISETP.GT.U32.AND P5, PT, R5, R40, PT ;  /* 0x000000280500720c */ /* 0x000fe20003fa4070 */
        /* <DEDUP_REMOVED lines=8> */
[----:B------:R-:W-:Y:S01]  /*2690*/  @!P6 IMAD.MOV R74, RZ, RZ, -R74 ;  /* 0x000000ffff4ae224 */ /* 0x000fe200078e0a4a */
[----:B------:R-:W-:Y:S01]  /*26a0*/  ISETP.GE.AND P1, PT, R19, RZ, PT ;  /* 0x000000ff1300720c */ /* 0x000fe20003f26270 */
[----:B------:R-:W-:Y:S01]  /*26b0*/  IMAD.SHL.U32 R7, R248, 0x4, RZ ;  /* 0x00000004f8077824 */ /* 0x000fe200078e00ff */
[----:B------:R-:W-:Y:S01]  /*26c0*/  ISETP.NE.AND P6, PT, R15, RZ, PT ;  /* 0x000000ff0f00720c */ /* 0x000fe20003fc5270 */
[----:B------:R-:W-:Y:S01]  /*26d0*/  @!P5 IMAD.IADD R40, R40, 0x1, -R5 ;  /* 0x000000012828d824 */ /* 0x000fe200078e0a05 */
[----:B------:R-:W-:Y:S01]  /*26e0*/  LOP3.LUT R5, RZ, R15, RZ, 0x33, !PT ;  /* 0x0000000fff057212 */ /* 0x000fe200078e33ff */
[----:B------:R-:W-:Y:S01]  /*26f0*/  @!P0 IMAD.MOV R76, RZ, RZ, -R76 ;  /* 0x000000ffff4c8224 */ /* 0x000fe200078e0a4c */
[----:B------:R1:W-:Y:S01]  /*2700*/  STL [R1+0x4c], R7 ;  /* 0x00004c0701007387 */ /* 0x0003e20000100800 */
[----:B------:R-:W-:Y:S01]  /*2710*/  IMAD.MOV.U32 R4, RZ, RZ, R40 ;  /* 0x000000ffff047224 */ /* 0x000fe200078e0028 */
[C---:B------:R-:W-:Y:S01]  /*2720*/  SEL R44, R5.reuse, R26, !P6 ;  /* 0x0000001a052c7207 */ /* 0x040fe20007000000 */
[----:B------:R-:W-:Y:S01]  /*2730*/  @!P4 IMAD.MOV R78, RZ, RZ, -R78 ;  /* 0x000000ffff4ec224 */ /* 0x000fe200078e0a4e */
[----:B------:R-:W-:Y:S01]  /*2740*/  SEL R29, R5, R76, !P6 ;  /* 0x0000004c051d7207 */ /* 0x000fe20007000000 */
[----:B------:R-:W-:Y:S01]  /*2750*/  @!P3 IMAD.MOV R80, RZ, RZ, -R80 ;  /* 0x000000ffff50b224 */ /* 0x000fe200078e0a50 */
[----:B------:R-:W-:Y:S01]  /*2760*/  IADD3 R76, P0, PT, R7, UR12, RZ ;  /* 0x0000000c074c7c10 */ /* 0x000fe2000ff1e0ff */
[----:B------:R-:W-:Y:S01]  /*2770*/  @!P2 IMAD.MOV R82, RZ, RZ, -R82 ;  /* 0x000000ffff52a224 */ /* 0x000fe200078e0a52 */
[C---:B------:R-:W-:Y:S01]  /*2780*/  SEL R45, R5.reuse, R28, !P6 ;  /* 0x0000001c052d7207 */ /* 0x040fe20007000000 */
[----:B------:R-:W-:Y:S01]  /*2790*/  @!P1 IMAD.MOV R4, RZ, RZ, -R4 ;  /* 0x000000ffff049224 */ /* 0x000fe200078e0a04 */
[----:B------:R-:W-:Y:S01]  /*27a0*/  SEL R46, R5, R30, !P6 ;  /* 0x0000001e052e7207 */ /* 0x000fe20007000000 */
[----:B-1----:R-:W-:Y:S01]  /*27b0*/  VIADD R7, R23, 0xfffffffe ;  /* 0xfffffffe17077836 */ /* 0x002fe20000000000 */
[C---:B------:R-:W-:Y:S01]  /*27c0*/  SEL R41, R5.reuse, R32, !P6 ;  /* 0x0000002005297207 */ /* 0x040fe20007000000 */
[C---:B------:R-:W-:Y:S01]  /*27d0*/  IMAD R9, R70.reuse, 0x3, RZ ;  /* 0x0000000346097824 */ /* 0x040fe200078e02ff */
[C---:B------:R-:W-:Y:S01]  /*27e0*/  SEL R42, R5.reuse, R34, !P6 ;  /* 0x00000022052a7207 */ /* 0x040fe20007000000 */
[C---:B------:R-:W-:Y:S01]  /*27f0*/  IMAD R11, R70.reuse, 0x5, RZ ;  /* 0x00000005460b7824 */ /* 0x040fe200078e02ff */
[C---:B------:R-:W-:Y:S01]  /*2800*/  SEL R43, R5.reuse, R36, !P6 ;  /* 0x00000024052b7207 */ /* 0x040fe20007000000 */
[C---:B------:R-:W-:Y:S01]  /*2810*/  IMAD R13, R70.reuse, 0x6, RZ ;  /* 0x00000006460d7824 */ /* 0x040fe200078e02ff */
[C---:B------:R-:W-:Y:S01]  /*2820*/  SEL R40, R5.reuse, R38, !P6 ;  /* 0x0000002605287207 */ /* 0x040fe20007000000 */
[C---:B------:R-:W-:Y:S01]  /*2830*/  IMAD R15, R70.reuse, 0x7, RZ ;  /* 0x00000007460f7824 */ /* 0x040fe200078e02ff */
[C---:B------:R-:W-:Y:S01]  /*2840*/  SEL R53, R5.reuse, R10, !P6 ;  /* 0x0000000a05357207 */ /* 0x040fe20007000000 */
[C---:B------:R-:W-:Y:S01]  /*2850*/  IMAD.SHL.U32 R17, R70.reuse, 0x8, RZ ;  /* 0x0000000846117824 */ /* 0x040fe200078e00ff */
[C---:B------:R-:W-:Y:S01]  /*2860*/  SEL R54, R5.reuse, R12, !P6 ;  /* 0x0000000c05367207 */ /* 0x040fe20007000000 */
[C---:B------:R-:W-:Y:S01]  /*2870*/  IMAD R19, R70.reuse, 0x9, RZ ;  /* 0x0000000946137824 */ /* 0x040fe200078e02ff */
[C---:B------:R-:W-:Y:S01]  /*2880*/  SEL R55, R5.reuse, R6, !P6 ;  /* 0x0000000605377207 */ /* 0x040fe20007000000 */
[C---:B------:R-:W-:Y:S01]  /*2890*/  IMAD R21, R70.reuse, 0xa, RZ ;  /* 0x0000000a46157824 */ /* 0x040fe200078e02ff */
[C---:B------:R-:W-:Y:S01]  /*28a0*/  SEL R50, R5.reuse, R14, !P6 ;  /* 0x0000000e05327207 */ /* 0x040fe20007000000 */
[----:B------:R-:W-:Y:S01]  /*28b0*/  IMAD R25, R70, 0xb, RZ ;  /* 0x0000000b46197824 */ /* 0x000fe200078e02ff */
[----:B------:R-:W-:Y:S01]  /*28c0*/  SEL R51, R5, R16, !P6 ;  /* 0x0000001005337207 */ /* 0x000fe20007000000 */
[----:B------:R-:W-:Y:S01]  /*28d0*/  VIADD R6, R23, 0xffffffff ;  /* 0xffffffff17067836 */ /* 0x000fe20000000000 */
[----:B------:R-:W-:-:S02]  /*28e0*/  SEL R52, R5, R18, !P6 ;  /* 0x0000001205347207 */ /* 0x000fc40007000000 */
[C---:B------:R-:W-:Y:S02]  /*28f0*/  SEL R47, R5.reuse, R20, !P6 ;  /* 0x00000014052f7207 */ /* 0x040fe40007000000 */
[----:B------:R-:W-:Y:S01]  /*2900*/  SEL R48, R5, R22, !P6 ;  /* 0x0000001605307207 */ /* 0x000fe20007000000 */
[----:B------:R-:W-:Y:S01]  /*2910*/  VIADD R22, R23, 0xffffffc0 ;  /* 0xffffffc017167836 */ /* 0x000fe20000000000 */
[C---:B------:R-:W-:Y:S02]  /*2920*/  SEL R49, R5.reuse, R24, !P6 ;  /* 0x0000001805317207 */ /* 0x040fe40007000000 */
[----:B------:R-:W-:Y:S01]  /*2930*/  SEL R39, R5, R8, !P6 ;  /* 0x0000000805277207 */ /* 0x000fe20007000000 */
[----:B------:R-:W-:Y:S01]  /*2940*/  VIADD R8, R23, 0xfffffffd ;  /* 0xfffffffd17087836 */ /* 0x000fe20000000000 */
[C---:B------:R-:W-:Y:S02]  /*2950*/  SEL R38, R5.reuse, R56, !P6 ;  /* 0x0000003805267207 */ /* 0x040fe40007000000 */
[----:B------:R-:W-:-:S02]  /*2960*/  SEL R37, R5, R58, !P6 ;  /* 0x0000003a05257207 */ /* 0x000fc40007000000 */
[C---:B------:R-:W-:Y:S02]  /*2970*/  SEL R36, R5.reuse, R60, !P6 ;  /* 0x0000003c05247207 */ /* 0x040fe40007000000 */
[C---:B------:R-:W-:Y:S02]  /*2980*/  SEL R35, R5.reuse, R62, !P6 ;  /* 0x0000003e05237207 */ /* 0x040fe40007000000 */
[C---:B------:R-:W-:Y:S02]  /*2990*/  SEL R34, R5.reuse, R64, !P6 ;  /* 0x0000004005227207 */ /* 0x040fe40007000000 */
[C---:B------:R-:W-:Y:S02]  /*29a0*/  SEL R33, R5.reuse, R66, !P6 ;  /* 0x0000004205217207 */ /* 0x040fe40007000000 */
        /* <DEDUP_REMOVED lines=8> */
[----:B------:R-:W-:Y:S01]  /*2a30*/  ISETP.GE.U32.AND P6, PT, R7, 0x7fffffbf, PT ;  /* 0x7fffffbf0700780c */ /* 0x000fe20003fc6070 */
[----:B------:R-:W-:Y:S01]  /*2a40*/  IMAD.SHL.U32 R7, R70, 0x2, RZ ;  /* 0x0000000246077824 */ /* 0x000fe200078e00ff */
[----:B------:R-:W-:Y:S02]  /*2a50*/  LEA.HI.X.SX32 R77, R248, UR13, 0x2, P0 ;  /* 0x0000000df84d7c11 */ /* 0x000fe400080f16ff */
[-C--:B------:R-:W-:Y:S02]  /*2a60*/  LEA R230, P2, R70, R76.reuse, 0x3 ;  /* 0x0000004c46e67211 */ /* 0x080fe400078418ff */
[-C--:B------:R-:W-:Y:S02]  /*2a70*/  IADD3 R232, P3, PT, R61, R76.reuse, RZ ;  /* 0x0000004c3de87210 */ /* 0x080fe40007f7e0ff */
[----:B------:R-:W-:Y:S02]  /*2a80*/  LEA.HI.X.SX32 R231, R7, R77, 0x2, P2 ;  /* 0x0000004d07e77211 */ /* 0x000fe400010f16ff */
[----:B------:R-:W-:-:S02]  /*2a90*/  IADD3 R236, P2, PT, R81, R76, RZ ;  /* 0x0000004c51ec7210 */ /* 0x000fc40007f5e0ff */
[-C--:B------:R-:W-:Y:S02]  /*2aa0*/  LEA.HI.X.SX32 R233, R9, R77.reuse, 0x2, P3 ;  /* 0x0000004d09e97211 */ /* 0x080fe400018f16ff */
[-C--:B------:R-:W-:Y:S02]  /*2ab0*/  IADD3 R238, P3, PT, R89, R76.reuse, RZ ;  /* 0x0000004c59ee7210 */ /* 0x080fe40007f7e0ff */
[-C--:B------:R-:W-:Y:S02]  /*2ac0*/  LEA.HI.X.SX32 R237, R11, R77.reuse, 0x2, P2 ;  /* 0x0000004d0bed7211 */ /* 0x080fe400010f16ff */
[-C--:B------:R-:W-:Y:S02]  /*2ad0*/  IADD3 R240, P2, PT, R97, R76.reuse, RZ ;  /* 0x0000004c61f07210 */ /* 0x080fe40007f5e0ff */
[----:B------:R-:W-:Y:S02]  /*2ae0*/  LEA.HI.X.SX32 R239, R13, R77, 0x2, P3 ;  /* 0x0000004d0def7211 */ /* 0x000fe400018f16ff */
[----:B------:R-:W-:-:S02]  /*2af0*/  LEA R242, P3, R70, R76, 0x5 ;  /* 0x0000004c46f27211 */ /* 0x000fc400078628ff */
[-C--:B------:R-:W-:Y:S02]  /*2b00*/  LEA.HI.X.SX32 R241, R15, R77.reuse, 0x2, P2 ;  /* 0x0000004d0ff17211 */ /* 0x080fe400010f16ff */
[-C--:B------:R-:W-:Y:S02]  /*2b10*/  IADD3 R244, P2, PT, R113, R76.reuse, RZ ;  /* 0x0000004c71f47210 */ /* 0x080fe40007f5e0ff */
[-C--:B------:R-:W-:Y:S02]  /*2b20*/  LEA.HI.X.SX32 R243, R17, R77.reuse, 0x2, P3 ;  /* 0x0000004d11f37211 */ /* 0x080fe400018f16ff */
[-C--:B------:R-:W-:Y:S02]  /*2b30*/  IADD3 R246, P3, PT, R121, R76.reuse, RZ ;  /* 0x0000004c79f67210 */ /* 0x080fe40007f7e0ff */
[----:B------:R-:W-:Y:S02]  /*2b40*/  LEA.HI.X.SX32 R245, R19, R77, 0x2, P2 ;  /* 0x0000004d13f57211 */ /* 0x000fe400010f16ff */
[----:B------:R-:W-:-:S02]  /*2b50*/  IADD3 R20, P2, PT, R129, R76, RZ ;  /* 0x0000004c81147210 */ /* 0x000fc40007f5e0ff */
[-C--:B------:R-:W-:Y:S02]  /*2b60*/  LEA.HI.X.SX32 R247, R21, R77.reuse, 0x2, P3 ;  /* 0x0000004d15f77211 */ /* 0x080fe400018f16ff */
[-C--:B------:R-:W-:Y:S02]  /*2b70*/  IADD3 R18, P3, PT, R137, R76.reuse, RZ ;  /* 0x0000004c89127210 */ /* 0x080fe40007f7e0ff */
[-C--:B------:R-:W-:Y:S02]  /*2b80*/  LEA.HI.X.SX32 R21, R25, R77.reuse, 0x2, P2 ;  /* 0x0000004d19157211 */ /* 0x080fe400010f16ff */
[-C--:B------:R-:W-:Y:S02]  /*2b90*/  IADD3 R16, P2, PT, R141, R76.reuse, RZ ;  /* 0x0000004c8d107210 */ /* 0x080fe40007f5e0ff */
[----:B------:R-:W-:Y:S01]  /*2ba0*/  LEA.HI.X.SX32 R19, R61, R77, 0x2, P3 ;  /* 0x0000004d3d137211 */ /* 0x000fe200018f16ff */
[----:B------:R-:W-:Y:S01]  /*2bb0*/  IMAD R61, R70, 0x31, RZ ;  /* 0x00000031463d7824 */ /* 0x000fe200078e02ff */
[----:B------:R-:W-:-:S02]  /*2bc0*/  IADD3 R14, P3, PT, R59, R76, RZ ;  /* 0x0000004c3b0e7210 */ /* 0x000fc40007f7e0ff */
[----:B------:R-:W-:Y:S02]  /*2bd0*/  LEA R227, P5, R249, UR14, 0x2 ;  /* 0x0000000ef9e37c11 */ /* 0x000fe4000f8a10ff */
[-C--:B------:R-:W-:Y:S01]  /*2be0*/  LEA.HI.X.SX32 R17, R63, R77.reuse, 0x2, P2 ;  /* 0x0000004d3f117211 */ /* 0x080fe200010f16ff */
[C---:B------:R-:W-:Y:S01]  /*2bf0*/  IMAD R63, R70.reuse, 0x32, RZ ;  /* 0x00000032463f7824 */ /* 0x040fe200078e02ff */
[-C--:B------:R-:W-:Y:S02]  /*2c00*/  IADD3 R12, P2, PT, R57, R76.reuse, RZ ;  /* 0x0000004c390c7210 */ /* 0x080fe40007f5e0ff */
[----:B------:R-:W-:Y:S01]  /*2c10*/  LEA.HI.X.SX32 R15, R65, R77, 0x2, P3 ;  /* 0x0000004d410f7211 */ /* 0x000fe200018f16ff */
[C---:B------:R-:W-:Y:S01]  /*2c20*/  IMAD R65, R70.reuse, 0x33, RZ ;  /* 0x0000003346417824 */ /* 0x040fe200078e02ff */
[----:B------:R-:W-:Y:S02]  /*2c30*/  LEA R10, P3, R70, R76, 0x6 ;  /* 0x0000004c460a7211 */ /* 0x000fe400078630ff */
[----:B------:R-:W-:-:S02]  /*2c40*/  LEA.HI.X.SX32 R5, R249, UR15, 0x2, P5 ;  /* 0x0000000ff9057c11 */ /* 0x000fc4000a8f16ff */
[----:B------:R-:W-:Y:S02]  /*2c50*/  ISETP.GE.U32.AND P5, PT, R8, 0x7fffffbe, PT ;  /* 0x7fffffbe0800780c */ /* 0x000fe40003fa6070 */
[-C--:B------:R-:W-:Y:S01]  /*2c60*/  LEA.HI.X.SX32 R13, R67, R77.reuse, 0x2, P2 ;  /* 0x0000004d430d7211 */ /* 0x080fe200010f16ff */
[----:B------:R-:W-:Y:S01]  /*2c70*/  IMAD R67, R70, 0x35, RZ ;  /* 0x0000003546437824 */ /* 0x000fe200078e02ff */
[----:B------:R-:W-:Y:S02]  /*2c80*/  ISETP.GE.U32.AND P0, PT, R6, 0x7fffffc0, PT ;  /* 0x7fffffc00600780c */ /* 0x000fe40003f06070 */
[-C--:B------:R-:W-:Y:S01]  /*2c90*/  IADD3 R8, P2, PT, R139, R76.reuse, RZ ;  /* 0x0000004c8b087210 */ /* 0x080fe20007f5e0ff */
[C---:B------:R-:W-:Y:S01]  /*2ca0*/  IMAD R139, R70.reuse, 0xc4, RZ ;  /* 0x000000c4468b7824 */ /* 0x040fe200078e02ff */
[-C--:B------:R-:W-:Y:S01]  /*2cb0*/  LEA.HI.X.SX32 R11, R69, R77.reuse, 0x2, P3 ;  /* 0x0000004d450b7211 */ /* 0x080fe200018f16ff */
[C---:B------:R-:W-:Y:S01]  /*2cc0*/  IMAD R69, R70.reuse, 0x36, RZ ;  /* 0x0000003646457824 */ /* 0x040fe200078e02ff */
[----:B------:R-:W-:Y:S01]  /*2cd0*/  IADD3 R6, P3, PT, R143, R76, RZ ;  /* 0x0000004c8f067210 */ /* 0x000fe20007f7e0ff */
[----:B------:R-:W-:Y:S01]  /*2ce0*/  IMAD R143, R70, 0xc8, RZ ;  /* 0x000000c8468f7824 */ /* 0x000fe200078e02ff */
[----:B------:R-:W-:-:S02]  /*2cf0*/  LEA.HI.X.SX32 R9, R73, R77, 0x2, P2 ;  /* 0x0000004d49097211 */ /* 0x000fc400010f16ff */
[-C--:B------:R-:W-:Y:S01]  /*2d00*/  IADD3 R24, P2, PT, R145, R76.reuse, RZ ;  /* 0x0000004c91187210 */ /* 0x080fe20007f5e0ff */
[C---:B------:R-:W-:Y:S01]  /*2d10*/  IMAD R145, R70.reuse, 0xcc, RZ ;  /* 0x000000cc46917824 */ /* 0x040fe200078e02ff */
[-C--:B------:R-:W-:Y:S02]  /*2d20*/  LEA.HI.X.SX32 R7, R75, R77.reuse, 0x2, P3 ;  /* 0x0000004d4b077211 */ /* 0x080fe400018f16ff */
        /* <DEDUP_REMOVED lines=12> */
[-C--:B------:R-:W-:Y:S02]  /*2df0*/  LEA.HI.X.SX32 R81, R85, R77.reuse, 0x2, P3 ;  /* 0x0000004d55517211 */ /* 0x080fe400018f16ff */
        /* <DEDUP_REMOVED lines=13> */
[----:B------:R-:W-:Y:S01]  /*2ed0*/  IMAD R163, R70, 0xe8, RZ ;  /* 0x000000e846a37824 */ /* 0x000fe200078e02ff */
[-C--:B------:R-:W-:Y:S02]  /*2ee0*/  LEA.HI.X.SX32 R91, R95, R77.reuse, 0x2, P2 ;  /* 0x0000004d5f5b7211 */ /* 0x080fe400010f16ff */
[-C--:B------:R-:W-:Y:S02]  /*2ef0*/  IADD3 R94, P2, PT, R165, R76.reuse, RZ ;  /* 0x0000004ca55e7210 */ /* 0x080fe40007f5e0ff */
[-C--:B------:R-:W-:Y:S02]  /*2f00*/  LEA.HI.X.SX32 R93, R97, R77.reuse, 0x2, P3 ;  /* 0x0000004d615d7211 */ /* 0x080fe400018f16ff */
[----:B------:R-:W-:Y:S02]  /*2f10*/  IADD3 R96, P3, PT, R167, R76, RZ ;  /* 0x0000004ca7607210 */ /* 0x000fe40007f7e0ff */
[----:B------:R-:W-:-:S02]  /*2f20*/  LEA.HI.X.SX32 R95, R99, R77, 0x2, P2 ;  /* 0x0000004d635f7211 */ /* 0x000fc400010f16ff */
[-C--:B------:R-:W-:Y:S02]  /*2f30*/  IADD3 R98, P2, PT, R169, R76.reuse, RZ ;  /* 0x0000004ca9627210 */ /* 0x080fe40007f5e0ff */
[-C--:B------:R-:W-:Y:S02]  /*2f40*/  LEA.HI.X.SX32 R97, R101, R77.reuse, 0x2, P3 ;  /* 0x0000004d65617211 */ /* 0x080fe400018f16ff */
[-C--:B------:R-:W-:Y:S02]  /*2f50*/  LEA R100, P3, R70, R76.reuse, 0x7 ;  /* 0x0000004c46647211 */ /* 0x080fe400078638ff */
[-C--:B------:R-:W-:Y:S02]  /*2f60*/  LEA.HI.X.SX32 R99, R103, R77.reuse, 0x2, P2 ;  /* 0x0000004d67637211 */ /* 0x080fe400010f16ff */
[----:B------:R-:W-:Y:S02]  /*2f70*/  IADD3 R102, P2, PT, R171, R76, RZ ;  /* 0x0000004cab667210 */ /* 0x000fe40007f5e0ff */
[----:B------:R-:W-:-:S02]  /*2f80*/  LEA.HI.X.SX32 R101, R105, R77, 0x2, P3 ;  /* 0x0000004d69657211 */ /* 0x000fc400018f16ff */
[-C--:B------:R-:W-:Y:S02]  /*2f90*/  IADD3 R104, P3, PT, R173, R76.reuse, RZ ;  /* 0x0000004cad687210 */ /* 0x080fe40007f7e0ff */
[-C--:B------:R-:W-:Y:S02]  /*2fa0*/  LEA.HI.X.SX32 R103, R107, R77.reuse, 0x2, P2 ;  /* 0x0000004d6b677211 */ /* 0x080fe400010f16ff */
[-C--:B------:R-:W-:Y:S02]  /*2fb0*/  IADD3 R106, P2, PT, R175, R76.reuse, RZ ;  /* 0x0000004caf6a7210 */ /* 0x080fe40007f5e0ff */
        /* <DEDUP_REMOVED lines=30> */
[-C--:B------:R-:W-:Y:S01]  /*31a0*/  LEA.HI.X.SX32 R135, R61, R77.reuse, 0x2, P2 ;  /* 0x0000004d3d877211 */ /* 0x080fe200010f16ff */
[C---:B------:R-:W-:Y:S01]  /*31b0*/  IMAD R61, R70.reuse, 0x3b, RZ ;  /* 0x0000003b463d7824 */ /* 0x040fe200078e02ff */
[-C--:B------:R-:W-:Y:S02]  /*31c0*/  IADD3 R138, P2, PT, R145, R76.reuse, RZ ;  /* 0x0000004c918a7210 */ /* 0x080fe40007f5e0ff */
[----:B------:R-:W-:Y:S01]  /*31d0*/  LEA.HI.X.SX32 R137, R63, R77, 0x2, P3 ;  /* 0x0000004d3f897211 */ /* 0x000fe200018f16ff */
[----:B------:R-:W-:Y:S01]  /*31e0*/  IMAD R63, R70, 0xec, RZ ;  /* 0x000000ec463f7824 */ /* 0x000fe200078e02ff */
[----:B------:R-:W-:-:S02]  /*31f0*/  IADD3 R140, P3, PT, R147, R76, RZ ;  /* 0x0000004c938c7210 */ /* 0x000fc40007f7e0ff */
        /* <DEDUP_REMOVED lines=11> */
[C---:B------:R-:W-:Y:S01]  /*32b0*/  IMAD R59, R70.reuse, 0x3d, RZ ;  /* 0x0000003d463b7824 */ /* 0x040fe200078e02ff */
[-C--:B------:R-:W-:Y:S01]  /*32c0*/  IADD3 R154, P4, PT, R63, R76.reuse, RZ ;  /* 0x0000004c3f9a7210 */ /* 0x080fe20007f9e0ff */
[----:B------:R-:W-:Y:S01]  /*32d0*/  IMAD R63, R70, 0x3f, RZ ;  /* 0x0000003f463f7824 */ /* 0x000fe200078e02ff */
[----:B------:R-:W-:-:S02]  /*32e0*/  IADD3 R152, P3, PT, R163, R76, RZ ;  /* 0x0000004ca3987210 */ /* 0x000fc40007f7e0ff */
[-C--:B------:R-:W-:Y:S02]  /*32f0*/  LEA.HI.X.SX32 R151, R151, R77.reuse, 0x2, P2 ;  /* 0x0000004d97977211 */ /* 0x080fe400010f16ff */
[-C--:B------:R-:W-:Y:S01]  /*3300*/  LEA.HI.X.SX32 R155, R61, R77.reuse, 0x2, P4 ;  /* 0x0000004d3d9b7211 */ /* 0x080fe200020f16ff */
[----:B------:R-:W-:Y:S01]  /*3310*/  IMAD R61, R70, 0x3e, RZ ;  /* 0x0000003e463d7824 */ /* 0x000fe200078e02ff */
[----:B------:R-:W-:Y:S02]  /*3320*/  ISETP.NE.U32.AND P1, PT, R2, RZ, PT ;  /* 0x000000ff0200720c */ /* 0x000fe40003f25070 */
[----:B------:R-:W-:Y:S02]  /*3330*/  LEA.HI.X.SX32 R153, R153, R77, 0x2, P3 ;  /* 0x0000004d99997211 */ /* 0x000fe400018f16ff */
[----:B------:R-:W-:Y:S02]  /*3340*/  ISETP.GE.U32.AND P2, PT, R22, 0x7fffff81, PT ;  /* 0x7fffff811600780c */ /* 0x000fe40003f46070 */
[----:B------:R-:W-:Y:S01]  /*3350*/  IADD3 R218, P4, PT, R219, R76, RZ ;  /* 0x0000004cdbda7210 */ /* 0x000fe20007f9e0ff */
[----:B------:R-:W-:-:S12]  /*3360*/  BRA.U UP0, `(.L_x_5) ;  /* 0x0000000100187547 */ /* 0x000fd8000b800000 */
[----:B------:R-:W-:Y:S01]  /*3370*/  ELECT P3, URZ, PT ;  /* 0x0000000000ff782f */ /* 0x000fe20003860000 */
[----:B------:R-:W-:Y:S01]  /*3380*/  IMAD.MOV.U32 R56, RZ, RZ, 0x1 ;  /* 0x00000001ff387424 */ /* 0x000fe200078e00ff */
[----:B------:R-:W-:Y:S01]  /*3390*/  UMOV UR6, 0x40 ;  /* 0x0000004000067882 */ /* 0x000fe20000000000 */
[----:B------:R-:W-:Y:S01]  /*33a0*/  UVIRTCOUNT.DEALLOC.SMPOOL 0x80 ;  /* 0x000000800000784c */ /* 0x000fe20000000000 */
[----:B------:R-:W-:-:S09]  /*33b0*/  ULEA UR6, UR5, UR6, 0x18 ;  /* 0x0000000605067291 */ /* 0x000fd2000f8ec0ff */
[----:B------:R1:W-:Y:S03]  /*33c0*/  @P3 STS.U8 [UR6], R56 ;  /* 0x00000038ff003988 */ /* 0x0003e60008000006 */
.L_x_5:
[-C--:B------:R-:W-:Y:S01]  /*33d0*/  IADD3 R220, P3, PT, R221, R76.reuse, RZ ;  /* 0x0000004cdddc7210 */ /* 0x080fe20007f7e0ff */
[----:B------:R-:W-:Y:S01]  /*33e0*/  IMAD R53, R53, UR9, RZ ;  /* 0x0000000935357c24 */ /* 0x000fe2000f8e02ff */
[-C--:B------:R-:W-:Y:S01]  /*33f0*/  LEA.HI.X.SX32 R219, R57, R77.reuse, 0x2, P4 ;  /* 0x0000004d39db7211 */ /* 0x080fe200020f16ff */
[----:B------:R-:W-:Y:S01]  /*3400*/  IMAD R55, R55, UR9, RZ ;  /* 0x0000000937377c24 */ /* 0x000fe2000f8e02ff */
[-C--:B------:R-:W-:Y:S01]  /*3410*/  LEA.HI.X.SX32 R221, R59, R77.reuse, 0x2, P3 ;  /* 0x0000004d3bdd7211 */ /* 0x080fe200018f16ff */
[----:B------:R-:W-:Y:S01]  /*3420*/  IMAD R51, R51, UR9, RZ ;  /* 0x0000000933337c24 */ /* 0x000fe2000f8e02ff */
[-C--:B------:R-:W-:Y:S01]  /*3430*/  IADD3 R222, P3, PT, R223, R76.reuse, RZ ;  /* 0x0000004cdfde7210 */ /* 0x080fe20007f7e0ff */
[----:B------:R-:W-:Y:S01]  /*3440*/  IMAD R47, R47, UR9, RZ ;  /* 0x000000092f2f7c24 */ /* 0x000fe2000f8e02ff */
[----:B------:R-:W-:Y:S01]  /*3450*/  ULOP3.LUT UR4, UR4, 0x600000, URZ, 0xc0, !UPT ;  /* 0x0060000004047892 */ /* 0x000fe2000f8ec0ff */
[----:B------:R-:W-:Y:S01]  /*3460*/  IMAD R49, R49, UR9, RZ ;  /* 0x0000000931317c24 */ /* 0x000fe2000f8e02ff */
[-C--:B------:R-:W-:Y:S01]  /*3470*/  LEA.HI.X.SX32 R223, R61, R77.reuse, 0x2, P3 ;  /* 0x0000004d3ddf7211 */ /* 0x080fe200018f16ff */
[----:B------:R-:W-:Y:S01]  /*3480*/  IMAD R54, R54, UR9, RZ ;  /* 0x0000000936367c24 */ /* 0x000fe2000f8e02ff */
[-C--:B------:R-:W-:Y:S01]  /*3490*/  IADD3 R224, P3, PT, R225, R76.reuse, RZ ;  /* 0x0000004ce1e07210 */ /* 0x080fe20007f7e0ff */
[----:B------:R-:W-:Y:S01]  /*34a0*/  IMAD R45, R45, UR9, RZ ;  /* 0x000000092d2d7c24 */ /* 0x000fe2000f8e02ff */
[----:B------:R-:W-:Y:S01]  /*34b0*/  UIADD3 UR12, UPT, UPT, UR11, UR4, URZ ;  /* 0x000000040b0c7290 */ /* 0x000fe2000fffe0ff */
[----:B------:R-:W-:Y:S01]  /*34c0*/  IMAD R50, R50, UR9, RZ ;  /* 0x0000000932327c24 */ /* 0x000fe2000f8e02ff */
[----:B------:R-:W-:Y:S01]  /*34d0*/  LEA.HI.X.SX32 R225, R63, R77, 0x2, P3 ;  /* 0x0000004d3fe17211 */ /* 0x000fe200018f16ff */
[----:B------:R-:W-:Y:S01]  /*34e0*/  IMAD R41, R41, UR9, RZ ;  /* 0x0000000929297c24 */ /* 0x000fe2000f8e02ff */
[-C--:B------:R-:W-:Y:S01]  /*34f0*/  LEA R234, P3, R70, R76.reuse, 0x4 ;  /* 0x0000004c46ea7211 */ /* 0x080fe200078620ff */
[----:B------:R-:W-:Y:S01]  /*3500*/  IMAD R52, R52, UR9, RZ ;  /* 0x0000000934347c24 */ /* 0x000fe2000f8e02ff */
[----:B------:R-:W-:Y:S01]  /*3510*/  LEA R172, P4, R54, R227, 0x2 ;  /* 0x000000e336ac7211 */ /* 0x000fe200078810ff */
[----:B------:R-:W-:Y:S01]  /*3520*/  IMAD R43, R43, UR9, RZ ;  /* 0x000000092b2b7c24 */ /* 0x000fe2000f8e02ff */
[C---:B------:R-:W-:Y:S01]  /*3530*/  LEA.HI.X.SX32 R235, R229.reuse, R77, 0x2, P3 ;  /* 0x0000004de5eb7211 */ /* 0x040fe200018f16ff */
[----:B------:R-:W-:Y:S01]  /*3540*/  IMAD R48, R48, UR9, RZ ;  /* 0x0000000930307c24 */ /* 0x000fe2000f8e02ff */
[----:B------:R-:W-:Y:S01]  /*3550*/  IADD3 R228, P3, PT, R229, R76, RZ ;  /* 0x0000004ce5e47210 */ /* 0x000fe20007f7e0ff */
[----:B------:R-:W-:Y:S01]  /*3560*/  IMAD R39, R39, UR9, RZ ;  /* 0x0000000927277c24 */ /* 0x000fe2000f8e02ff */
[----:B------:R-:W-:Y:S01]  /*3570*/  LEA.HI.X.SX32 R173, R54, R5, 0x2, P4 ;  /* 0x0000000536ad7211 */ /* 0x000fe200020f16ff */
[----:B------:R-:W-:Y:S01]  /*3580*/  IMAD R44, R44, UR9, RZ ;  /* 0x000000092c2c7c24 */ /* 0x000fe2000f8e02ff */
[----:B------:R-:W-:Y:S01]  /*3590*/  LEA.HI.X.SX32 R229, R70, R77, 0x2, P3 ;  /* 0x0000004d46e57211 */ /* 0x000fe200018f16ff */
[----:B------:R-:W-:Y:S01]  /*35a0*/  IMAD R37, R37, UR9, RZ ;  /* 0x0000000925257c24 */ /* 0x000fe2000f8e02ff */
[CC--:B------:R-:W-:Y:S01]  /*35b0*/  LEA R156, P3, R53.reuse, R227.reuse, 0x2 ;  /* 0x000000e3359c7211 */ /* 0x0c0fe200078610ff */
[----:B------:R-:W-:Y:S01]  /*35c0*/  IMAD R46, R46, UR9, RZ ;  /* 0x000000092e2e7c24 */ /* 0x000fe2000f8e02ff */
[C---:B------:R-:W-:Y:S01]  /*35d0*/  LEA R204, P4, R50.reuse, R227, 0x2 ;  /* 0x000000e332cc7211 */ /* 0x040fe200078810ff */
[----:B------:R-:W-:Y:S01]  /*35e0*/  STTM.x64 tmem[UR12], RZ ;  /* 0x000000ff000079ed */ /* 0x000fe2000834000c */
[----:B------:R-:W-:Y:S01]  /*35f0*/  LEA.HI.X.SX32 R157, R53, R5, 0x2, P3 ;  /* 0x00000005359d7211 */ /* 0x000fe200018f16ff */
[----:B------:R-:W2:Y:S01]  /*3600*/  FENCE.VIEW.ASYNC.T ;  /* 0x00000000000073c6 */ /* 0x000ea20000000200 */
[----:B------:R-:W-:Y:S01]  /*3610*/  LEA R188, P3, R55, R227, 0x2 ;  /* 0x000000e337bc7211 */ /* 0x000fe200078610ff */
[----:B------:R-:W-:Y:S01]  /*3620*/  IMAD R35, R35, UR9, RZ ;  /* 0x0000000923237c24 */ /* 0x000fe2000f8e02ff */
[-C--:B------:R-:W-:Y:S01]  /*3630*/  LEA.HI.X.SX32 R205, R50, R5.reuse, 0x2, P4 ;  /* 0x0000000532cd7211 */ /* 0x080fe200020f16ff */
[----:B------:R-:W-:Y:S01]  /*3640*/  IMAD R42, R42, UR9, RZ ;  /* 0x000000092a2a7c24 */ /* 0x000fe2000f8e02ff */
[----:B------:R-:W-:Y:S01]  /*3650*/  LEA.HI.X.SX32 R189, R55, R5, 0x2, P3 ;  /* 0x0000000537bd7211 */ /* 0x000fe200018f16ff */
[----:B------:R-:W-:Y:S01]  /*3660*/  IMAD R33, R33, UR9, RZ ;  /* 0x0000000921217c24 */ /* 0x000fe2000f8e02ff */
[CC--:B------:R-:W-:Y:S01]  /*3670*/  LEA R158, P3, R51.reuse, R227.reuse, 0x2 ;  /* 0x000000e3339e7211 */ /* 0x0c0fe200078610ff */
[----:B--2---:R-:W-:Y:S01]  /*3680*/  VOTEU.ALL UP1, P1 ;  /* 0x0000000000ff7886 */ /* 0x004fe20000820000 */
[----:B------:R-:W-:Y:S01]  /*3690*/  LEA R174, P4, R52, R227, 0x2 ;  /* 0x000000e334ae7211 */ /* 0x000fe200078810ff */
[----:B------:R-:W-:Y:S01]  /*36a0*/  IMAD R40, R40, UR9, RZ ;  /* 0x0000000928287c24 */ /* 0x000fe2000f8e02ff */
[----:B------:R-:W-:Y:S01]  /*36b0*/  LEA.HI.X.SX32 R159, R51, R5, 0x2, P3 ;  /* 0x00000005339f7211 */ /* 0x000fe200018f16ff */
[----:B------:R-:W-:Y:S01]  /*36c0*/  STL [R1+0xcc], R53 ;  /* 0x0000cc3501007387 */ /* 0x000fe20000100800 */
[----:B------:R-:W-:Y:S01]  /*36d0*/  LEA R190, P3, R47, R227, 0x2 ;  /* 0x000000e32fbe7211 */ /* 0x000fe200078610ff */
[----:B------:R-:W-:Y:S01]  /*36e0*/  IMAD R31, R31, UR9, RZ ;  /* 0x000000091f1f7c24 */ /* 0x000fe2000f8e02ff */
[-C--:B------:R-:W-:Y:S01]  /*36f0*/  LEA.HI.X.SX32 R175, R52, R5.reuse, 0x2, P4 ;  /* 0x0000000534af7211 */ /* 0x080fe200020f16ff */
[----:B------:R-:W-:Y:S01]  /*3700*/  STL [R1+0xc8], R54 ;  /* 0x0000c83601007387 */ /* 0x000fe20000100800 */
[----:B------:R-:W-:Y:S01]  /*3710*/  LEA.HI.X.SX32 R191, R47, R5, 0x2, P3 ;  /* 0x000000052fbf7211 */ /* 0x000fe200018f16ff */
[----:B------:R-:W-:Y:S01]  /*3720*/  UIADD3 UR8, UPT, UPT, UR10, 0x4c000, URZ ;  /* 0x0004c0000a087890 */ /* 0x000fe2000fffe0ff */
[CC--:B------:R-:W-:Y:S01]  /*3730*/  LEA R160, P3, R49.reuse, R227.reuse, 0x2 ;  /* 0x000000e331a07211 */ /* 0x0c0fe200078610ff */
[----:B------:R-:W-:Y:S01]  /*3740*/  STL [R1+0xc4], R55 ;  /* 0x0000c43701007387 */ /* 0x000fe20000100800 */
        /* <DEDUP_REMOVED lines=9> */
[----:B------:R-:W-:Y:S01]  /*37e0*/  IMAD R36, R36, UR9, RZ ;  /* 0x0000000924247c24 */ /* 0x000fe2000f8e02ff */
[-C--:B------:R-:W-:Y:S01]  /*37f0*/  LEA R162, P3, R41, R227.reuse, 0x2 ;  /* 0x000000e329a27211 */ /* 0x080fe200078610ff */
[----:B------:R-:W-:Y:S01]  /*3800*/  STL [R1+0xb8], R52 ;  /* 0x0000b83401007387 */ /* 0x000fe20000100800 */
[----:B------:R-:W-:Y:S01]  /*3810*/  LEA R176, P4, R44, R227, 0x2 ;  /* 0x000000e32cb07211 */ /* 0x000fe200078810ff */
[----:B------:R-:W-:Y:S01]  /*3820*/  IMAD R27, R27, UR9, RZ ;  /* 0x000000091b1b7c24 */ /* 0x000fe2000f8e02ff */
[----:B------:R-:W-:Y:S01]  /*3830*/  LEA.HI.X.SX32 R163, R41, R5, 0x2, P3 ;  /* 0x0000000529a37211 */ /* 0x000fe200018f16ff */
[----:B------:R-:W-:Y:S01]  /*3840*/  STL [R1+0xb4], R47 ;  /* 0x0000b42f01007387 */ /* 0x000fe20000100800 */
[C---:B------:R-:W-:Y:S01]  /*3850*/  LEA R194, P3, R43.reuse, R227, 0x2 ;  /* 0x000000e32bc27211 */ /* 0x040fe200078610ff */
[----:B------:R-:W-:Y:S01]  /*3860*/  IMAD R34, R34, UR9, RZ ;  /* 0x0000000922227c24 */ /* 0x000fe2000f8e02ff */
[-C--:B------:R-:W-:Y:S01]  /*3870*/  LEA.HI.X.SX32 R177, R44, R5.reuse, 0x2, P4 ;  /* 0x000000052cb17211 */ /* 0x080fe200020f16ff */
[----:B------:R-:W-:Y:S01]  /*3880*/  STL [R1+0xb0], R48 ;  /* 0x0000b03001007387 */ /* 0x000fe20000100800 */
[----:B------:R-:W-:Y:S01]  /*3890*/  LEA.HI.X.SX32 R195, R43, R5, 0x2, P3 ;  /* 0x000000052bc37211 */ /* 0x000fe200018f16ff */
[----:B------:R-:W-:Y:S01]  /*38a0*/  IMAD R26, R26, UR9, RZ ;  /* 0x000000091a1a7c24 */ /* 0x000fe2000f8e02ff */
[CC--:B------:R-:W-:Y:S01]  /*38b0*/  LEA R164, P3, R39.reuse, R227.reuse, 0x2 ;  /* 0x000000e327a47211 */ /* 0x0c0fe200078610ff */
        /* <DEDUP_REMOVED lines=19> */
[----:B------:R-:W-:Y:S01]  /*39f0*/  LEA.HI.X.SX32 R179, R42, R5, 0x2, P4 ;  /* 0x000000052ab37211 */ /* 0x000fe200020f16ff */
[----:B------:R-:W-:Y:S01]  /*3a00*/  STL [R1+0x98], R42 ;  /* 0x0000982a01007387 */ /* 0x000fe20000100800 */
[----:B------:R-:W-:-:S04]  /*3a10*/  @!UP1 UIADD3 UR14, UPT, UPT, -UR7, 0x100000, URZ ;  /* 0x00100000070e9890 */ /* 0x000fc8000fffe1ff */
[----:B------:R-:W-:Y:S02]  /*3a20*/  @!UP1 USHF.L.U32 UR15, UR14, 0xb, URZ ;  /* 0x0000000b0e0f9899 */ /* 0x000fe400080006ff */
[----:B------:R-:W-:Y:S01]  /*3a30*/  @!UP1 USHF.L.U32 UR14, UR14, 0x1, URZ ;  /* 0x000000010e0e9899 */ /* 0x000fe200080006ff */
[----:B------:R-:W-:Y:S01]  /*3a40*/  VOTEU.ALL UP2, P1 ;  /* 0x0000000000ff7886 */ /* 0x000fe20000840000 */
[----:B------:R-:W-:Y:S01]  /*3a50*/  LEA R210, P4, R40, R227, 0x2 ;  /* 0x000000e328d27211 */ /* 0x000fe200078810ff */
[----:B------:R-:W-:Y:S01]  /*3a60*/  STL [R1+0x94], R43 ;  /* 0x0000942b01007387 */ /* 0x000fe20000100800 */
[----:B------:R-:W-:Y:S01]  /*3a70*/  LEA.HI.X.SX32 R199, R33, R5, 0x2, P3 ;  /* 0x0000000521c77211 */ /* 0x000fe200018f16ff */
[----:B------:R-:W-:Y:S01]  /*3a80*/  IMAD.SHL.U32 R68, R70, 0x40, RZ ;  /* 0x0000004046447824 */ /* 0x000fe200078e00ff */
[----:B------:R-:W-:Y:S01]  /*3a90*/  LEA R168, P3, R31, R227, 0x2 ;  /* 0x000000e31fa87211 */ /* 0x000fe200078610ff */
[----:B------:R-:W-:Y:S01]  /*3aa0*/  STL [R1+0x90], R40 ;  /* 0x0000902801007387 */ /* 0x000fe20000100800 */
[----:B------:R-:W-:Y:S01]  /*3ab0*/  LEA.HI.X.SX32 R211, R40, R5, 0x2, P4 ;  /* 0x0000000528d37211 */ /* 0x000fe200020f16ff */
[----:B------:R-:W-:Y:S01]  /*3ac0*/  IMAD.SHL.U32 R251, R71, 0x40, RZ ;  /* 0x0000004047fb7824 */ /* 0x000fe200078e00ff */
[----:B------:R-:W-:Y:S01]  /*3ad0*/  LEA R180, P4, R38, R227, 0x2 ;  /* 0x000000e326b47211 */ /* 0x000fe200078810ff */
[----:B------:R-:W-:Y:S01]  /*3ae0*/  STL [R1+0x8c], R39 ;  /* 0x00008c2701007387 */ /* 0x000fe20000100800 */
[----:B------:R-:W-:-:S04]  /*3af0*/  @!UP1 UIADD3 UR4, UPT, UPT, -UR7, 0x100000, URZ ;  /* 0x0010000007049890 */ /* 0x000fc8000fffe1ff */
[----:B------:R-:W-:Y:S02]  /*3b00*/  @!UP1 USHF.L.U32 UR5, UR4, 0xb, URZ ;  /* 0x0000000b04059899 */ /* 0x000fe400080006ff */
[----:B------:R-:W-:Y:S01]  /*3b10*/  @!UP1 USHF.L.U32 UR4, UR4, 0x1, URZ ;  /* 0x0000000104049899 */ /* 0x000fe200080006ff */
[----:B------:R-:W-:Y:S01]  /*3b20*/  VOTEU.ALL UP1, P1 ;  /* 0x0000000000ff7886 */ /* 0x000fe20000820000 */
[----:B------:R-:W-:Y:S01]  /*3b30*/  LEA.HI.X.SX32 R169, R31, R5, 0x2, P3 ;  /* 0x000000051fa97211 */ /* 0x000fe200018f16ff */
[----:B------:R-:W-:Y:S01]  /*3b40*/  BAR.SYNC.DEFER_BLOCKING 0x0 ;  /* 0x0000000000007b1d */ /* 0x000fe20000010000 */
[C---:B------:R-:W-:Y:S02]  /*3b50*/  LEA R200, P3, R29.reuse, R227, 0x2 ;  /* 0x000000e31dc87211 */ /* 0x040fe400078610ff */
[----:B------:R-:W-:Y:S02]  /*3b60*/  LEA.HI.X.SX32 R181, R38, R5, 0x2, P4 ;  /* 0x0000000526b57211 */ /* 0x000fe400020f16ff */
[C---:B------:R-:W-:Y:S01]  /*3b70*/  LEA R212, P4, R36.reuse, R227, 0x2 ;  /* 0x000000e324d47211 */ /* 0x040fe200078810ff */
[----:B------:R-:W2:Y:S01]  /*3b80*/  LDCU UR6, c[0x0][0x3a0] ;  /* 0x00007400ff0677ac */ /* 0x000ea20008000800 */
[----:B------:R-:W-:Y:S01]  /*3b90*/  LEA.HI.X.SX32 R201, R29, R5, 0x2, P3 ;  /* 0x000000051dc97211 */ /* 0x000fe200018f16ff */
[----:B------:R-:W-:Y:S01]  /*3ba0*/  STL [R1+0x88], R38 ;  /* 0x0000882601007387 */ /* 0x000fe20000100800 */
[C---:B------:R-:W-:Y:S01]  /*3bb0*/  LEA R170, P3, R27.reuse, R227, 0x2 ;  /* 0x000000e31baa7211 */ /* 0x040fe200078610ff */
[----:B------:R-:W3:Y:S01]  /*3bc0*/  LDCU UR7, c[0x0][0x3a0] ;  /* 0x00007400ff0777ac */ /* 0x000ee20008000800 */
[----:B------:R-:W-:Y:S01]  /*3bd0*/  LEA.HI.X.SX32 R213, R36, R5, 0x2, P4 ;  /* 0x0000000524d57211 */ /* 0x000fe200020f16ff */
[----:B------:R-:W-:Y:S01]  /*3be0*/  STL [R1+0x84], R37 ;  /* 0x0000842501007387 */ /* 0x000fe20000100800 */
[----:B------:R-:W-:Y:S01]  /*3bf0*/  LEA R182, P4, R34, R227, 0x2 ;  /* 0x000000e322b67211 */ /* 0x000fe200078810ff */
[----:B------:R-:W4:Y:S01]  /*3c00*/  LDCU UR9, c[0x0][0x3a0] ;  /* 0x00007400ff0977ac */ /* 0x000f220008000800 */
[----:B------:R-:W-:Y:S01]  /*3c10*/  LEA.HI.X.SX32 R171, R27, R5, 0x2, P3 ;  /* 0x000000051bab7211 */ /* 0x000fe200018f16ff */
[----:B------:R-:W-:Y:S01]  /*3c20*/  STL [R1+0x80], R36 ;  /* 0x0000802401007387 */ /* 0x000fe20000100800 */
[----:B------:R-:W-:Y:S01]  /*3c30*/  LEA R186, P3, R26, R227, 0x2 ;  /* 0x000000e31aba7211 */ /* 0x000fe200078610ff */
[----:B------:R-:W5:Y:S01]  /*3c40*/  LDCU UR13, c[0x0][0x3a0] ;  /* 0x00007400ff0d77ac */ /* 0x000f620008000800 */
[----:B------:R-:W-:Y:S01]  /*3c50*/  LEA.HI.X.SX32 R183, R34, R5, 0x2, P4 ;  /* 0x0000000522b77211 */ /* 0x000fe200020f16ff */
[----:B------:R-:W-:Y:S01]  /*3c60*/  STL [R1+0x7c], R35 ;  /* 0x00007c2301007387 */ /* 0x000fe20000100800 */
[----:B------:R-:W-:Y:S01]  /*3c70*/  LEA R214, P4, R32, R227, 0x2 ;  /* 0x000000e320d67211 */ /* 0x000fe200078810ff */
[----:B------:R-:W1:Y:S01]  /*3c80*/  LDCU UR16, c[0x0][0x3a0] ;  /* 0x00007400ff1077ac */ /* 0x000e620008000800 */
[----:B------:R-:W-:Y:S01]  /*3c90*/  LEA.HI.X.SX32 R187, R26, R5, 0x2, P3 ;  /* 0x000000051abb7211 */ /* 0x000fe200018f16ff */
[----:B------:R-:W1:Y:S02]  /*3ca0*/  FENCE.VIEW.ASYNC.S ;  /* 0x00000000000073c6 */ /* 0x000e640000000000 */
[----:B-1----:R1:W1:Y:S02]  /*3cb0*/  @!UP1 SYNCS.EXCH.64 URZ, [UR8], UR14 ;  /* 0x0000000e08ff95b2 */ /* 0x0022640008000100 */
[----:B-1----:R-:W-:Y:S01]  /*3cc0*/  BAR.SYNC.DEFER_BLOCKING 0x0 ;  /* 0x0000000000007b1d */ /* 0x002fe20000010000 */
[----:B------:R-:W-:-:S02]  /*3cd0*/  LEA R202, P3, R4, R227, 0x2 ;  /* 0x000000e304ca7211 */ /* 0x000fc400078610ff */
[----:B------:R-:W-:Y:S02]  /*3ce0*/  LEA.HI.X.SX32 R215, R32, R5, 0x2, P4 ;  /* 0x0000000520d77211 */ /* 0x000fe400020f16ff */
[----:B------:R-:W-:Y:S01]  /*3cf0*/  LEA R184, P4, R30, R227, 0x2 ;  /* 0x000000e31eb87211 */ /* 0x000fe200078810ff */
[----:B------:R-:W1:Y:S01]  /*3d00*/  LDCU UR17, c[0x0][0x3a0] ;  /* 0x00007400ff1177ac */ /* 0x000e620008000800 */
[----:B------:R-:W-:Y:S01]  /*3d10*/  LEA.HI.X.SX32 R203, R4, R5, 0x2, P3 ;  /* 0x0000000504cb7211 */ /* 0x000fe200018f16ff */
[----:B------:R2:W-:Y:S01]  /*3d20*/  STL [R1+0x78], R34 ;  /* 0x0000782201007387 */ /* 0x0005e20000100800 */
[----:B------:R-:W-:Y:S01]  /*3d30*/  LEA R226, P3, R252, R227, 0x2 ;  /* 0x000000e3fce27211 */ /* 0x000fe200078610ff */
[----:B------:R-:W1:Y:S01]  /*3d40*/  LDCU UR18, c[0x0][0x3a0] ;  /* 0x00007400ff1277ac */ /* 0x000e620008000800 */
[----:B------:R-:W-:Y:S01]  /*3d50*/  LEA.HI.X.SX32 R185, R30, R5, 0x2, P4 ;  /* 0x000000051eb97211 */ /* 0x000fe200020f16ff */
[----:B------:R3:W-:Y:S01]  /*3d60*/  STL [R1+0x74], R33 ;  /* 0x0000742101007387 */ /* 0x0007e20000100800 */
[----:B------:R-:W-:Y:S01]  /*3d70*/  LEA R216, P4, R28, R227, 0x2 ;  /* 0x000000e31cd87211 */ /* 0x000fe200078810ff */
[----:B------:R-:W1:Y:S01]  /*3d80*/  LDCU UR14, c[0x0][0x3a0] ;  /* 0x00007400ff0e77ac */ /* 0x000e620008000800 */
[-C--:B------:R-:W-:Y:S01]  /*3d90*/  LEA.HI.X.SX32 R227, R252, R5.reuse, 0x2, P3 ;  /* 0x00000005fce37211 */ /* 0x080fe200018f16ff */
[----:B------:R4:W-:Y:S01]  /*3da0*/  STL [R1+0x70], R32 ;  /* 0x0000702001007387 */ /* 0x0009e20000100800 */
[----:B------:R-:W-:Y:S01]  /*3db0*/  LEA R79, R2, UR10, 0x8 ;  /* 0x0000000a024f7c11 */ /* 0x000fe2000f8e40ff */
[----:B--2---:R-:W2:Y:S01]  /*3dc0*/  LDC R34, c[0x0][0x3a0] ;  /* 0x0000e800ff227b82 */ /* 0x004ea20000000800 */
[----:B------:R-:W-:Y:S01]  /*3dd0*/  LEA.HI.X.SX32 R217, R28, R5, 0x2, P4 ;  /* 0x000000051cd97211 */ /* 0x000fe200020f16ff */
[----:B------:R5:W-:Y:S01]  /*3de0*/  STL [R1+0x6c], R31 ;  /* 0x00006c1f01007387 */ /* 0x000be20000100800 */
[----:B------:R-:W-:Y:S01]  /*3df0*/  VIADD R5, R23, 0xffffff80 ;  /* 0xffffff8017057836 */ /* 0x000fe20000000000 */
[C---:B---3--:R-:W-:Y:S01]  /*3e00*/  LOP3.LUT R33, R3.reuse, 0x40, RZ, 0x3c, !PT ;  /* 0x0000004003217812 */ /* 0x048fe200078e3cff */
[----:B------:R-:W3:Y:S01]  /*3e10*/  LDCU UR15, c[0x0][0x3a0] ;  /* 0x00007400ff0f77ac */ /* 0x000ee20008000800 */
[----:B------:R1:W-:Y:S01]  /*3e20*/  STL [R1+0x68], R30 ;  /* 0x0000681e01007387 */ /* 0x0003e20000100800 */
[----:B------:R1:W3:Y:S01]  /*3e30*/  @!UP2 SYNCS.EXCH.64 URZ, [UR10+0x4c008], UR4 ;  /* 0x04c008040affa5b2 */ /* 0x0002e20008000100 */
[----:B----4-:R-:W-:-:S02]  /*3e40*/  LOP3.LUT R32, R3, 0x60, RZ, 0x3c, !PT ;  /* 0x0000006003207812 */ /* 0x010fc400078e3cff */
[----:B------:R4:W-:Y:S01]  /*3e50*/  STL [R1+0x64], R29 ;  /* 0x0000641d01007387 */ /* 0x0009e20000100800 */
[----:B------:R-:W-:Y:S01]  /*3e60*/  VIADD R250, R33, UR10 ;  /* 0x0000000a21fa7c36 */ /* 0x000fe20008000000 */
[----:B------:R-:W2:Y:S01]  /*3e70*/  LDCU UR19, c[0x0][0x3a0] ;  /* 0x00007400ff1377ac */ /* 0x000ea20008000800 */
[----:B-----5:R-:W-:Y:S01]  /*3e80*/  VIADD R31, R23, 0x3f ;  /* 0x0000003f171f7836 */ /* 0x020fe20000000000 */
[----:B------:R-:W-:Y:S01]  /*3e90*/  STL [R1+0x60], R28 ;  /* 0x0000601c01007387 */ /* 0x000fe20000100800 */
[----:B------:R-:W-:Y:S01]  /*3ea0*/  VIADD R71, R32, UR10 ;  /* 0x0000000a20477c36 */ /* 0x000fe20008000000 */
[----:B------:R-:W5:Y:S01]  /*3eb0*/  LDCU UR20, c[0x0][0x3a0] ;  /* 0x00007400ff1477ac */ /* 0x000f620008000800 */
[C---:B-1----:R-:W-:Y:S01]  /*3ec0*/  VIADD R30, R3.reuse, UR10 ;  /* 0x0000000a031e7c36 */ /* 0x042fe20008000000 */
[----:B------:R-:W-:Y:S01]  /*3ed0*/  STL [R1+0x5c], R27 ;  /* 0x00005c1b01007387 */ /* 0x000fe20000100800 */
[----:B------:R-:W1:Y:S03]  /*3ee0*/  LDCU UR4, c[0x0][0x3a0] ;  /* 0x00007400ff0477ac */ /* 0x000e660008000800 */
[----:B------:R3:W-:Y:S01]  /*3ef0*/  STL [R1+0x58], R26 ;  /* 0x0000581a01007387 */ /* 0x0007e20000100800 */
[----:B----4-:R-:W4:Y:S01]  /*3f00*/  LDC R29, c[0x0][0x3a0] ;  /* 0x0000e800ff1d7b82 */ /* 0x010f220000000800 */
[----:B------:R-:W2:Y:S02]  /*3f10*/  LDCU UR5, c[0x0][0x3a0] ;  /* 0x00007400ff0577ac */ /* 0x000ea40008000800 */
[----:B------:R1:W-:Y:S01]  /*3f20*/  STL [R1+0x40], R4 ;  /* 0x0000400401007387 */ /* 0x0003e20000100800 */
[----:B------:R-:W2:Y:S03]  /*3f30*/  LDCU UR21, c[0x0][0x3a0] ;  /* 0x00007400ff1577ac */ /* 0x000ea60008000800 */
[----:B------:R-:W-:Y:S01]  /*3f40*/  @!PT LDS RZ, [RZ] ;  /* 0x00000000fffff984 */ /* 0x000fe20000000800 */
[----:B------:R-:W-:Y:S01]  /*3f50*/  @!PT LDS RZ, [RZ] ;  /* 0x00000000fffff984 */ /* 0x000fe20000000800 */
[----:B------:R-:W-:Y:S01]  /*3f60*/  @!PT LDS RZ, [RZ] ;  /* 0x00000000fffff984 */ /* 0x000fe20000000800 */
[----:B---3--:R3:W-:Y:S01]  /*3f70*/  LDGSTS.E [R79], desc[UR26][R76.64], !P0 ;  /* 0x000000004c4f7fae */ /* 0x0087e2000c1a101a */
[----:B------:R-:W-:Y:S01]  /*3f80*/  LOP3.LUT R26, R3, 0x20, RZ, 0x3c, !PT ;  /* 0x00000020031a7812 */ /* 0x000fe200078e3cff */
[----:B------:R-:W4:Y:S02]  /*3f90*/  LDC R28, c[0x0][0x3a0] ;  /* 0x0000e800ff1c7b82 */ /* 0x000f240000000800 */
[----:B------:R2:W-:Y:S01]  /*3fa0*/  LDGSTS.E [R79+0x4], desc[UR26][R228.64], !P6 ;  /* 0x00004000e44f7fae */ /* 0x0005e2000f1a101a */
[----:B------:R-:W4:Y:S01]  /*3fb0*/  LDCU UR22, c[0x0][0x3a0] ;  /* 0x00007400ff1677ac */ /* 0x000f220008000800 */
[----:B-1----:R-:W-:-:S02]  /*3fc0*/  VIADD R4, R23, 0xfffffffc ;  /* 0xfffffffc17047836 */ /* 0x002fc40000000000 */
[----:B------:R1:W-:Y:S01]  /*3fd0*/  LDGSTS.E [R79+0x8], desc[UR26][R230.64], !P5 ;  /* 0x00008000e64f7fae */ /* 0x0003e2000e9a101a */
[----:B------:R-:W-:Y:S01]  /*3fe0*/  VIADD R69, R26, UR10 ;  /* 0x0000000a1a457c36 */ /* 0x000fe20008000000 */
[----:B------:R-:W-:Y:S01]  /*3ff0*/  UIADD3 UR4, UPT, UPT, UR4, -0x140, URZ ;  /* 0xfffffec004047890 */ /* 0x000fe2000fffe0ff */
[----:B------:R-:W-:Y:S01]  /*4000*/  ISETP.GE.U32.AND P3, PT, R4, 0x7fffffbd, PT ;  /* 0x7fffffbd0400780c */ /* 0x000fe20003f66070 */
[C---:B------:R-:W-:Y:S01]  /*4010*/  VIADD R4, R23.reuse, 0xfffffffb ;  /* 0xfffffffb17047836 */ /* 0x040fe20000000000 */
[----:B------:R-:W4:Y:S01]  /*4020*/  S2R R56, SR_TID.X ;  /* 0x0000000000387919 */ /* 0x000f220000002100 */
[----:B---3--:R-:W-:Y:S01]  /*4030*/  IMAD.WIDE R76, R68, 0x4, R76 ;  /* 0x00000004444c7825 */ /* 0x008fe200078e024c */
[----:B------:R-:W3:Y:S01]  /*4040*/  LDC R27, c[0x0][0x3a0] ;  /* 0x0000e800ff1b7b82 */ /* 0x000ee20000000800 */
[----:B------:R-:W-:Y:S01]  /*4050*/  UISETP.GE.U32.AND UP1, UPT, UR4, 0x7ffffe81, UPT ;  /* 0x7ffffe810400788c */ /* 0x000fe2000bf26070 */
[----:B------:R-:W-:Y:S01]  /*4060*/  ISETP.GE.U32.AND P0, PT, R4, 0x7fffffbc, PT ;  /* 0x7fffffbc0400780c */ /* 0x000fe20003f06070 */
[C---:B------:R-:W-:Y:S01]  /*4070*/  VIADD R4, R23.reuse, 0xfffffffa ;  /* 0xfffffffa17047836 */ /* 0x040fe20000000000 */
[----:B--2---:R-:W-:Y:S01]  /*4080*/  UIADD3 UR5, UPT, UPT, UR5, -0x153, URZ ;  /* 0xfffffead05057890 */ /* 0x004fe2000fffe0ff */
[----:B------:R-:W-:Y:S01]  /*4090*/  IMAD.WIDE R228, R68, 0x4, R228 ;  /* 0x0000000444e47825 */ /* 0x000fe200078e02e4 */
[----:B------:R-:W2:Y:S02]  /*40a0*/  LDCU UR23, c[0x0][0x3a0] ;  /* 0x00007400ff1777ac */ /* 0x000ea40008000800 */
[----:B------:R-:W-:Y:S01]  /*40b0*/  ISETP.GE.U32.AND P6, PT, R4, 0x7fffffbb, PT ;  /* 0x7fffffbb0400780c */ /* 0x000fe20003fc6070 */
[C---:B------:R-:W-:Y:S01]  /*40c0*/  VIADD R4, R23.reuse, 0xfffffff9 ;  /* 0xfffffff917047836 */ /* 0x040fe20000000000 */
[----:B------:R2:W-:Y:S01]  /*40d0*/  LDGSTS.E [R79+0xc], desc[UR26][R232.64], !P3 ;  /* 0x0000c000e84f7fae */ /* 0x0005e2000d9a101a */
[----:B-1----:R-:W-:Y:S01]  /*40e0*/  IMAD.WIDE R230, R68, 0x4, R230 ;  /* 0x0000000444e67825 */ /* 0x002fe200078e02e6 */
[----:B------:R-:W1:Y:S01]  /*40f0*/  LDC R26, c[0x0][0x3a0] ;  /* 0x0000e800ff1a7b82 */ /* 0x000e620000000800 */
[----:B------:R-:W1:Y:S01]  /*4100*/  LDCU UR24, c[0x0][0x3a0] ;  /* 0x00007400ff1877ac */ /* 0x000e620008000800 */
[----:B------:R-:W-:Y:S01]  /*4110*/  ISETP.GE.U32.AND P5, PT, R4, 0x7fffffba, PT ;  /* 0x7fffffba0400780c */ /* 0x000fe20003fa6070 */
[C---:B------:R-:W-:Y:S01]  /*4120*/  VIADD R4, R23.reuse, 0xfffffff8 ;  /* 0xfffffff817047836 */ /* 0x040fe20000000000 */
[----:B------:R2:W-:Y:S01]  /*4130*/  LDGSTS.E [R79+0x10], desc[UR26][R234.64], !P0 ;  /* 0x00010000ea4f7fae */ /* 0x0005e2000c1a101a */
[----:B----4-:R-:W-:Y:S01]  /*4140*/  VIADD R28, R28, 0xffffff7c ;  /* 0xffffff7c1c1c7836 */ /* 0x010fe20000000000 */
[----:B------:R-:W4:Y:S02]  /*4150*/  LDCU UR25, c[0x0][0x3a0] ;  /* 0x00007400ff1977ac */ /* 0x000f240008000800 */
[----:B------:R-:W-:Y:S01]  /*4160*/  ISETP.GE.U32.AND P3, PT, R4, 0x7fffffb9, PT ;  /* 0x7fffffb90400780c */ /* 0x000fe20003f66070 */
[C---:B------:R-:W-:Y:S01]  /*4170*/  VIADD R4, R23.reuse, 0xfffffff7 ;  /* 0xfffffff717047836 */ /* 0x040fe20000000000 */
[----:B------:R3:W-:Y:S01]  /*4180*/  LDGSTS.E [R79+0x14], desc[UR26][R236.64], !P6 ;  /* 0x00014000ec4f7fae */ /* 0x0007e2000f1a101a */
[----:B--2---:R-:W-:Y:S01]  /*4190*/  IMAD.WIDE R232, R68, 0x4, R232 ;  /* 0x0000000444e87825 */ /* 0x004fe200078e02e8 */
[----:B------:R-:W2:Y:S02]  /*41a0*/  LDCU UR28, c[0x0][0x3a0] ;  /* 0x00007400ff1c77ac */ /* 0x000ea40008000800 */
[----:B------:R-:W-:Y:S01]  /*41b0*/  ISETP.GE.U32.AND P0, PT, R4, 0x7fffffb8, PT ;  /* 0x7fffffb80400780c */ /* 0x000fe20003f06070 */
[C---:B------:R-:W-:Y:S01]  /*41c0*/  VIADD R4, R23.reuse, 0xfffffff6 ;  /* 0xfffffff617047836 */ /* 0x040fe20000000000 */
[----:B------:R2:W-:Y:S01]  /*41d0*/  LDGSTS.E [R79+0x18], desc[UR26][R238.64], !P5 ;  /* 0x00018000ee4f7fae */ /* 0x0005e2000e9a101a */
[----:B------:R-:W-:Y:S01]  /*41e0*/  IMAD.WIDE R234, R68, 0x4, R234 ;  /* 0x0000000444ea7825 */ /* 0x000fe200078e02ea */
[----:B------:R-:W-:Y:S01]  /*41f0*/  LOP3.LUT R56, R56, 0x3f, RZ, 0xc0, !PT ;  /* 0x0000003f38387812 */ /* 0x000fe200078ec0ff */
[----:B------:R-:W1:Y:S01]  /*4200*/  LDCU UR29, c[0x0][0x3a0] ;  /* 0x00007400ff1d77ac */ /* 0x000e620008000800 */
[----:B------:R-:W-:Y:S01]  /*4210*/  ISETP.GE.U32.AND P6, PT, R4, 0x7fffffb7, PT ;  /* 0x7fffffb70400780c */ /* 0x000fe20003fc6070 */
[----:B------:R-:W-:Y:S01]  /*4220*/  VIADD R4, R23, 0xfffffff5 ;  /* 0xfffffff517047836 */ /* 0x000fe20000000000 */
[----:B------:R4:W-:Y:S01]  /*4230*/  LDGSTS.E [R79+0x1c], desc[UR26][R240.64], !P3 ;  /* 0x0001c000f04f7fae */ /* 0x0009e2000d9a101a */
[----:B------:R-:W-:Y:S01]  /*4240*/  ISETP.GE.AND P4, PT, R56, R22, PT ;  /* 0x000000163800720c */ /* 0x000fe20003f86270 */
[----:B---3--:R-:W-:-:S02]  /*4250*/  IMAD.WIDE R236, R68, 0x4, R236 ;  /* 0x0000000444ec7825 */ /* 0x008fc400078e02ec */
[----:B------:R-:W-:Y:S01]  /*4260*/  ISETP.GE.U32.AND P5, PT, R4, 0x7fffffb6, PT ;  /* 0x7fffffb60400780c */ /* 0x000fe20003fa6070 */
[----:B------:R3:W-:Y:S01]  /*4270*/  LDGSTS.E [R79+0x20], desc[UR26][R242.64], !P0 ;  /* 0x00020000f24f7fae */ /* 0x0007e2000c1a101a */
[C---:B------:R-:W-:Y:S01]  /*4280*/  VIADD R4, R23.reuse, 0xfffffff4 ;  /* 0xfffffff417047836 */ /* 0x040fe20000000000 */
[----:B------:R-:W-:Y:S01]  /*4290*/  SEL R22, RZ, 0x4, P4 ;  /* 0x00000004ff167807 */ /* 0x000fe20002000000 */
[----:B--2---:R-:W-:Y:S01]  /*42a0*/  IMAD.WIDE R238, R68, 0x4, R238 ;  /* 0x0000000444ee7825 */ /* 0x004fe200078e02ee */
[----:B------:R-:W-:Y:S02]  /*42b0*/  ISETP.GE.AND P4, PT, R56, R5, PT ;  /* 0x000000053800720c */ /* 0x000fe40003f86270 */
[----:B------:R-:W-:Y:S01]  /*42c0*/  ISETP.GE.U32.AND P3, PT, R4, 0x7fffffb5, PT ;  /* 0x7fffffb50400780c */ /* 0x000fe20003f66070 */
[----:B------:R-:W-:Y:S01]  /*42d0*/  VIADD R4, R23, 0xfffffff3 ;  /* 0xfffffff317047836 */ /* 0x000fe20000000000 */
[----:B------:R2:W-:Y:S01]  /*42e0*/  LDGSTS.E [R79+0x24], desc[UR26][R244.64], !P6 ;  /* 0x00024000f44f7fae */ /* 0x0005e2000f1a101a */
[----:B----4-:R-:W-:-:S03]  /*42f0*/  IMAD.WIDE R240, R68, 0x4, R240 ;  /* 0x0000000444f07825 */ /* 0x010fc600078e02f0 */
[----:B------:R-:W-:Y:S01]  /*4300*/  ISETP.GE.U32.AND P0, PT, R4, 0x7fffffb4, PT ;  /* 0x7fffffb40400780c */ /* 0x000fe20003f06070 */
[----:B------:R-:W-:Y:S01]  /*4310*/  VIADD R4, R23, 0xfffffff2 ;  /* 0xfffffff217047836 */ /* 0x000fe20000000000 */
[----:B------:R4:W-:Y:S01]  /*4320*/  LDGSTS.E [R79+0x28], desc[UR26][R246.64], !P5 ;  /* 0x00028000f64f7fae */ /* 0x0009e2000e9a101a */
[----:B---3--:R-:W-:-:S03]  /*4330*/  IMAD.WIDE R242, R68, 0x4, R242 ;  /* 0x0000000444f27825 */ /* 0x008fc600078e02f2 */
[----:B------:R-:W-:Y:S01]  /*4340*/  ISETP.GE.U32.AND P6, PT, R4, 0x7fffffb3, PT ;  /* 0x7fffffb30400780c */ /* 0x000fe20003fc6070 */
[----:B------:R-:W-:Y:S01]  /*4350*/  VIADD R4, R23, 0xfffffff1 ;  /* 0xfffffff117047836 */ /* 0x000fe20000000000 */
[----:B------:R3:W-:Y:S01]  /*4360*/  LDGSTS.E [R79+0x2c], desc[UR26][R20.64], !P3 ;  /* 0x0002c000144f7fae */ /* 0x0007e2000d9a101a */
[----:B--2---:R-:W-:-:S03]  /*4370*/  IMAD.WIDE R244, R68, 0x4, R244 ;  /* 0x0000000444f47825 */ /* 0x004fc600078e02f4 */
        /* <DEDUP_REMOVED lines=191> */
[----:B------:R-:W-:Y:S01]  /*4f70*/  ISETP.GE.AND P3, PT, R56, R23, PT ;  /* 0x000000173800720c */ /* 0x000fe20003f66270 */
[----:B--2---:R-:W-:Y:S02]  /*4f80*/  IMAD.WIDE R150, R68, 0x4, R150 ;  /* 0x0000000444967825 */ /* 0x004fe400078e0296 */
[----:B------:R-:W-:Y:S01]  /*4f90*/  ISETP.GE.U32.AND P5, PT, R4, 0x7fffff82, PT ;  /* 0x7fffff820400780c */ /* 0x000fe20003fa6070 */
[----:B------:R2:W-:Y:S01]  /*4fa0*/  LDGSTS.E [R79+0xf0], desc[UR26][R218.64], !P0 ;  /* 0x000f0000da4f7fae */ /* 0x0005e2000c1a101a */
[----:B------:R-:W-:Y:S01]  /*4fb0*/  ISETP.GT.AND P0, PT, R31, 0x3f, PT ;  /* 0x0000003f1f00780c */ /* 0x000fe20003f04270 */
[----:B----4-:R-:W-:-:S03]  /*4fc0*/  IMAD.WIDE R152, R68, 0x4, R152 ;  /* 0x0000000444987825 */ /* 0x010fc600078e0298 */
[----:B------:R-:W-:Y:S01]  /*4fd0*/  SEL R4, RZ, 0x4, !P0 ;  /* 0x00000004ff047807 */ /* 0x000fe20004000000 */
[----:B------:R4:W-:Y:S01]  /*4fe0*/  LDGSTS.E [R79+0xf4], desc[UR26][R220.64], !P6 ;  /* 0x000f4000dc4f7fae */ /* 0x0009e2000f1a101a */
[----:B------:R-:W-:Y:S01]  /*4ff0*/  ISETP.GT.AND P6, PT, R31, 0x7f, PT ;  /* 0x0000007f1f00780c */ /* 0x000fe20003fc4270 */
[----:B---3--:R-:W-:Y:S01]  /*5000*/  IMAD.WIDE R154, R68, 0x4, R154 ;  /* 0x00000004449a7825 */ /* 0x008fe200078e029a */
[----:B------:R-:W-:Y:S02]  /*5010*/  SEL R4, R4, RZ, !P3 ;  /* 0x000000ff04047207 */ /* 0x000fe40005800000 */
[----:B------:R-:W-:Y:S01]  /*5020*/  ISETP.GE.U32.AND P3, PT, R5, 0x7fffff41, PT ;  /* 0x7fffff410500780c */ /* 0x000fe20003f66070 */
[----:B------:R3:W-:Y:S01]  /*5030*/  LDGSTS.E [R79+0xf8], desc[UR26][R222.64], !P5 ;  /* 0x000f8000de4f7fae */ /* 0x0007e2000e9a101a */
[----:B------:R-:W-:Y:S01]  /*5040*/  SEL R5, RZ, 0x4, P4 ;  /* 0x00000004ff057807 */ /* 0x000fe20002000000 */
[----:B--2---:R-:W-:Y:S01]  /*5050*/  IMAD.WIDE R218, R68, 0x4, R218 ;  /* 0x0000000444da7825 */ /* 0x004fe200078e02da */
[----:B------:R-:W-:Y:S01]  /*5060*/  ISETP.NE.U32.AND P4, PT, R4, RZ, PT ;  /* 0x000000ff0400720c */ /* 0x000fe20003f85070 */
[----:B------:R2:W-:Y:S01]  /*5070*/  LDGSTS.E [R79+0xfc], desc[UR26][R224.64], !P2 ;  /* 0x000fc000e04f7fae */ /* 0x0005e2000d1a101a */
[----:B------:R-:W-:Y:S01]  /*5080*/  SEL R22, R22, RZ, P6 ;  /* 0x000000ff16167207 */ /* 0x000fe20003000000 */
[----:B------:R-:W-:Y:S01]  /*5090*/  VIADD R4, R23, 0xffffffbf ;  /* 0xffffffbf17047836 */ /* 0x000fe20000000000 */
[----:B------:R-:W-:Y:S01]  /*50a0*/  ISETP.GT.AND P6, PT, R31, 0xbf, PT ;  /* 0x000000bf1f00780c */ /* 0x000fe20003fc4270 */
[----:B------:R-:W0:Y:S01]  /*50b0*/  LDGDEPBAR ;  /* 0x00000000000079af */ /* 0x000e220000000000 */
[----:B----4-:R-:W-:-:S02]  /*50c0*/  IMAD.WIDE R220, R68, 0x4, R220 ;  /* 0x0000000444dc7825 */ /* 0x010fc400078e02dc */
[----:B------:R-:W-:Y:S02]  /*50d0*/  SEL R5, R5, RZ, P6 ;  /* 0x000000ff05057207 */ /* 0x000fe40003000000 */
[----:B------:R-:W-:Y:S01]  /*50e0*/  ISETP.GE.U32.AND P2, PT, R4, 0x7fffff80, PT ;  /* 0x7fffff800400780c */ /* 0x000fe20003f46070 */
[----:B------:R-:W-:Y:S01]  /*50f0*/  VIADD R4, R32, UR10 ;  /* 0x0000000a20047c36 */ /* 0x000fe20008000000 */
[----:B------:R-:W-:Y:S01]  /*5100*/  ISETP.NE.U32.AND P5, PT, R5, RZ, PT ;  /* 0x000000ff0500720c */ /* 0x000fe20003fa5070 */
[----:B------:R4:W-:Y:S01]  /*5110*/  LDGSTS.E [R30+0x30000], desc[UR26][R156.64], P4 ;  /* 0x300000009c1e7fae */ /* 0x0009e2000a1a101a */
[----:B------:R-:W-:Y:S01]  /*5120*/  VIADD R5, R33, UR10 ;  /* 0x0000000a21057c36 */ /* 0x000fe20008000000 */
[----:B------:R-:W-:Y:S01]  /*5130*/  ISETP.NE.U32.AND P6, PT, R22, RZ, PT ;  /* 0x000000ff1600720c */ /* 0x000fe20003fc5070 */
[----:B------:R-:W-:Y:S01]  /*5140*/  VIADD R22, R23, 0xffffffbe ;  /* 0xffffffbe17167836 */ /* 0x000fe20000000000 */
[----:B------:R1:W-:Y:S01]  /*5150*/  LDGSTS.E [R30+0x30400], desc[UR26][R158.64], P4 ;  /* 0x304000009e1e7fae */ /* 0x0003e2000a1a101a */
[----:B---3--:R-:W-:-:S03]  /*5160*/  IMAD.WIDE R222, R68, 0x4, R222 ;  /* 0x0000000444de7825 */ /* 0x008fc600078e02de */
[----:B------:R3:W-:Y:S01]  /*5170*/  LDGSTS.E [R30+0x30800], desc[UR26][R160.64], P4 ;  /* 0x30800000a01e7fae */ /* 0x0007e2000a1a101a */
[----:B--2---:R-:W-:-:S03]  /*5180*/  IMAD.WIDE R224, R68, 0x4, R224 ;  /* 0x0000000444e07825 */ /* 0x004fc600078e02e0 */
[----:B------:R2:W-:Y:S01]  /*5190*/  LDGSTS.E [R30+0x30c00], desc[UR26][R162.64], P4 ;  /* 0x30c00000a21e7fae */ /* 0x0005e2000a1a101a */
[----:B----4-:R-:W-:-:S03]  /*51a0*/  IMAD.WIDE R156, R251, 0x4, R156 ;  /* 0x00000004fb9c7825 */ /* 0x010fc600078e029c */
[----:B------:R4:W-:Y:S01]  /*51b0*/  LDGSTS.E [R30+0x31000], desc[UR26][R164.64], P4 ;  /* 0x31000000a41e7fae */ /* 0x0009e2000a1a101a */
[----:B-1----:R-:W-:-:S03]  /*51c0*/  IMAD.WIDE R158, R251, 0x4, R158 ;  /* 0x00000004fb9e7825 */ /* 0x002fc600078e029e */
        /* <DEDUP_REMOVED lines=53> */
[----:B------:R-:W-:Y:S01]  /*5520*/  ISETP.GE.U32.AND P4, PT, R22, 0x7fffff7f, PT ;  /* 0x7fffff7f1600780c */ /* 0x000fe20003f86070 */
[----:B------:R-:W-:Y:S02]  /*5530*/  VIADD R22, R23, 0xffffffbd ;  /* 0xffffffbd17167836 */ /* 0x000fe40000000000 */
[----:B------:R-:W0:Y:S01]  /*5540*/  LDGDEPBAR ;  /* 0x00000000000079af */ /* 0x000e220000000000 */
[C---:B----4-:R-:W-:Y:S01]  /*5550*/  IMAD.WIDE R212, R251.reuse, 0x4, R212 ;  /* 0x00000004fbd47825 */ /* 0x050fe200078e02d4 */
[----:B------:R-:W-:Y:S03]  /*5560*/  BAR.SYNC.DEFER_BLOCKING 0x0 ;  /* 0x0000000000007b1d */ /* 0x000fe60000010000 */
[----:B-1----:R-:W-:-:S04]  /*5570*/  IMAD.WIDE R214, R251, 0x4, R214 ;  /* 0x00000004fbd67825 */ /* 0x002fc800078e02d6 */
[----:B---3--:R-:W-:-:S04]  /*5580*/  IMAD.WIDE R216, R251, 0x4, R216 ;  /* 0x00000004fbd87825 */ /* 0x008fc800078e02d8 */
[----:B--2---:R-:W-:-:S04]  /*5590*/  IMAD.WIDE R226, R251, 0x4, R226 ;  /* 0x00000004fbe27825 */ /* 0x004fc800078e02e2 */
[----:B------:R-:W-:Y:S02]  /*55a0*/  VIADD R27, R27, 0xffffff7b ;  /* 0xffffff7b1b1b7836 */ /* 0x000fe40000000000 */
[----:B------:R-:W-:Y:S01]  /*55b0*/  VIADD R26, R26, 0xffffff7a ;  /* 0xffffff7a1a1a7836 */ /* 0x000fe20000000000 */
[----:B------:R-:W-:Y:S01]  /*55c0*/  @!PT LDS RZ, [RZ] ;  /* 0x00000000fffff984 */ /* 0x000fe20000000800 */
[----:B------:R-:W-:Y:S01]  /*55d0*/  @!PT LDS RZ, [RZ] ;  /* 0x00000000fffff984 */ /* 0x000fe20000000800 */
[----:B------:R-:W-:Y:S01]  /*55e0*/  @!PT LDS RZ, [RZ] ;  /* 0x00000000fffff984 */ /* 0x000fe20000000800 */
[----:B------:R1:W-:Y:S01]  /*55f0*/  LDGSTS.E [R79+0x8000], desc[UR26][R76.64], !P2 ;  /* 0x080000004c4f7fae */ /* 0x0003e2000d1a101a */
[----:B------:R-:W-:Y:S01]  /*5600*/  ISETP.GE.U32.AND P2, PT, R22, 0x7fffff7e, PT ;  /* 0x7fffff7e1600780c */ /* 0x000fe20003f46070 */
[C---:B------:R-:W-:Y:S02]  /*5610*/  VIADD R22, R23.reuse, 0xffffffbc ;  /* 0xffffffbc17167836 */ /* 0x040fe40000000000 */
[----:B------:R2:W-:Y:S03]  /*5620*/  LDGSTS.E [R79+0x8004], desc[UR26][R228.64], !P4 ;  /* 0x08004000e44f7fae */ /* 0x0005e6000e1a101a */
[----:B------:R-:W-:Y:S01]  /*5630*/  ISETP.GE.U32.AND P4, PT, R22, 0x7fffff7d, PT ;  /* 0x7fffff7d1600780c */ /* 0x000fe20003f86070 */
[----:B------:R-:W-:-:S02]  /*5640*/  VIADD R22, R23, 0xffffffbb ;  /* 0xffffffbb17167836 */ /* 0x000fc40000000000 */
[----:B-1----:R-:W-:-:S04]  /*5650*/  IMAD.WIDE R76, R68, 0x4, R76 ;  /* 0x00000004444c7825 */ /* 0x002fc800078e024c */
[----:B------:R1:W-:Y:S01]  /*5660*/  LDGSTS.E [R79+0x8008], desc[UR26][R230.64], !P2 ;  /* 0x08008000e64f7fae */ /* 0x0003e2000d1a101a */
[----:B------:R-:W-:Y:S01]  /*5670*/  ISETP.GE.U32.AND P2, PT, R22, 0x7fffff7c, PT ;  /* 0x7fffff7c1600780c */ /* 0x000fe20003f46070 */
[C---:B------:R-:W-:Y:S02]  /*5680*/  VIADD R22, R23.reuse, 0xffffffba ;  /* 0xffffffba17167836 */ /* 0x040fe40000000000 */
[----:B--2---:R-:W-:Y:S02]  /*5690*/  IMAD.WIDE R228, R68, 0x4, R228 ;  /* 0x0000000444e47825 */ /* 0x004fe400078e02e4 */
[----:B------:R2:W-:Y:S01]  /*56a0*/  LDGSTS.E [R79+0x800c], desc[UR26][R232.64], !P4 ;  /* 0x0800c000e84f7fae */ /* 0x0005e2000e1a101a */
[----:B------:R-:W-:Y:S01]  /*56b0*/  ISETP.GE.U32.AND P4, PT, R22, 0x7fffff7b, PT ;  /* 0x7fffff7b1600780c */ /* 0x000fe20003f86070 */
[----:B------:R-:W-:Y:S02]  /*56c0*/  VIADD R22, R23, 0xffffffb9 ;  /* 0xffffffb917167836 */ /* 0x000fe40000000000 */
        /* <DEDUP_REMOVED lines=61> */
[----:B------:R-:W-:Y:S01]  /*5aa0*/  LDGSTS.E [R79+0x804c], desc[UR26][R24.64], !P4 ;  /* 0x0804c000184f7fae */ /* 0x000fe2000e1a101a */
[----:B------:R-:W-:Y:S01]  /*5ab0*/  ISETP.GE.U32.AND P4, PT, R22, 0x7fffff6b, PT ;  /* 0x7fffff6b1600780c */ /* 0x000fe20003f86070 */
[----:B------:R-:W-:Y:S02]  /*5ac0*/  VIADD R22, R23, 0xffffffa9 ;  /* 0xffffffa917167836 */ /* 0x000fe40000000000 */
[----:B-1----:R-:W-:-:S04]  /*5ad0*/  IMAD.WIDE R6, R68, 0x4, R6 ;  /* 0x0000000444067825 */ /* 0x002fc800078e0206 */
[----:B------:R1:W-:Y:S01]  /*5ae0*/  LDGSTS.E [R79+0x8050], desc[UR26][R72.64], !P2 ;  /* 0x08050000484f7fae */ /* 0x0003e2000d1a101a */
[----:B------:R-:W-:Y:S01]  /*5af0*/  ISETP.GE.U32.AND P2, PT, R22, 0x7fffff6a, PT ;  /* 0x7fffff6a1600780c */ /* 0x000fe20003f46070 */
[----:B------:R-:W-:-:S04]  /*5b00*/  VIADD R22, R23, 0xffffffa8 ;  /* 0xffffffa817167836 */ /* 0x000fc80000000000 */
        /* <DEDUP_REMOVED lines=157> */
[----:B------:R-:W-:Y:S02]  /*64e0*/  ISETP.GE.U32.AND P2, PT, R22, 0x7fffff42, PT ;  /* 0x7fffff421600780c */ /* 0x000fe40003f46070 */
[----:B------:R-:W3:Y:S01]  /*64f0*/  LDC R22, c[0x0][0x3a0] ;  /* 0x0000e800ff167b82 */ /* 0x000ee20000000800 */
[C---:B--2---:R-:W-:Y:S02]  /*6500*/  IMAD.WIDE R154, R68.reuse, 0x4, R154 ;  /* 0x00000004449a7825 */ /* 0x044fe400078e029a */
[----:B------:R2:W-:Y:S02]  /*6510*/  LDGSTS.E [R79+0x80f4], desc[UR26][R220.64], !P4 ;  /* 0x080f4000dc4f7fae */ /* 0x0005e4000e1a101a */
[----:B-1----:R-:W-:-:S06]  /*6520*/  IMAD.WIDE R218, R68, 0x4, R218 ;  /* 0x0000000444da7825 */ /* 0x002fcc00078e02da */
[----:B------:R1:W-:Y:S01]  /*6530*/  LDGSTS.E [R79+0x80f8], desc[UR26][R222.64], !P2 ;  /* 0x080f8000de4f7fae */ /* 0x0003e2000d1a101a */
[----:B------:R-:W-:-:S03]  /*6540*/  ISETP.GE.U32.AND P2, PT, R28, 0x7fffff3d, PT ;  /* 0x7fffff3d1c00780c */ /* 0x000fc60003f46070 */
[----:B------:R4:W-:Y:S01]  /*6550*/  LDGSTS.E [R79+0x80fc], desc[UR26][R224.64], !P3 ;  /* 0x080fc000e04f7fae */ /* 0x0009e2000d9a101a */
[----:B--2---:R-:W-:-:S03]  /*6560*/  IMAD.WIDE R220, R68, 0x4, R220 ;  /* 0x0000000444dc7825 */ /* 0x004fc600078e02dc */
[----:B------:R-:W0:Y:S04]  /*6570*/  LDGDEPBAR ;  /* 0x00000000000079af */ /* 0x000e280000000000 */
[----:B------:R2:W-:Y:S01]  /*6580*/  LDGSTS.E [R30+0x34000], desc[UR26][R156.64], P6 ;  /* 0x340000009c1e7fae */ /* 0x0005e2000b1a101a */
[----:B---3--:R-:W-:Y:S02]  /*6590*/  VIADD R22, R22, 0xffffff7e ;  /* 0xffffff7e16167836 */ /* 0x008fe40000000000 */
[----:B-1----:R-:W-:Y:S01]  /*65a0*/  IMAD.WIDE R222, R68, 0x4, R222 ;  /* 0x0000000444de7825 */ /* 0x002fe200078e02de */
[----:B------:R1:W-:Y:S02]  /*65b0*/  LDGSTS.E [R30+0x34400], desc[UR26][R158.64], P6 ;  /* 0x344000009e1e7fae */ /* 0x0003e4000b1a101a */
[----:B------:R-:W-:Y:S01]  /*65c0*/  ISETP.GE.U32.AND P3, PT, R22, 0x7fffff3f, PT ;  /* 0x7fffff3f1600780c */ /* 0x000fe20003f66070 */
[----:B----4-:R-:W-:Y:S01]  /*65d0*/  IMAD.WIDE R224, R68, 0x4, R224 ;  /* 0x0000000444e07825 */ /* 0x010fe200078e02e0 */
[----:B------:R3:W-:Y:S01]  /*65e0*/  LDGSTS.E [R30+0x34800], desc[UR26][R160.64], P6 ;  /* 0x34800000a01e7fae */ /* 0x0007e2000b1a101a */
[----:B------:R-:W4:Y:S03]  /*65f0*/  LDC R22, c[0x0][0x3a0] ;  /* 0x0000e800ff167b82 */ /* 0x000f260000000800 */
[----:B------:R5:W-:Y:S01]  /*6600*/  LDGSTS.E [R30+0x34c00], desc[UR26][R162.64], P6 ;  /* 0x34c00000a21e7fae */ /* 0x000be2000b1a101a */
[----:B--2---:R-:W-:-:S03]  /*6610*/  IMAD.WIDE R156, R251, 0x4, R156 ;  /* 0x00000004fb9c7825 */ /* 0x004fc600078e029c */
[----:B------:R2:W-:Y:S01]  /*6620*/  LDGSTS.E [R30+0x35000], desc[UR26][R164.64], P6 ;  /* 0x35000000a41e7fae */ /* 0x0005e2000b1a101a */
[----:B-1----:R-:W-:-:S03]  /*6630*/  IMAD.WIDE R158, R251, 0x4, R158 ;  /* 0x00000004fb9e7825 */ /* 0x002fc600078e029e */
[----:B------:R1:W-:Y:S01]  /*6640*/  LDGSTS.E [R30+0x35400], desc[UR26][R166.64], P6 ;  /* 0x35400000a61e7fae */ /* 0x0003e2000b1a101a */
[----:B---3--:R-:W-:-:S03]  /*6650*/  IMAD.WIDE R160, R251, 0x4, R160 ;  /* 0x00000004fba07825 */ /* 0x008fc600078e02a0 */
[----:B------:R3:W-:Y:S01]  /*6660*/  LDGSTS.E [R30+0x35800], desc[UR26][R168.64], P6 ;  /* 0x35800000a81e7fae */ /* 0x0007e2000b1a101a */
[----:B-----5:R-:W-:-:S03]  /*6670*/  IMAD.WIDE R162, R251, 0x4, R162 ;  /* 0x00000004fba27825 */ /* 0x020fc600078e02a2 */
[----:B------:R5:W-:Y:S01]  /*6680*/  LDGSTS.E [R30+0x35c00], desc[UR26][R170.64], P6 ;  /* 0x35c00000aa1e7fae */ /* 0x000be2000b1a101a */
[----:B--2---:R-:W-:-:S03]  /*6690*/  IMAD.WIDE R164, R251, 0x4, R164 ;  /* 0x00000004fba47825 */ /* 0x004fc600078e02a4 */
[----:B------:R2:W-:Y:S01]  /*66a0*/  LDGSTS.E [R69+0x34100], desc[UR26][R172.64], P6 ;  /* 0x34100000ac457fae */ /* 0x0005e2000b1a101a */
[----:B----4-:R-:W-:Y:S02]  /*66b0*/  VIADD R22, R22, 0xffffff79 ;  /* 0xffffff7916167836 */ /* 0x010fe40000000000 */
[C---:B-1----:R-:W-:Y:S01]  /*66c0*/  IMAD.WIDE R166, R251.reuse, 0x4, R166 ;  /* 0x00000004fba67825 */ /* 0x042fe200078e02a6 */
[----:B------:R1:W-:Y:S03]  /*66d0*/  LDGSTS.E [R69+0x34500], desc[UR26][R174.64], P6 ;  /* 0x34500000ae457fae */ /* 0x0003e6000b1a101a */
[C---:B---3--:R-:W-:Y:S01]  /*66e0*/  IMAD.WIDE R168, R251.reuse, 0x4, R168 ;  /* 0x00000004fba87825 */ /* 0x048fe200078e02a8 */
[----:B------:R3:W-:Y:S03]  /*66f0*/  LDGSTS.E [R69+0x34900], desc[UR26][R176.64], P6 ;  /* 0x34900000b0457fae */ /* 0x0007e6000b1a101a */
[C---:B-----5:R-:W-:Y:S01]  /*6700*/  IMAD.WIDE R170, R251.reuse, 0x4, R170 ;  /* 0x00000004fbaa7825 */ /* 0x060fe200078e02aa */
[----:B------:R4:W-:Y:S03]  /*6710*/  LDGSTS.E [R69+0x34d00], desc[UR26][R178.64], P6 ;  /* 0x34d00000b2457fae */ /* 0x0009e6000b1a101a */
[C---:B--2---:R-:W-:Y:S01]  /*6720*/  IMAD.WIDE R172, R251.reuse, 0x4, R172 ;  /* 0x00000004fbac7825 */ /* 0x044fe200078e02ac */
[----:B------:R2:W-:Y:S03]  /*6730*/  LDGSTS.E [R69+0x35100], desc[UR26][R180.64], P6 ;  /* 0x35100000b4457fae */ /* 0x0005e6000b1a101a */
[C---:B-1----:R-:W-:Y:S01]  /*6740*/  IMAD.WIDE R174, R251.reuse, 0x4, R174 ;  /* 0x00000004fbae7825 */ /* 0x042fe200078e02ae */
[----:B------:R1:W-:Y:S03]  /*6750*/  LDGSTS.E [R69+0x35500], desc[UR26][R182.64], P6 ;  /* 0x35500000b6457fae */ /* 0x0003e6000b1a101a */
[C---:B---3--:R-:W-:Y:S01]  /*6760*/  IMAD.WIDE R176, R251.reuse, 0x4, R176 ;  /* 0x00000004fbb07825 */ /* 0x048fe200078e02b0 */
[----:B------:R3:W-:Y:S03]  /*6770*/  LDGSTS.E [R69+0x35900], desc[UR26][R184.64], P6 ;  /* 0x35900000b8457fae */ /* 0x0007e6000b1a101a */
[C---:B----4-:R-:W-:Y:S01]  /*6780*/  IMAD.WIDE R178, R251.reuse, 0x4, R178 ;  /* 0x00000004fbb27825 */ /* 0x050fe200078e02b2 */
        /* <DEDUP_REMOVED lines=22> */
[----:B----4-:R-:W3:Y:S01]  /*68f0*/  LDC R5, c[0x0][0x3a0] ;  /* 0x0000e800ff057b82 */ /* 0x010ee20000000800 */
[----:B------:R4:W-:Y:S02]  /*6900*/  LDGSTS.E [R4+0x34b00], desc[UR26][R208.64], P6 ;  /* 0x34b00000d0047fae */ /* 0x0009e4000b1a101a */
[----:B------:R-:W-:-:S02]  /*6910*/  IMAD.WIDE R202, R251, 0x4, R202 ;  /* 0x00000004fbca7825 */ /* 0x000fc400078e02ca */
[----:B------:R5:W-:Y:S02]  /*6920*/  LDGSTS.E [R4+0x34f00], desc[UR26][R210.64], P6 ;  /* 0x34f00000d2047fae */ /* 0x000be4000b1a101a */
[C---:B--2---:R-:W-:Y:S02]  /*6930*/  IMAD.WIDE R204, R251.reuse, 0x4, R204 ;  /* 0x00000004fbcc7825 */ /* 0x044fe400078e02cc */
[----:B------:R2:W-:Y:S02]  /*6940*/  LDGSTS.E [R4+0x35300], desc[UR26][R212.64], P6 ;  /* 0x35300000d4047fae */ /* 0x0005e4000b1a101a */
[C---:B-1----:R-:W-:Y:S02]  /*6950*/  IMAD.WIDE R206, R251.reuse, 0x4, R206 ;  /* 0x00000004fbce7825 */ /* 0x042fe400078e02ce */
[----:B------:R1:W-:Y:S02]  /*6960*/  LDGSTS.E [R4+0x35700], desc[UR26][R214.64], P6 ;  /* 0x35700000d6047fae */ /* 0x0003e4000b1a101a */
[----:B----4-:R-:W-:-:S02]  /*6970*/  IMAD.WIDE R208, R251, 0x4, R208 ;  /* 0x00000004fbd07825 */ /* 0x010fc400078e02d0 */
[----:B------:R4:W-:Y:S02]  /*6980*/  LDGSTS.E [R4+0x35b00], desc[UR26][R216.64], P6 ;  /* 0x35b00000d8047fae */ /* 0x0009e4000b1a101a */
[C---:B-----5:R-:W-:Y:S02]  /*6990*/  IMAD.WIDE R210, R251.reuse, 0x4, R210 ;  /* 0x00000004fbd27825 */ /* 0x060fe400078e02d2 */
[----:B------:R5:W-:Y:S02]  /*69a0*/  LDGSTS.E [R4+0x35f00], desc[UR26][R226.64], P6 ;  /* 0x35f00000e2047fae */ /* 0x000be4000b1a101a */
[----:B--2---:R-:W-:Y:S02]  /*69b0*/  IMAD.WIDE R212, R251, 0x4, R212 ;  /* 0x00000004fbd47825 */ /* 0x004fe400078e02d4 */
[----:B------:R-:W0:Y:S02]  /*69c0*/  LDGDEPBAR ;  /* 0x00000000000079af */ /* 0x000e240000000000 */
[----:B---3--:R-:W-:-:S02]  /*69d0*/  VIADD R5, R5, 0xffffff7f ;  /* 0xffffff7f05057836 */ /* 0x008fc40000000000 */
[----:B-1----:R-:W-:Y:S01]  /*69e0*/  IMAD.WIDE R214, R251, 0x4, R214 ;  /* 0x00000004fbd67825 */ /* 0x002fe200078e02d6 */
[----:B------:R-:W-:Y:S02]  /*69f0*/  BAR.SYNC.DEFER_BLOCKING 0x0 ;  /* 0x0000000000007b1d */ /* 0x000fe40000010000 */
[----:B------:R-:W-:Y:S01]  /*6a00*/  ISETP.GE.U32.AND P4, PT, R5, 0x7fffff40, PT ;  /* 0x7fffff400500780c */ /* 0x000fe20003f86070 */
[----:B------:R-:W-:Y:S02]  /*6a10*/  VIADD R5, R29, 0xffffff7d ;  /* 0xffffff7d1d057836 */ /* 0x000fe40000000000 */
[----:B----4-:R-:W-:-:S03]  /*6a20*/  IMAD.WIDE R216, R251, 0x4, R216 ;  /* 0x00000004fbd87825 */ /* 0x010fc600078e02d8 */
[----:B-----5:R-:W1:Y:S01]  /*6a30*/  LDC R4, c[0x0][0x3a0] ;  /* 0x0000e800ff047b82 */ /* 0x020e620000000800 */
[----:B------:R-:W-:Y:S01]  /*6a40*/  ISETP.GE.U32.AND P6, PT, R5, 0x7fffff3e, PT ;  /* 0x7fffff3e0500780c */ /* 0x000fe20003fc6070 */
[----:B------:R-:W-:-:S06]  /*6a50*/  IMAD.WIDE R226, R251, 0x4, R226 ;  /* 0x00000004fbe27825 */ /* 0x000fcc00078e02e2 */
[----:B------:R-:W2:Y:S01]  /*6a60*/  LDC R5, c[0x0][0x3a0] ;  /* 0x0000e800ff057b82 */ /* 0x000ea20000000800 */
[----:B------:R-:W-:Y:S01]  /*6a70*/  @!PT LDS RZ, [RZ] ;  /* 0x00000000fffff984 */ /* 0x000fe20000000800 */
[----:B------:R-:W-:Y:S01]  /*6a80*/  @!PT LDS RZ, [RZ] ;  /* 0x00000000fffff984 */ /* 0x000fe20000000800 */
[----:B------:R-:W-:Y:S01]  /*6a90*/  @!PT LDS RZ, [RZ] ;  /* 0x00000000fffff984 */ /* 0x000fe20000000800 */
[----:B------:R3:W-:Y:S01]  /*6aa0*/  LDGSTS.E [R79+0x10000], desc[UR26][R76.64], !P4 ;  /* 0x100000004c4f7fae */ /* 0x0007e2000e1a101a */
[----:B------:R-:W-:-:S06]  /*6ab0*/  ISETP.GE.U32.AND P4, PT, R27, 0x7fffff3c, PT ;  /* 0x7fffff3c1b00780c */ /* 0x000fcc0003f86070 */
[----:B------:R-:W4:Y:S01]  /*6ac0*/  LDC R27, c[0x0][0x3a0] ;  /* 0x0000e800ff1b7b82 */ /* 0x000f220000000800 */
[----:B------:R5:W-:Y:S01]  /*6ad0*/  LDGSTS.E [R79+0x10004], desc[UR26][R228.64], !P3 ;  /* 0x10004000e44f7fae */ /* 0x000be2000d9a101a */
[----:B------:R-:W-:Y:S01]  /*6ae0*/  ISETP.GE.U32.AND P3, PT, R26, 0x7fffff3b, PT ;  /* 0x7fffff3b1a00780c */ /* 0x000fe20003f66070 */
[----:B-1----:R-:W-:Y:S02]  /*6af0*/  VIADD R4, R4, 0xffffff77 ;  /* 0xffffff7704047836 */ /* 0x002fe40000000000 */
[----:B------:R1:W-:Y:S01]  /*6b00*/  LDGSTS.E [R79+0x10008], desc[UR26][R230.64], !P6 ;  /* 0x10008000e64f7fae */ /* 0x0003e2000f1a101a */
[----:B------:R-:W-:Y:S02]  /*6b10*/  ISETP.GE.U32.AND P6, PT, R22, 0x7fffff3a, PT ;  /* 0x7fffff3a1600780c */ /* 0x000fe40003fc6070 */
[----:B------:R-:W4:Y:S01]  /*6b20*/  LDC R22, c[0x0][0x3a0] ;  /* 0x0000e800ff167b82 */ /* 0x000f220000000800 */
[----:B------:R1:W-:Y:S01]  /*6b30*/  LDGSTS.E [R79+0x1000c], desc[UR26][R232.64], !P2 ;  /* 0x1000c000e84f7fae */ /* 0x0003e2000d1a101a */
[----:B---3--:R-:W-:-:S03]  /*6b40*/  IMAD.WIDE R76, R68, 0x4, R76 ;  /* 0x00000004444c7825 */ /* 0x008fc600078e024c */
[----:B------:R3:W-:Y:S01]  /*6b50*/  LDGSTS.E [R79+0x10010], desc[UR26][R234.64], !P4 ;  /* 0x10010000ea4f7fae */ /* 0x0007e2000e1a101a */
[----:B--2---:R-:W-:Y:S01]  /*6b60*/  VIADD R5, R5, 0xffffff78 ;  /* 0xffffff7805057836 */ /* 0x004fe20000000000 */
[----:B------:R-:W-:Y:S01]  /*6b70*/  ISETP.GE.U32.AND P4, PT, R4, 0x7fffff38, PT ;  /* 0x7fffff380400780c */ /* 0x000fe20003f86070 */
[----:B------:R-:W2:Y:S01]  /*6b80*/  LDC R26, c[0x0][0x3a0] ;  /* 0x0000e800ff1a7b82 */ /* 0x000ea20000000800 */
[----:B------:R2:W-:Y:S01]  /*6b90*/  LDGSTS.E [R79+0x10014], desc[UR26][R236.64], !P3 ;  /* 0x10014000ec4f7fae */ /* 0x0005e2000d9a101a */
[C---:B-----5:R-:W-:Y:S01]  /*6ba0*/  IMAD.WIDE R228, R68.reuse, 0x4, R228 ;  /* 0x0000000444e47825 */ /* 0x060fe200078e02e4 */
[----:B------:R-:W-:Y:S02]  /*6bb0*/  ISETP.GE.U32.AND P2, PT, R5, 0x7fffff39, PT ;  /* 0x7fffff390500780c */ /* 0x000fe40003f46070 */
[----:B------:R5:W-:Y:S01]  /*6bc0*/  LDGSTS.E [R79+0x10018], desc[UR26][R238.64], !P6 ;  /* 0x10018000ee4f7fae */ /* 0x000be2000f1a101a */
[----:B-1----:R-:W-:Y:S02]  /*6bd0*/  IMAD.WIDE R230, R68, 0x4, R230 ;  /* 0x0000000444e67825 */ /* 0x002fe400078e02e6 */
[----:B------:R-:W1:Y:S02]  /*6be0*/  LDC R5, c[0x0][0x3a0] ;  /* 0x0000e800ff057b82 */ /* 0x000e640000000800 */
[----:B----4-:R-:W-:-:S02]  /*6bf0*/  VIADD R27, R27, 0xffffff68 ;  /* 0xffffff681b1b7836 */ /* 0x010fc40000000000 */
[----:B------:R-:W-:-:S04]  /*6c00*/  IMAD.WIDE R232, R68, 0x4, R232 ;  /* 0x0000000444e87825 */ /* 0x000fc800078e02e8 */
[----:B------:R-:W4:Y:S01]  /*6c10*/  LDC R4, c[0x0][0x3a0] ;  /* 0x0000e800ff047b82 */ /* 0x000f220000000800 */
[----:B------:R-:W-:Y:S01]  /*6c20*/  VIADD R22, R22, 0xffffff76 ;  /* 0xffffff7616167836 */ /* 0x000fe20000000000 */
[----:B------:R1:W-:Y:S01]  /*6c30*/  LDGSTS.E [R79+0x1001c], desc[UR26][R240.64], !P2 ;  /* 0x1001c000f04f7fae */ /* 0x0003e2000d1a101a */
[----:B---3--:R-:W-:-:S03]  /*6c40*/  IMAD.WIDE R234, R68, 0x4, R234 ;  /* 0x0000000444ea7825 */ /* 0x008fc600078e02ea */
[----:B------:R-:W-:Y:S01]  /*6c50*/  ISETP.GE.U32.AND P3, PT, R22, 0x7fffff37, PT ;  /* 0x7fffff371600780c */ /* 0x000fe20003f66070 */
[----:B------:R3:W-:Y:S01]  /*6c60*/  LDGSTS.E [R79+0x10020], desc[UR26][R242.64], !P4 ;  /* 0x10020000f24f7fae */ /* 0x0007e2000e1a101a */
[----:B------:R-:W3:Y:S01]  /*6c70*/  LDC R22, c[0x0][0x3a0] ;  /* 0x0000e800ff167b82 */ /* 0x000ee20000000800 */
[----:B--2---:R-:W-:Y:S02]  /*6c80*/  VIADD R26, R26, 0xffffff6b ;  /* 0xffffff6b1a1a7836 */ /* 0x004fe40000000000 */
[----:B------:R-:W-:-:S04]  /*6c90*/  IMAD.WIDE R236, R68, 0x4, R236 ;  /* 0x0000000444ec7825 */ /* 0x000fc800078e02ec */
[----:B-----5:R-:W-:-:S04]  /*6ca0*/  IMAD.WIDE R238, R68, 0x4, R238 ;  /* 0x0000000444ee7825 */ /* 0x020fc800078e02ee */
[----:B-1----:R-:W-:Y:S01]  /*6cb0*/  VIADD R5, R5, 0xffffff75 ;  /* 0xffffff7505057836 */ /* 0x002fe20000000000 */
[----:B------:R1:W-:Y:S01]  /*6cc0*/  LDGSTS.E [R79+0x10024], desc[UR26][R244.64], !P3 ;  /* 0x10024000f44f7fae */ /* 0x0003e2000d9a101a */
[----:B------:R-:W-:-:S03]  /*6cd0*/  IMAD.WIDE R240, R68, 0x4, R240 ;  /* 0x0000000444f07825 */ /* 0x000fc600078e02f0 */
[----:B------:R-:W-:Y:S01]  /*6ce0*/  ISETP.GE.U32.AND P6, PT, R5, 0x7fffff36, PT ;  /* 0x7fffff360500780c */ /* 0x000fe20003fc6070 */
[----:B----4-:R-:W-:Y:S01]  /*6cf0*/  VIADD R4, R4, 0xffffff74 ;  /* 0xffffff7404047836 */ /* 0x010fe20000000000 */
[----:B------:R-:W2:Y:S01]  /*6d00*/  LDC R5, c[0x0][0x3a0] ;  /* 0x0000e800ff057b82 */ /* 0x000ea20000000800 */
[----:B---3--:R-:W-:-:S03]  /*6d10*/  IMAD.WIDE R242, R68, 0x4, R242 ;  /* 0x0000000444f27825 */ /* 0x008fc600078e02f2 */
[----:B------:R-:W-:Y:S01]  /*6d20*/  ISETP.GE.U32.AND P2, PT, R4, 0x7fffff35, PT ;  /* 0x7fffff350400780c */ /* 0x000fe20003f46070 */
[----:B------:R-:W-:-:S03]  /*6d30*/  VIADD R22, R22, 0xffffff73 ;  /* 0xffffff7316167836 */ /* 0x000fc60000000000 */
[----:B------:R-:W3:Y:S01]  /*6d40*/  LDC R4, c[0x0][0x3a0] ;  /* 0x0000e800ff047b82 */ /* 0x000ee20000000800 */
[----:B-1----:R-:W-:Y:S01]  /*6d50*/  IMAD.WIDE R244, R68, 0x4, R244 ;  /* 0x0000000444f47825 */ /* 0x002fe200078e02f4 */
[----:B------:R-:W-:Y:S01]  /*6d60*/  ISETP.GE.U32.AND P4, PT, R22, 0x7fffff34, PT ;  /* 0x7fffff341600780c */ /* 0x000fe20003f86070 */
[----:B------:R1:W-:Y:S05]  /*6d70*/  LDGSTS.E [R79+0x10028], desc[UR26][R246.64], !P6 ;  /* 0x10028000f64f7fae */ /* 0x0003ea000f1a101a */
[----:B------:R-:W4:Y:S01]  /*6d80*/  LDC R22, c[0x0][0x3a0] ;  /* 0x0000e800ff167b82 */ /* 0x000f220000000800 */
[----:B------:R5:W-:Y:S01]  /*6d90*/  LDGSTS.E [R79+0x1002c], desc[UR26][R20.64], !P2 ;  /* 0x1002c000144f7fae */ /* 0x000be2000d1a101a */
[----:B--2---:R-:W-:-:S05]  /*6da0*/  VIADD R5, R5, 0xffffff72 ;  /* 0xffffff7205057836 */ /* 0x004fca0000000000 */
[----:B------:R2:W-:Y:S01]  /*6db0*/  LDGSTS.E [R79+0x10030], desc[UR26][R18.64], !P4 ;  /* 0x10030000124f7fae */ /* 0x0005e2000e1a101a */
[----:B-1----:R-:W-:Y:S01]  /*6dc0*/  IMAD.WIDE R246, R68, 0x4, R246 ;  /* 0x0000000444f67825 */ /* 0x002fe200078e02f6 */
[----:B------:R-:W-:-:S03]  /*6dd0*/  ISETP.GE.U32.AND P3, PT, R5, 0x7fffff33, PT ;  /* 0x7fffff330500780c */ /* 0x000fc60003f66070 */
[----:B-----5:R-:W-:Y:S01]  /*6de0*/  IMAD.WIDE R20, R68, 0x4, R20 ;  /* 0x0000000444147825 */ /* 0x020fe200078e0214 */
[----:B------:R-:W1:Y:S03]  /*6df0*/  LDC R5, c[0x0][0x3a0] ;  /* 0x0000e800ff057b82 */ /* 0x000e660000000800 */
[----:B---3--:R-:W-:Y:S02]  /*6e00*/  VIADD R4, R4, 0xffffff71 ;  /* 0xffffff7104047836 */ /* 0x008fe40000000000 */
[----:B--2---:R-:W-:-:S03]  /*6e10*/  IMAD.WIDE R18, R68, 0x4, R18 ;  /* 0x0000000444127825 */ /* 0x004fc600078e0212 */
[----:B------:R-:W-:Y:S02]  /*6e20*/  ISETP.GE.U32.AND P6, PT, R4, 0x7fffff32, PT ;  /* 0x7fffff320400780c */ /* 0x000fe40003fc6070 */
[----:B------:R-:W2:Y:S01]  /*6e30*/  LDC R4, c[0x0][0x3a0] ;  /* 0x0000e800ff047b82 */ /* 0x000ea20000000800 */
[----:B----4-:R-:W-:Y:S01]  /*6e40*/  VIADD R22, R22, 0xffffff70 ;  /* 0xffffff7016167836 */ /* 0x010fe20000000000 */
[----:B------:R3:W-:Y:S04]  /*6e50*/  LDGSTS.E [R79+0x10034], desc[UR26][R16.64], !P3 ;  /* 0x10034000104f7fae */ /* 0x0007e8000d9a101a */
[----:B------:R-:W-:Y:S02]  /*6e60*/  ISETP.GE.U32.AND P2, PT, R22, 0x7fffff31, PT ;  /* 0x7fffff311600780c */ /* 0x000fe40003f46070 */
[----:B------:R-:W4:Y:S03]  /*6e70*/  LDC R22, c[0x0][0x3a0] ;  /* 0x0000e800ff167b82 */ /* 0x000f260000000800 */
[----:B------:R5:W-:Y:S01]  /*6e80*/  LDGSTS.E [R79+0x10038], desc[UR26][R14.64], !P6 ;  /* 0x100380000e4f7fae */ /* 0x000be2000f1a101a */
[----:B-1----:R-:W-:-:S02]  /*6e90*/  VIADD R5, R5, 0xffffff6f ;  /* 0xffffff6f05057836 */ /* 0x002fc40000000000 */
[----:B---3--:R-:W-:-:S03]  /*6ea0*/  IMAD.WIDE R16, R68, 0x4, R16 ;  /* 0x0000000444107825 */ /* 0x008fc600078e0210 */
[----:B------:R-:W-:Y:S02]  /*6eb0*/  ISETP.GE.U32.AND P4, PT, R5, 0x7fffff30, PT ;  /* 0x7fffff300500780c */ /* 0x000fe40003f86070 */
[----:B------:R1:W-:Y:S01]  /*6ec0*/  LDGSTS.E [R79+0x1003c], desc[UR26][R12.64], !P2 ;  /* 0x1003c0000c4f7fae */ /* 0x0003e2000d1a101a */
[----:B------:R-:W3:Y:S01]  /*6ed0*/  LDC R5, c[0x0][0x3a0] ;  /* 0x0000e800ff057b82 */ /* 0x000ee20000000800 */
[----:B-----5:R-:W-:-:S04]  /*6ee0*/  IMAD.WIDE R14, R68, 0x4, R14 ;  /* 0x00000004440e7825 */ /* 0x020fc800078e020e */
[----:B--2---:R-:W-:-:S05]  /*6ef0*/  VIADD R4, R4, 0xffffff6e ;  /* 0xffffff6e04047836 */ /* 0x004fca0000000000 */
[----:B------:R-:W-:Y:S01]  /*6f00*/  ISETP.GE.U32.AND P3, PT, R4, 0x7fffff2f, PT ;  /* 0x7fffff2f0400780c */ /* 0x000fe20003f66070 */
[----:B----4-:R-:W-:Y:S01]  /*6f10*/  VIADD R22, R22, 0xffffff6d ;  /* 0xffffff6d16167836 */ /* 0x010fe20000000000 */
[----:B------:R-:W2:Y:S01]  /*6f20*/  LDC R4, c[0x0][0x3a0] ;  /* 0x0000e800ff047b82 */ /* 0x000ea20000000800 */
[----:B------:R4:W-:Y:S01]  /*6f30*/  LDGSTS.E [R79+0x10040], desc[UR26][R10.64], !P4 ;  /* 0x100400000a4f7fae */ /* 0x0009e2000e1a101a */
[----:B------:R-:W-:Y:S01]  /*6f40*/  ISETP.GE.U32.AND P4, PT, R26, 0x7fffff2c, PT ;  /* 0x7fffff2c1a00780c */ /* 0x000fe20003f86070 */
[----:B-1----:R-:W-:Y:S01]  /*6f50*/  IMAD.WIDE R12, R68, 0x4, R12 ;  /* 0x00000004440c7825 */ /* 0x002fe200078e020c */
[----:B------:R-:W-:-:S04]  /*6f60*/  ISETP.GE.U32.AND P6, PT, R22, 0x7fffff2e, PT ;  /* 0x7fffff2e1600780c */ /* 0x000fc80003fc6070 */
[----:B------:R-:W1:Y:S01]  /*6f70*/  LDC R22, c[0x0][0x3a0] ;  /* 0x0000e800ff167b82 */ /* 0x000e620000000800 */
[----:B---3--:R-:W-:Y:S02]  /*6f80*/  VIADD R5, R5, 0xffffff6c ;  /* 0xffffff6c05057836 */ /* 0x008fe40000000000 */
[----:B------:R3:W-:Y:S01]  /*6f90*/  LDGSTS.E [R79+0x10044], desc[UR26][R8.64], !P3 ;  /* 0x10044000084f7fae */ /* 0x0007e2000d9a101a */
[----:B----4-:R-:W-:Y:S02]  /*6fa0*/  IMAD.WIDE R10, R68, 0x4, R10 ;  /* 0x00000004440a7825 */ /* 0x010fe400078e020a */
[----:B------:R-:W-:Y:S02]  /*6fb0*/  ISETP.GE.U32.AND P2, PT, R5, 0x7fffff2d, PT ;  /* 0x7fffff2d0500780c */ /* 0x000fe40003f46070 */
[----:B------:R-:W4:Y:S01]  /*6fc0*/  LDC R26, c[0x0][0x3a0] ;  /* 0x0000e800ff1a7b82 */ /* 0x000f220000000800 */
[----:B------:R5:W-:Y:S01]  /*6fd0*/  LDGSTS.E [R79+0x10048], desc[UR26][R6.64], !P6 ;  /* 0x10048000064f7fae */ /* 0x000be2000f1a101a */
[----:B--2---:R-:W-:-:S06]  /*6fe0*/  VIADD R4, R4, 0xffffff6a ;  /* 0xffffff6a04047836 */ /* 0x004fcc0000000000 */
[----:B------:R-:W2:Y:S01]  /*6ff0*/  LDC R5, c[0x0][0x3a0] ;  /* 0x0000e800ff057b82 */ /* 0x000ea20000000800 */
[----:B---3--:R-:W-:Y:S01]  /*7000*/  IMAD.WIDE R8, R68, 0x4, R8 ;  /* 0x0000000444087825 */ /* 0x008fe200078e0208 */
[----:B------:R-:W-:-:S03]  /*7010*/  ISETP.GE.U32.AND P3, PT, R4, 0x7fffff2b, PT ;  /* 0x7fffff2b0400780c */ /* 0x000fc60003f66070 */
[----:B-----5:R-:W-:-:S04]  /*7020*/  IMAD.WIDE R6, R68, 0x4, R6 ;  /* 0x0000000444067825 */ /* 0x020fc800078e0206 */
[----:B-1----:R-:W-:Y:S02]  /*7030*/  VIADD R22, R22, 0xffffff67 ;  /* 0xffffff6716167836 */ /* 0x002fe40000000000 */
[----:B----4-:R-:W-:Y:S02]  /*7040*/  VIADD R26, R26, 0xffffff66 ;  /* 0xffffff661a1a7836 */ /* 0x010fe40000000000 */
[----:B--2---:R-:W-:-:S05]  /*7050*/  VIADD R5, R5, 0xffffff69 ;  /* 0xffffff6905057836 */ /* 0x004fca0000000000 */
[----:B------:R-:W-:Y:S01]  /*7060*/  ISETP.GE.U32.AND P6, PT, R5, 0x7fffff2a, PT ;  /* 0x7fffff2a0500780c */ /* 0x000fe20003fc6070 */
[----:B------:R-:W-:-:S04]  /*7070*/  IMAD.WIDE R4, R68, 0x4, R24 ;  /* 0x0000000444047825 */ /* 0x000fc800078e0218 */
[----:B------:R-:W-:Y:S01]  /*7080*/  VIADD R24, R23, 0xffffff3d ;  /* 0xffffff3d17187836 */ /* 0x000fe20000000000 */
[----:B------:R1:W-:Y:S01]  /*7090*/  LDGSTS.E [R79+0x1004c], desc[UR26][R4.64], !P2 ;  /* 0x1004c000044f7fae */ /* 0x0003e2000d1a101a */
[----:B------:R-:W-:Y:S01]  /*70a0*/  ISETP.GE.U32.AND P2, PT, R27, 0x7fffff29, PT ;  /* 0x7fffff291b00780c */ /* 0x000fe20003f46070 */
[----:B------:R-:W-:Y:S02]  /*70b0*/  VIADD R25, R23, 0xffffff27 ;  /* 0xffffff2717197836 */ /* 0x000fe40000000000 */
[----:B------:R2:W-:Y:S01]  /*70c0*/  LDGSTS.E [R79+0x10050], desc[UR26][R72.64], !P4 ;  /* 0x10050000484f7fae */ /* 0x0005e2000e1a101a */
[----:B------:R-:W-:Y:S01]  /*70d0*/  ISETP.GE.U32.AND P4, PT, R22, 0x7fffff28, PT ;  /* 0x7fffff281600780c */ /* 0x000fe20003f86070 */
[----:B------:R-:W-:Y:S02]  /*70e0*/  VIADD R22, R34, 0xffffff40 ;  /* 0xffffff4022167836 */ /* 0x000fe40000000000 */
[----:B------:R3:W-:Y:S01]  /*70f0*/  LDGSTS.E [R79+0x10054], desc[UR26][R74.64], !P3 ;  /* 0x100540004a4f7fae */ /* 0x0007e2000d9a101a */
[----:B------:R-:W-:-:S02]  /*7100*/  ISETP.GE.U32.AND P3, PT, R26, 0x7fffff27, PT ;  /* 0x7fffff271a00780c */ /* 0x000fc40003f66070 */
[----:B------:R-:W4:Y:S01]  /*7110*/  LDC R26, c[0x0][0x3a0] ;  /* 0x0000e800ff1a7b82 */ /* 0x000f220000000800 */
[----:B------:R5:W-:Y:S01]  /*7120*/  LDGSTS.E [R79+0x10058], desc[UR26][R80.64], !P6 ;  /* 0x10058000504f7fae */ /* 0x000be2000f1a101a */
[----:B------:R-:W-:Y:S01]  /*7130*/  ISETP.GE.AND P6, PT, R56, R22, PT ;  /* 0x000000163800720c */ /* 0x000fe20003fc6270 */
[----:B-1----:R-:W-:Y:S02]  /*7140*/  IMAD.WIDE R4, R68, 0x4, R4 ;  /* 0x0000000444047825 */ /* 0x002fe400078e0204 */
[----:B------:R1:W-:Y:S01]  /*7150*/  LDGSTS.E [R79+0x1005c], desc[UR26][R82.64], !P2 ;  /* 0x1005c000524f7fae */ /* 0x0003e2000d1a101a */
[----:B------:R-:W-:Y:S01]  /*7160*/  ISETP.GE.U32.AND P2, PT, R22, 0x7fffff01, PT ;  /* 0x7fffff011600780c */ /* 0x000fe20003f46070 */
[----:B------:R-:W-:Y:S02]  /*7170*/  VIADD R22, R23, 0xffffff65 ;  /* 0xffffff6517167836 */ /* 0x000fe40000000000 */
[----:B------:R1:W-:Y:S01]  /*7180*/  LDGSTS.E [R79+0x10060], desc[UR26][R84.64], !P4 ;  /* 0x10060000544f7fae */ /* 0x0003e2000e1a101a */
[----:B--2---:R-:W-:-:S02]  /*7190*/  IMAD.WIDE R72, R68, 0x4, R72 ;  /* 0x0000000444487825 */ /* 0x004fc400078e0248 */
[----:B------:R-:W-:Y:S01]  /*71a0*/  ISETP.GE.U32.AND P4, PT, R22, 0x7fffff26, PT ;  /* 0x7fffff261600780c */ /* 0x000fe20003f86070 */
[----:B------:R2:W-:Y:S01]  /*71b0*/  LDGSTS.E [R79+0x10064], desc[UR26][R86.64], !P3 ;  /* 0x10064000564f7fae */ /* 0x0005e2000d9a101a */
[----:B------:R-:W-:Y:S02]  /*71c0*/  VIADD R22, R23, 0xffffff64 ;  /* 0xffffff6417167836 */ /* 0x000fe40000000000 */
[----:B---3--:R-:W-:-:S03]  /*71d0*/  IMAD.WIDE R74, R68, 0x4, R74 ;  /* 0x00000004444a7825 */ /* 0x008fc600078e024a */
[----:B------:R-:W-:Y:S01]  /*71e0*/  ISETP.GE.U32.AND P3, PT, R22, 0x7fffff25, PT ;  /* 0x7fffff251600780c */ /* 0x000fe20003f66070 */
[----:B------:R-:W-:Y:S02]  /*71f0*/  VIADD R22, R23, 0xffffff63 ;  /* 0xffffff6317167836 */ /* 0x000fe40000000000 */
[----:B-----5:R-:W-:-:S03]  /*7200*/  IMAD.WIDE R80, R68, 0x4, R80 ;  /* 0x0000000444507825 */ /* 0x020fc600078e0250 */
[----:B------:R3:W-:Y:S01]  /*7210*/  LDGSTS.E [R79+0x10068], desc[UR26][R88.64], !P4 ;  /* 0x10068000584f7fae */ /* 0x0007e2000e1a101a */
[----:B------:R-:W-:Y:S01]  /*7220*/  ISETP.GE.U32.AND P4, PT, R22, 0x7fffff24, PT ;  /* 0x7fffff241600780c */ /* 0x000fe20003f86070 */
[----:B------:R-:W-:Y:S02]  /*7230*/  VIADD R22, R23, 0xffffff62 ;  /* 0xffffff6217167836 */ /* 0x000fe40000000000 */
[----:B-1----:R-:W-:-:S03]  /*7240*/  IMAD.WIDE R82, R68, 0x4, R82 ;  /* 0x0000000444527825 */ /* 0x002fc600078e0252 */
[----:B------:R1:W-:Y:S01]  /*7250*/  LDGSTS.E [R79+0x1006c], desc[UR26][R90.64], !P3 ;  /* 0x1006c0005a4f7fae */ /* 0x0003e2000d9a101a */
[----:B------:R-:W-:Y:S01]  /*7260*/  ISETP.GE.U32.AND P3, PT, R22, 0x7fffff23, PT ;  /* 0x7fffff231600780c */ /* 0x000fe20003f66070 */
[----:B------:R-:W-:Y:S02]  /*7270*/  VIADD R22, R23, 0xffffff61 ;  /* 0xffffff6117167836 */ /* 0x000fe40000000000 */
[----:B------:R-:W-:-:S03]  /*7280*/  IMAD.WIDE R84, R68, 0x4, R84 ;  /* 0x0000000444547825 */ /* 0x000fc600078e0254 */
[----:B------:R5:W-:Y:S01]  /*7290*/  LDGSTS.E [R79+0x10070], desc[UR26][R92.64], !P4 ;  /* 0x100700005c4f7fae */ /* 0x000be2000e1a101a */
[----:B------:R-:W-:Y:S01]  /*72a0*/  ISETP.GE.U32.AND P4, PT, R22, 0x7fffff22, PT ;  /* 0x7fffff221600780c */ /* 0x000fe20003f86070 */
[----:B------:R-:W-:Y:S02]  /*72b0*/  VIADD R22, R23, 0xffffff60 ;  /* 0xffffff6017167836 */ /* 0x000fe40000000000 */
[----:B--2---:R-:W-:-:S03]  /*72c0*/  IMAD.WIDE R86, R68, 0x4, R86 ;  /* 0x0000000444567825 */ /* 0x004fc600078e0256 */
[----:B------:R2:W-:Y:S01]  /*72d0*/  LDGSTS.E [R79+0x10074], desc[UR26][R94.64], !P3 ;  /* 0x100740005e4f7fae */ /* 0x0005e2000d9a101a */
[----:B------:R-:W-:Y:S01]  /*72e0*/  ISETP.GE.U32.AND P3, PT, R22, 0x7fffff21, PT ;  /* 0x7fffff211600780c */ /* 0x000fe20003f66070 */
[----:B------:R-:W-:Y:S02]  /*72f0*/  VIADD R22, R23, 0xffffff5f ;  /* 0xffffff5f17167836 */ /* 0x000fe40000000000 */
[----:B---3--:R-:W-:-:S03]  /*7300*/  IMAD.WIDE R88, R68, 0x4, R88 ;  /* 0x0000000444587825 */ /* 0x008fc600078e0258 */
[----:B------:R3:W-:Y:S01]  /*7310*/  LDGSTS.E [R79+0x10078], desc[UR26][R96.64], !P4 ;  /* 0x10078000604f7fae */ /* 0x0007e2000e1a101a */
[----:B------:R-:W-:Y:S01]  /*7320*/  ISETP.GE.U32.AND P4, PT, R22, 0x7fffff20, PT ;  /* 0x7fffff201600780c */ /* 0x000fe20003f86070 */
[----:B------:R-:W-:Y:S02]  /*7330*/  VIADD R22, R23, 0xffffff5e ;  /* 0xffffff5e17167836 */ /* 0x000fe40000000000 */
[----:B-1----:R-:W-:-:S03]  /*7340*/  IMAD.WIDE R90, R68, 0x4, R90 ;  /* 0x00000004445a7825 */ /* 0x002fc600078e025a */
[----:B------:R1:W-:Y:S01]  /*7350*/  LDGSTS.E [R79+0x1007c], desc[UR26][R98.64], !P3 ;  /* 0x1007c000624f7fae */ /* 0x0003e2000d9a101a */
[----:B------:R-:W-:Y:S01]  /*7360*/  ISETP.GE.U32.AND P3, PT, R22, 0x7fffff1f, PT ;  /* 0x7fffff1f1600780c */ /* 0x000fe20003f66070 */
[----:B------:R-:W-:Y:S02]  /*7370*/  VIADD R22, R23, 0xffffff5d ;  /* 0xffffff5d17167836 */ /* 0x000fe40000000000 */
[----:B-----5:R-:W-:-:S03]  /*7380*/  IMAD.WIDE R92, R68, 0x4, R92 ;  /* 0x00000004445c7825 */ /* 0x020fc600078e025c */
        /* <DEDUP_REMOVED lines=94> */
[C---:B------:R-:W-:Y:S02]  /*7970*/  VIADD R22, R23.reuse, 0xffffff45 ;  /* 0xffffff4517167836 */ /* 0x040fe40000000000 */
[----:B----4-:R-:W-:Y:S02]  /*7980*/  VIADD R26, R26, 0xffffff0a ;  /* 0xffffff0a1a1a7836 */ /* 0x010fe40000000000 */
[----:B-----5:R-:W-:Y:S01]  /*7990*/  IMAD.WIDE R140, R68, 0x4, R140 ;  /* 0x00000004448c7825 */ /* 0x020fe200078e028c */
[----:B------:R4:W-:Y:S01]  /*79a0*/  LDGSTS.E [R79+0x100e0], desc[UR26][R148.64], !P4 ;  /* 0x100e0000944f7fae */ /* 0x0009e2000e1a101a */
[----:B------:R-:W-:Y:S02]  /*79b0*/  ISETP.GE.U32.AND P4, PT, R22, 0x7fffff06, PT ;  /* 0x7fffff061600780c */ /* 0x000fe40003f86070 */
[----:B------:R-:W-:-:S02]  /*79c0*/  VIADD R22, R23, 0xffffff44 ;  /* 0xffffff4417167836 */ /* 0x000fc40000000000 */
[----:B--2---:R-:W-:Y:S02]  /*79d0*/  IMAD.WIDE R142, R68, 0x4, R142 ;  /* 0x00000004448e7825 */ /* 0x004fe400078e028e */
        /* <DEDUP_REMOVED lines=11> */
[----:B----4-:R-:W-:-:S03]  /*7a90*/  IMAD.WIDE R148, R68, 0x4, R148 ;  /* 0x0000000444947825 */ /* 0x010fc600078e0294 */
        /* <DEDUP_REMOVED lines=10> */
[C---:B-1----:R-:W-:Y:S01]  /*7b40*/  IMAD.WIDE R154, R68.reuse, 0x4, R154 ;  /* 0x00000004449a7825 */ /* 0x042fe200078e029a */
[----:B------:R-:W-:Y:S01]  /*7b50*/  SEL R22, RZ, 0x4, P6 ;  /* 0x00000004ff167807 */ /* 0x000fe20003000000 */
[----:B------:R1:W-:Y:S01]  /*7b60*/  LDGSTS.E [R79+0x100fc], desc[UR26][R224.64], !P2 ;  /* 0x100fc000e04f7fae */ /* 0x0003e2000d1a101a */
[----:B------:R-:W-:Y:S01]  /*7b70*/  ISETP.GT.AND P6, PT, R31, 0xff, PT ;  /* 0x000000ff1f00780c */ /* 0x000fe20003fc4270 */
[----:B----4-:R-:W-:Y:S02]  /*7b80*/  IMAD.WIDE R218, R68, 0x4, R218 ;  /* 0x0000000444da7825 */ /* 0x010fe400078e02da */
[----:B------:R-:W0:Y:S01]  /*7b90*/  LDGDEPBAR ;  /* 0x00000000000079af */ /* 0x000e220000000000 */
[----:B------:R-:W-:Y:S01]  /*7ba0*/  SEL R22, R22, RZ, P6 ;  /* 0x000000ff16167207 */ /* 0x000fe20003000000 */
[----:B--2---:R-:W-:Y:S01]  /*7bb0*/  IMAD.WIDE R220, R68, 0x4, R220 ;  /* 0x0000000444dc7825 */ /* 0x004fe200078e02dc */
[----:B------:R-:W-:Y:S01]  /*7bc0*/  ISETP.GE.U32.AND P6, PT, R24, 0x7ffffefe, PT ;  /* 0x7ffffefe1800780c */ /* 0x000fe20003fc6070 */
[----:B------:R2:W-:Y:S02]  /*7bd0*/  LDGSTS.E [R30+0x38000], desc[UR26][R156.64], P5 ;  /* 0x380000009c1e7fae */ /* 0x0005e4000a9a101a */
[----:B------:R-:W-:-:S02]  /*7be0*/  VIADD R24, R23, 0xffffff3c ;  /* 0xffffff3c17187836 */ /* 0x000fc40000000000 */
[----:B------:R4:W-:Y:S01]  /*7bf0*/  LDGSTS.E [R30+0x38400], desc[UR26][R158.64], P5 ;  /* 0x384000009e1e7fae */ /* 0x0009e2000a9a101a */
[----:B---3--:R-:W-:Y:S02]  /*7c00*/  IMAD.WIDE R222, R68, 0x4, R222 ;  /* 0x0000000444de7825 */ /* 0x008fe400078e02de */
[----:B------:R-:W-:Y:S01]  /*7c10*/  ISETP.GE.U32.AND P2, PT, R24, 0x7ffffefd, PT ;  /* 0x7ffffefd1800780c */ /* 0x000fe20003f46070 */
[----:B------:R3:W-:Y:S01]  /*7c20*/  LDGSTS.E [R30+0x38800], desc[UR26][R160.64], P5 ;  /* 0x38800000a01e7fae */ /* 0x0007e2000a9a101a */
[----:B------:R-:W-:Y:S02]  /*7c30*/  VIADD R24, R23, 0xffffff3b ;  /* 0xffffff3b17187836 */ /* 0x000fe40000000000 */
[----:B-1----:R-:W-:Y:S01]  /*7c40*/  IMAD.WIDE R224, R68, 0x4, R224 ;  /* 0x0000000444e07825 */ /* 0x002fe200078e02e0 */
[----:B------:R1:W-:Y:S03]  /*7c50*/  LDGSTS.E [R30+0x38c00], desc[UR26][R162.64], P5 ;  /* 0x38c00000a21e7fae */ /* 0x0003e6000a9a101a */
[C---:B--2---:R-:W-:Y:S01]  /*7c60*/  IMAD.WIDE R156, R251.reuse, 0x4, R156 ;  /* 0x00000004fb9c7825 */ /* 0x044fe200078e029c */
[----:B------:R2:W-:Y:S03]  /*7c70*/  LDGSTS.E [R30+0x39000], desc[UR26][R164.64], P5 ;  /* 0x39000000a41e7fae */ /* 0x0005e6000a9a101a */
[C---:B----4-:R-:W-:Y:S01]  /*7c80*/  IMAD.WIDE R158, R251.reuse, 0x4, R158 ;  /* 0x00000004fb9e7825 */ /* 0x050fe200078e029e */
[----:B------:R4:W-:Y:S03]  /*7c90*/  LDGSTS.E [R30+0x39400], desc[UR26][R166.64], P5 ;  /* 0x39400000a61e7fae */ /* 0x0009e6000a9a101a */
[C---:B---3--:R-:W-:Y:S01]  /*7ca0*/  IMAD.WIDE R160, R251.reuse, 0x4, R160 ;  /* 0x00000004fba07825 */ /* 0x048fe200078e02a0 */
[----:B------:R3:W-:Y:S03]  /*7cb0*/  LDGSTS.E [R30+0x39800], desc[UR26][R168.64], P5 ;  /* 0x39800000a81e7fae */ /* 0x0007e6000a9a101a */
[C---:B-1----:R-:W-:Y:S01]  /*7cc0*/  IMAD.WIDE R162, R251.reuse, 0x4, R162 ;  /* 0x00000004fba27825 */ /* 0x042fe200078e02a2 */
        /* <DEDUP_REMOVED lines=47> */
[----:B-1----:R-:W-:Y:S01]  /*7fc0*/  IMAD.WIDE R210, R251, 0x4, R210 ;  /* 0x00000004fbd27825 */ /* 0x002fe200078e02d2 */
[----:B------:R1:W-:Y:S01]  /*7fd0*/  LDGSTS.E [R71+0x39f00], desc[UR26][R226.64], P5 ;  /* 0x39f00000e2477fae */ /* 0x0003e2000a9a101a */
[----:B------:R-:W-:-:S02]  /*7fe0*/  ISETP.GE.U32.AND P5, PT, R24, 0x7ffffefc, PT ;  /* 0x7ffffefc1800780c */ /* 0x000fc40003fa6070 */
[----:B------:R-:W-:Y:S01]  /*7ff0*/  VIADD R24, R23, 0xffffff3a ;  /* 0xffffff3a17187836 */ /* 0x000fe20000000000 */
[----:B------:R-:W0:Y:S01]  /*8000*/  LDGDEPBAR ;  /* 0x00000000000079af */ /* 0x000e220000000000 */
[C---:B--2---:R-:W-:Y:S01]  /*8010*/  IMAD.WIDE R212, R251.reuse, 0x4, R212 ;  /* 0x00000004fbd47825 */ /* 0x044fe200078e02d4 */
[----:B------:R-:W-:Y:S03]  /*8020*/  BAR.SYNC.DEFER_BLOCKING 0x0 ;  /* 0x0000000000007b1d */ /* 0x000fe60000010000 */
[----:B----4-:R-:W-:-:S04]  /*8030*/  IMAD.WIDE R214, R251, 0x4, R214 ;  /* 0x00000004fbd67825 */ /* 0x010fc800078e02d6 */
[----:B---3--:R-:W-:-:S04]  /*8040*/  IMAD.WIDE R216, R251, 0x4, R216 ;  /* 0x00000004fbd87825 */ /* 0x008fc800078e02d8 */
[----:B-1----:R-:W-:Y:S01]  /*8050*/  IMAD.WIDE R226, R251, 0x4, R226 ;  /* 0x00000004fbe27825 */ /* 0x002fe200078e02e2 */
[----:B------:R-:W-:Y:S01]  /*8060*/  @!PT LDS RZ, [RZ] ;  /* 0x00000000fffff984 */ /* 0x000fe20000000800 */
[----:B------:R-:W-:Y:S01]  /*8070*/  @!PT LDS RZ, [RZ] ;  /* 0x00000000fffff984 */ /* 0x000fe20000000800 */
[----:B------:R-:W-:Y:S01]  /*8080*/  @!PT LDS RZ, [RZ] ;  /* 0x00000000fffff984 */ /* 0x000fe20000000800 */
[----:B------:R1:W-:Y:S01]  /*8090*/  LDGSTS.E [R79+0x18000], desc[UR26][R76.64], !P3 ;  /* 0x180000004c4f7fae */ /* 0x0003e2000d9a101a */
[----:B------:R-:W-:Y:S02]  /*80a0*/  ISETP.GE.U32.AND P3, PT, R24, 0x7ffffefb, PT ;  /* 0x7ffffefb1800780c */ /* 0x000fe40003f66070 */
[C---:B------:R-:W-:Y:S01]  /*80b0*/  VIADD R24, R23.reuse, 0xffffff39 ;  /* 0xffffff3917187836 */ /* 0x040fe20000000000 */
[----:B------:R2:W-:Y:S04]  /*80c0*/  LDGSTS.E [R79+0x18004], desc[UR26][R228.64], !P4 ;  /* 0x18004000e44f7fae */ /* 0x0005e8000e1a101a */
[----:B------:R-:W-:Y:S01]  /*80d0*/  ISETP.GE.U32.AND P4, PT, R24, 0x7ffffefa, PT ;  /* 0x7ffffefa1800780c */ /* 0x000fe20003f86070 */
[----:B------:R-:W-:Y:S01]  /*80e0*/  VIADD R24, R23, 0xffffff38 ;  /* 0xffffff3817187836 */ /* 0x000fe20000000000 */
[----:B------:R3:W-:Y:S01]  /*80f0*/  LDGSTS.E [R79+0x18008], desc[UR26][R230.64], !P6 ;  /* 0x18008000e64f7fae */ /* 0x0007e2000f1a101a */
[----:B-1----:R-:W-:-:S03]  /*8100*/  IMAD.WIDE R76, R68, 0x4, R76 ;  /* 0x00000004444c7825 */ /* 0x002fc600078e024c */
[----:B------:R-:W-:Y:S01]  /*8110*/  ISETP.GE.U32.AND P6, PT, R24, 0x7ffffef9, PT ;  /* 0x7ffffef91800780c */ /* 0x000fe20003fc6070 */
[----:B------:R1:W-:Y:S01]  /*8120*/  LDGSTS.E [R79+0x1800c], desc[UR26][R232.64], !P2 ;  /* 0x1800c000e84f7fae */ /* 0x0003e2000d1a101a */
[----:B------:R-:W-:-:S03]  /*8130*/  VIADD R24, R23, 0xffffff37 ;  /* 0xffffff3717187836 */ /* 0x000fc60000000000 */
[----:B------:R4:W-:Y:S01]  /*8140*/  LDGSTS.E [R79+0x18010], desc[UR26][R234.64], !P5 ;  /* 0x18010000ea4f7fae */ /* 0x0009e2000e9a101a */
[----:B--2---:R-:W-:Y:S01]  /*8150*/  IMAD.WIDE R228, R68, 0x4, R228 ;  /* 0x0000000444e47825 */ /* 0x004fe200078e02e4 */
[----:B------:R-:W-:Y:S02]  /*8160*/  ISETP.GE.U32.AND P2, PT, R24, 0x7ffffef8, PT ;  /* 0x7ffffef81800780c */ /* 0x000fe40003f46070 */
[----:B------:R2:W-:Y:S01]  /*8170*/  LDGSTS.E [R79+0x18014], desc[UR26][R236.64], !P3 ;  /* 0x18014000ec4f7fae */ /* 0x0005e2000d9a101a */
[C---:B------:R-:W-:Y:S02]  /*8180*/  VIADD R24, R23.reuse, 0xffffff36 ;  /* 0xffffff3617187836 */ /* 0x040fe40000000000 */
[----:B---3--:R-:W-:Y:S01]  /*8190*/  IMAD.WIDE R230, R68, 0x4, R230 ;  /* 0x0000000444e67825 */ /* 0x008fe200078e02e6 */
[----:B------:R3:W-:Y:S02]  /*81a0*/  LDGSTS.E [R79+0x18018], desc[UR26][R238.64], !P4 ;  /* 0x18018000ee4f7fae */ /* 0x0007e4000e1a101a */
[----:B------:R-:W-:Y:S01]  /*81b0*/  ISETP.GE.U32.AND P5, PT, R24, 0x7ffffef7, PT ;  /* 0x7ffffef71800780c */ /* 0x000fe20003fa6070 */
[----:B------:R-:W-:Y:S01]  /*81c0*/  VIADD R24, R23, 0xffffff35 ;  /* 0xffffff3517187836 */ /* 0x000fe20000000000 */
[----:B------:R5:W-:Y:S01]  /*81d0*/  LDGSTS.E [R79+0x1801c], desc[UR26][R240.64], !P6 ;  /* 0x1801c000f04f7fae */ /* 0x000be2000f1a101a */
[----:B-1----:R-:W-:-:S03]  /*81e0*/  IMAD.WIDE R232, R68, 0x4, R232 ;  /* 0x0000000444e87825 */ /* 0x002fc600078e02e8 */
[----:B------:R-:W-:Y:S01]  /*81f0*/  ISETP.GE.U32.AND P3, PT, R24, 0x7ffffef6, PT ;  /* 0x7ffffef61800780c */ /* 0x000fe20003f66070 */
[----:B------:R-:W-:Y:S01]  /*8200*/  VIADD R24, R23, 0xffffff34 ;  /* 0xffffff3417187836 */ /* 0x000fe20000000000 */
[----:B------:R1:W-:Y:S01]  /*8210*/  LDGSTS.E [R79+0x18020], desc[UR26][R242.64], !P2 ;  /* 0x18020000f24f7fae */ /* 0x0003e2000d1a101a */
[----:B----4-:R-:W-:-:S03]  /*8220*/  IMAD.WIDE R234, R68, 0x4, R234 ;  /* 0x0000000444ea7825 */ /* 0x010fc600078e02ea */
[----:B------:R-:W-:Y:S01]  /*8230*/  ISETP.GE.U32.AND P4, PT, R24, 0x7ffffef5, PT ;  /* 0x7ffffef51800780c */ /* 0x000fe20003f86070 */
[----:B------:R-:W-:Y:S01]  /*8240*/  VIADD R24, R23, 0xffffff33 ;  /* 0xffffff3317187836 */ /* 0x000fe20000000000 */
[----:B------:R4:W-:Y:S01]  /*8250*/  LDGSTS.E [R79+0x18024], desc[UR26][R244.64], !P5 ;  /* 0x18024000f44f7fae */ /* 0x0009e2000e9a101a */
[----:B--2---:R-:W-:-:S03]  /*8260*/  IMAD.WIDE R236, R68, 0x4, R236 ;  /* 0x0000000444ec7825 */ /* 0x004fc600078e02ec */
[----:B------:R-:W-:Y:S01]  /*8270*/  ISETP.GE.U32.AND P6, PT, R24, 0x7ffffef4, PT ;  /* 0x7ffffef41800780c */ /* 0x000fe20003fc6070 */
[----:B------:R-:W-:Y:S01]  /*8280*/  VIADD R24, R23, 0xffffff32 ;  /* 0xffffff3217187836 */ /* 0x000fe20000000000 */
[----:B------:R2:W-:Y:S01]  /*8290*/  LDGSTS.E [R79+0x18028], desc[UR26][R246.64], !P3 ;  /* 0x18028000f64f7fae */ /* 0x0005e2000d9a101a */
[----:B---3--:R-:W-:-:S03]  /*82a0*/  IMAD.WIDE R238, R68, 0x4, R238 ;  /* 0x0000000444ee7825 */ /* 0x008fc600078e02ee */
[----:B------:R-:W-:Y:S01]  /*82b0*/  ISETP.GE.U32.AND P2, PT, R24, 0x7ffffef3, PT ;  /* 0x7ffffef31800780c */ /* 0x000fe20003f46070 */
[----:B------:R-:W-:Y:S01]  /*82c0*/  VIADD R24, R23, 0xffffff31 ;  /* 0xffffff3117187836 */ /* 0x000fe20000000000 */
[----:B------:R3:W-:Y:S01]  /*82d0*/  LDGSTS.E [R79+0x1802c], desc[UR26][R20.64], !P4 ;  /* 0x1802c000144f7fae */ /* 0x0007e2000e1a101a */
[----:B-----5:R-:W-:-:S03]  /*82e0*/  IMAD.WIDE R240, R68, 0x4, R240 ;  /* 0x0000000444f07825 */ /* 0x020fc600078e02f0 */
        /* <DEDUP_REMOVED lines=27> */
[----:B------:R-:W-:Y:S01]  /*84a0*/  ISETP.GE.U32.AND P2, PT, R25, 0x7ffffee8, PT ;  /* 0x7ffffee81900780c */ /* 0x000fe20003f46070 */
[----:B----4-:R-:W-:Y:S01]  /*84b0*/  IMAD.WIDE R14, R68, 0x4, R14 ;  /* 0x00000004440e7825 */ /* 0x010fe200078e020e */
[----:B------:R-:W4:Y:S01]  /*84c0*/  LDC R25, c[0x0][0x3a0] ;  /* 0x0000e800ff197b82 */ /* 0x000f220000000800 */
[----:B------:R-:W-:Y:S01]  /*84d0*/  ISETP.GE.U32.AND P4, PT, R24, 0x7ffffeeb, PT ;  /* 0x7ffffeeb1800780c */ /* 0x000fe20003f86070 */
[----:B------:R1:W-:Y:S01]  /*84e0*/  LDGSTS.E [R79+0x1804c], desc[UR26][R4.64], !P5 ;  /* 0x1804c000044f7fae */ /* 0x0003e2000e9a101a */
[C---:B------:R-:W-:Y:S02]  /*84f0*/  VIADD R24, R23.reuse, 0xffffff29 ;  /* 0xffffff2917187836 */ /* 0x040fe40000000000 */
[----:B------:R-:W-:-:S02]  /*8500*/  VIADD R23, R23, 0xffffff28 ;  /* 0xffffff2817177836 */ /* 0x000fc40000000000 */
[----:B--2---:R-:W-:Y:S01]  /*8510*/  IMAD.WIDE R12, R68, 0x4, R12 ;  /* 0x00000004440c7825 */ /* 0x004fe200078e020c */
[----:B------:R-:W-:Y:S01]  /*8520*/  ISETP.GE.U32.AND P6, PT, R24, 0x7ffffeea, PT ;  /* 0x7ffffeea1800780c */ /* 0x000fe20003fc6070 */
[----:B------:R2:W-:Y:S01]  /*8530*/  LDGSTS.E [R79+0x18050], desc[UR26][R72.64], !P3 ;  /* 0x18050000484f7fae */ /* 0x0005e2000d9a101a */
[----:B------:R-:W2:Y:S01]  /*8540*/  LDC R24, c[0x0][0x3a0] ;  /* 0x0000e800ff187b82 */ /* 0x000ea20000000800 */
[----:B------:R-:W-:Y:S01]  /*8550*/  ISETP.GE.U32.AND P5, PT, R23, 0x7ffffee9, PT ;  /* 0x7ffffee91700780c */ /* 0x000fe20003fa6070 */
[C---:B---3--:R-:W-:Y:S02]  /*8560*/  IMAD.WIDE R10, R68.reuse, 0x4, R10 ;  /* 0x00000004440a7825 */ /* 0x048fe400078e020a */
[----:B------:R3:W-:Y:S02]  /*8570*/  LDGSTS.E [R79+0x18054], desc[UR26][R74.64], !P4 ;  /* 0x180540004a4f7fae */ /* 0x0007e4000e1a101a */
[C---:B-----5:R-:W-:Y:S02]  /*8580*/  IMAD.WIDE R8, R68.reuse, 0x4, R8 ;  /* 0x0000000444087825 */ /* 0x060fe400078e0208 */
[----:B------:R-:W5:Y:S02]  /*8590*/  LDC R23, c[0x0][0x3a0] ;  /* 0x0000e800ff177b82 */ /* 0x000f640000000800 */
[C---:B-1----:R-:W-:Y:S01]  /*85a0*/  IMAD.WIDE R6, R68.reuse, 0x4, R6 ;  /* 0x0000000444067825 */ /* 0x042fe200078e0206 */
[----:B------:R1:W-:Y:S03]  /*85b0*/  LDGSTS.E [R79+0x18058], desc[UR26][R80.64], !P6 ;  /* 0x18058000504f7fae */ /* 0x0003e6000f1a101a */
[----:B----4-:R-:W-:Y:S01]  /*85c0*/  VIADD R25, R25, 0xffffff25 ;  /* 0xffffff2519197836 */ /* 0x010fe20000000000 */
[----:B------:R4:W-:Y:S01]  /*85d0*/  LDGSTS.E [R79+0x1805c], desc[UR26][R82.64], !P5 ;  /* 0x1805c000524f7fae */ /* 0x0009e2000e9a101a */
[----:B------:R-:W-:-:S03]  /*85e0*/  IMAD.WIDE R4, R68, 0x4, R4 ;  /* 0x0000000444047825 */ /* 0x000fc600078e0204 */
[----:B------:R-:W-:Y:S01]  /*85f0*/  ISETP.GE.U32.AND P4, PT, R25, 0x7ffffee6, PT ;  /* 0x7ffffee61900780c */ /* 0x000fe20003f86070 */
[----:B------:R1:W-:Y:S01]  /*8600*/  LDGSTS.E [R79+0x18060], desc[UR26][R84.64], !P2 ;  /* 0x18060000544f7fae */ /* 0x0003e2000d1a101a */
[----:B------:R-:W4:Y:S01]  /*8610*/  LDC R25, c[0x0][0x3a0] ;  /* 0x0000e800ff197b82 */ /* 0x000f220000000800 */
[----:B--2---:R-:W-:-:S04]  /*8620*/  IMAD.WIDE R72, R68, 0x4, R72 ;  /* 0x0000000444487825 */ /* 0x004fc800078e0248 */
[----:B------:R-:W-:Y:S02]  /*8630*/  VIADD R24, R24, 0xffffff26 ;  /* 0xffffff2618187836 */ /* 0x000fe40000000000 */
[----:B---3--:R-:W-:-:S03]  /*8640*/  IMAD.WIDE R74, R68, 0x4, R74 ;  /* 0x00000004444a7825 */ /* 0x008fc600078e024a */
[----:B------:R-:W-:Y:S01]  /*8650*/  ISETP.GE.U32.AND P3, PT, R24, 0x7ffffee7, PT ;  /* 0x7ffffee71800780c */ /* 0x000fe20003f66070 */
[----:B-----5:R-:W-:Y:S01]  /*8660*/  VIADD R23, R23, 0xffffff24 ;  /* 0xffffff2417177836 */ /* 0x020fe20000000000 */
[----:B------:R-:W2:Y:S01]  /*8670*/  LDC R24, c[0x0][0x3a0] ;  /* 0x0000e800ff187b82 */ /* 0x000ea20000000800 */
[----:B-1----:R-:W-:-:S03]  /*8680*/  IMAD.WIDE R80, R68, 0x4, R80 ;  /* 0x0000000444507825 */ /* 0x002fc600078e0250 */
[----:B------:R-:W-:Y:S01]  /*8690*/  ISETP.GE.U32.AND P6, PT, R23, 0x7ffffee5, PT ;  /* 0x7ffffee51700780c */ /* 0x000fe20003fc6070 */
[----:B----4-:R-:W-:-:S03]  /*86a0*/  IMAD.WIDE R82, R68, 0x4, R82 ;  /* 0x0000000444527825 */ /* 0x010fc600078e0252 */
[----:B------:R-:W1:Y:S01]  /*86b0*/  LDC R23, c[0x0][0x3a0] ;  /* 0x0000e800ff177b82 */ /* 0x000e620000000800 */
[C---:B------:R-:W-:Y:S02]  /*86c0*/  IMAD.WIDE R84, R68.reuse, 0x4, R84 ;  /* 0x0000000444547825 */ /* 0x040fe400078e0254 */
[----:B------:R3:W-:Y:S02]  /*86d0*/  LDGSTS.E [R79+0x18064], desc[UR26][R86.64], !P3 ;  /* 0x18064000564f7fae */ /* 0x0007e4000d9a101a */
[----:B------:R-:W-:Y:S02]  /*86e0*/  VIADD R25, R25, 0xffffff22 ;  /* 0xffffff2219197836 */ /* 0x000fe40000000000 */
[----:B------:R4:W-:Y:S03]  /*86f0*/  LDGSTS.E [R79+0x18068], desc[UR26][R88.64], !P4 ;  /* 0x18068000584f7fae */ /* 0x0009e6000e1a101a */
[----:B------:R-:W-:Y:S01]  /*8700*/  ISETP.GE.U32.AND P2, PT, R25, 0x7ffffee3, PT ;  /* 0x7ffffee31900780c */ /* 0x000fe20003f46070 */
[----:B------:R5:W-:Y:S01]  /*8710*/  LDGSTS.E [R79+0x1806c], desc[UR26][R90.64], !P6 ;  /* 0x1806c0005a4f7fae */ /* 0x000be2000f1a101a */
[----:B------:R-:W5:Y:S01]  /*8720*/  LDC R25, c[0x0][0x3a0] ;  /* 0x0000e800ff197b82 */ /* 0x000f620000000800 */
[----:B---3--:R-:W-:-:S04]  /*8730*/  IMAD.WIDE R86, R68, 0x4, R86 ;  /* 0x0000000444567825 */ /* 0x008fc800078e0256 */
[----:B--2---:R-:W-:Y:S02]  /*8740*/  VIADD R24, R24, 0xffffff23 ;  /* 0xffffff2318187836 */ /* 0x004fe40000000000 */
[----:B----4-:R-:W-:-:S03]  /*8750*/  IMAD.WIDE R88, R68, 0x4, R88 ;  /* 0x0000000444587825 */ /* 0x010fc600078e0258 */
[----:B------:R-:W-:Y:S01]  /*8760*/  ISETP.GE.U32.AND P5, PT, R24, 0x7ffffee4, PT ;  /* 0x7ffffee41800780c */ /* 0x000fe20003fa6070 */
[----:B-1----:R-:W-:Y:S01]  /*8770*/  VIADD R23, R23, 0xffffff21 ;  /* 0xffffff2117177836 */ /* 0x002fe20000000000 */
[----:B------:R-:W1:Y:S01]  /*8780*/  LDC R24, c[0x0][0x3a0] ;  /* 0x0000e800ff187b82 */ /* 0x000e620000000800 */
[----:B-----5:R-:W-:-:S03]  /*8790*/  IMAD.WIDE R90, R68, 0x4, R90 ;  /* 0x00000004445a7825 */ /* 0x020fc600078e025a */
[----:B------:R-:W-:-:S04]  /*87a0*/  ISETP.GE.U32.AND P3, PT, R23, 0x7ffffee2, PT ;  /* 0x7ffffee21700780c */ /* 0x000fc80003f66070 */
[----:B------:R-:W2:Y:S01]  /*87b0*/  LDC R23, c[0x0][0x3a0] ;  /* 0x0000e800ff177b82 */ /* 0x000ea20000000800 */
[----:B------:R-:W-:Y:S02]  /*87c0*/  VIADD R25, R25, 0xffffff1f ;  /* 0xffffff1f19197836 */ /* 0x000fe40000000000 */
[----:B------:R3:W-:Y:S03]  /*87d0*/  LDGSTS.E [R79+0x18070], desc[UR26][R92.64], !P5 ;  /* 0x180700005c4f7fae */ /* 0x0007e6000e9a101a */
[----:B------:R-:W-:Y:S01]  /*87e0*/  ISETP.GE.U32.AND P6, PT, R25, 0x7ffffee0, PT ;  /* 0x7ffffee01900780c */ /* 0x000fe20003fc6070 */
[----:B------:R4:W-:Y:S01]  /*87f0*/  LDGSTS.E [R79+0x18074], desc[UR26][R94.64], !P2 ;  /* 0x180740005e4f7fae */ /* 0x0009e2000d1a101a */
[----:B------:R-:W5:Y:S03]  /*8800*/  LDC R25, c[0x0][0x3a0] ;  /* 0x0000e800ff197b82 */ /* 0x000f660000000800 */
[----:B------:R2:W-:Y:S01]  /*8810*/  LDGSTS.E [R79+0x18078], desc[UR26][R96.64], !P3 ;  /* 0x18078000604f7fae */ /* 0x0005e2000d9a101a */
[----:B---3--:R-:W-:-:S04]  /*8820*/  IMAD.WIDE R92, R68, 0x4, R92 ;  /* 0x00000004445c7825 */ /* 0x008fc800078e025c */
[----:B-1----:R-:W-:Y:S02]  /*8830*/  VIADD R24, R24, 0xffffff20 ;  /* 0xffffff2018187836 */ /* 0x002fe40000000000 */
[----:B----4-:R-:W-:-:S03]  /*8840*/  IMAD.WIDE R94, R68, 0x4, R94 ;  /* 0x00000004445e7825 */ /* 0x010fc600078e025e */
[----:B------:R-:W-:Y:S01]  /*8850*/  ISETP.GE.U32.AND P4, PT, R24, 0x7ffffee1, PT ;  /* 0x7ffffee11800780c */ /* 0x000fe20003f86070 */
[----:B--2---:R-:W-:Y:S01]  /*8860*/  VIADD R23, R23, 0xffffff1e ;  /* 0xffffff1e17177836 */ /* 0x004fe20000000000 */
[----:B------:R-:W1:Y:S01]  /*8870*/  LDC R24, c[0x0][0x3a0] ;  /* 0x0000e800ff187b82 */ /* 0x000e620000000800 */
[----:B------:R-:W-:-:S03]  /*8880*/  IMAD.WIDE R96, R68, 0x4, R96 ;  /* 0x0000000444607825 */ /* 0x000fc600078e0260 */
[----:B------:R-:W-:Y:S01]  /*8890*/  ISETP.GE.U32.AND P5, PT, R23, 0x7ffffedf, PT ;  /* 0x7ffffedf1700780c */ /* 0x000fe20003fa6070 */
[----:B-----5:R-:W-:-:S03]  /*88a0*/  VIADD R25, R25, 0xffffff1c ;  /* 0xffffff1c19197836 */ /* 0x020fc60000000000 */
[----:B------:R-:W2:Y:S03]  /*88b0*/  LDC R23, c[0x0][0x3a0] ;  /* 0x0000e800ff177b82 */ /* 0x000ea60000000800 */
[----:B------:R3:W-:Y:S01]  /*88c0*/  LDGSTS.E [R79+0x1807c], desc[UR26][R98.64], !P4 ;  /* 0x1807c000624f7fae */ /* 0x0007e2000e1a101a */
[----:B------:R-:W-:-:S03]  /*88d0*/  ISETP.GE.U32.AND P3, PT, R25, 0x7ffffedd, PT ;  /* 0x7ffffedd1900780c */ /* 0x000fc60003f66070 */
        /* <DEDUP_REMOVED lines=12> */
[----:B------:R-:W2:Y:S02]  /*89a0*/  LDC R23, c[0x0][0x3a0] ;  /* 0x0000e800ff177b82 */ /* 0x000ea40000000800 */
[----:B------:R-:W-:Y:S01]  /*89b0*/  ISETP.GE.U32.AND P5, PT, R25, 0x7ffffeda, PT ;  /* 0x7ffffeda1900780c */ /* 0x000fe20003fa6070 */
[----:B------:R3:W-:Y:S05]  /*89c0*/  LDGSTS.E [R79+0x18088], desc[UR26][R104.64], !P2 ;  /* 0x18088000684f7fae */ /* 0x0007ea000d1a101a */
[----:B------:R-:W4:Y:S01]  /*89d0*/  LDC R25, c[0x0][0x3a0] ;  /* 0x0000e800ff197b82 */ /* 0x000f220000000800 */
[----:B------:R5:W-:Y:S04]  /*89e0*/  LDGSTS.E [R79+0x1808c], desc[UR26][R106.64], !P3 ;  /* 0x1808c0006a4f7fae */ /* 0x000be8000d9a101a */
[----:B------:R1:W-:Y:S02]  /*89f0*/  LDGSTS.E [R79+0x18090], desc[UR26][R108.64], !P4 ;  /* 0x180900006c4f7fae */ /* 0x0003e4000e1a101a */
[----:B-1----:R-:W-:-:S02]  /*8a00*/  VIADD R24, R24, 0xffffff1a ;  /* 0xffffff1a18187836 */ /* 0x002fc40000000000 */
[----:B---3--:R-:W-:-:S03]  /*8a10*/  IMAD.WIDE R104, R68, 0x4, R104 ;  /* 0x0000000444687825 */ /* 0x008fc600078e0268 */
[----:B------:R-:W-:Y:S01]  /*8a20*/  ISETP.GE.U32.AND P6, PT, R24, 0x7ffffedb, PT ;  /* 0x7ffffedb1800780c */ /* 0x000fe20003fc6070 */
[C---:B-----5:R-:W-:Y:S01]  /*8a30*/  IMAD.WIDE R106, R68.reuse, 0x4, R106 ;  /* 0x00000004446a7825 */ /* 0x060fe200078e026a */
[----:B------:R-:W1:Y:S03]  /*8a40*/  LDC R24, c[0x0][0x3a0] ;  /* 0x0000e800ff187b82 */ /* 0x000e660000000800 */
[----:B--2---:R-:W-:Y:S02]  /*8a50*/  VIADD R23, R23, 0xffffff18 ;  /* 0xffffff1817177836 */ /* 0x004fe40000000000 */
[----:B------:R-:W-:-:S03]  /*8a60*/  IMAD.WIDE R108, R68, 0x4, R108 ;  /* 0x00000004446c7825 */ /* 0x000fc600078e026c */
[----:B------:R-:W-:Y:S01]  /*8a70*/  ISETP.GE.U32.AND P2, PT, R23, 0x7ffffed9, PT ;  /* 0x7ffffed91700780c */ /* 0x000fe20003f46070 */
[----:B----4-:R-:W-:Y:S01]  /*8a80*/  VIADD R25, R25, 0xffffff16 ;  /* 0xffffff1619197836 */ /* 0x010fe20000000000 */
[----:B------:R-:W2:Y:S01]  /*8a90*/  LDC R23, c[0x0][0x3a0] ;  /* 0x0000e800ff177b82 */ /* 0x000ea20000000800 */
[----:B------:R3:W-:Y:S03]  /*8aa0*/  LDGSTS.E [R79+0x18094], desc[UR26][R110.64], !P6 ;  /* 0x180940006e4f7fae */ /* 0x0007e6000f1a101a */
[----:B------:R-:W-:Y:S01]  /*8ab0*/  ISETP.GE.U32.AND P4, PT, R25, 0x7ffffed7, PT ;  /* 0x7ffffed71900780c */ /* 0x000fe20003f86070 */
[----:B------:R4:W-:Y:S03]  /*8ac0*/  LDGSTS.E [R79+0x18098], desc[UR26][R112.64], !P5 ;  /* 0x18098000704f7fae */ /* 0x0009e6000e9a101a */
[----:B------:R-:W5:Y:S03]  /*8ad0*/  LDC R25, c[0x0][0x3a0] ;  /* 0x0000e800ff197b82 */ /* 0x000f660000000800 */
[----:B------:R1:W-:Y:S01]  /*8ae0*/  LDGSTS.E [R79+0x1809c], desc[UR26][R114.64], !P2 ;  /* 0x1809c000724f7fae */ /* 0x0003e2000d1a101a */
[----:B---3--:R-:W-:-:S04]  /*8af0*/  IMAD.WIDE R110, R68, 0x4, R110 ;  /* 0x00000004446e7825 */ /* 0x008fc800078e026e */
[----:B-1----:R-:W-:Y:S02]  /*8b00*/  VIADD R24, R24, 0xffffff17 ;  /* 0xffffff1718187836 */ /* 0x002fe40000000000 */
[----:B----4-:R-:W-:-:S03]  /*8b10*/  IMAD.WIDE R112, R68, 0x4, R112 ;  /* 0x0000000444707825 */ /* 0x010fc600078e0270 */
[----:B------:R-:W-:Y:S01]  /*8b20*/  ISETP.GE.U32.AND P3, PT, R24, 0x7ffffed8, PT ;  /* 0x7ffffed81800780c */ /* 0x000fe20003f66070 */
[----:B------:R-:W-:Y:S01]  /*8b30*/  IMAD.WIDE R114, R68, 0x4, R114 ;  /* 0x0000000444727825 */ /* 0x000fe200078e0272 */
[----:B------:R-:W1:Y:S03]  /*8b40*/  LDC R24, c[0x0][0x3a0] ;  /* 0x0000e800ff187b82 */ /* 0x000e660000000800 */
[----:B--2---:R-:W-:-:S05]  /*8b50*/  VIADD R23, R23, 0xffffff15 ;  /* 0xffffff1517177836 */ /* 0x004fca0000000000 */
[----:B------:R-:W-:Y:S01]  /*8b60*/  ISETP.GE.U32.AND P6, PT, R23, 0x7ffffed6, PT ;  /* 0x7ffffed61700780c */ /* 0x000fe20003fc6070 */
[----:B-----5:R-:W-:Y:S01]  /*8b70*/  VIADD R25, R25, 0xffffff13 ;  /* 0xffffff1319197836 */ /* 0x020fe20000000000 */
        /* <DEDUP_REMOVED lines=36> */
[----:B------:R-:W-:Y:S01]  /*8dc0*/  ISETP.GE.U32.AND P5, PT, R26, 0x7ffffecb, PT ;  /* 0x7ffffecb1a00780c */ /* 0x000fe20003fa6070 */
[----:B---3--:R-:W-:-:S04]  /*8dd0*/  IMAD.WIDE R128, R68, 0x4, R128 ;  /* 0x0000000444807825 */ /* 0x008fc800078e0280 */
[----:B-1----:R-:W-:Y:S02]  /*8de0*/  VIADD R24, R24, 0xffffff0e ;  /* 0xffffff0e18187836 */ /* 0x002fe40000000000 */
[----:B----4-:R-:W-:-:S03]  /*8df0*/  IMAD.WIDE R130, R68, 0x4, R130 ;  /* 0x0000000444827825 */ /* 0x010fc600078e0282 */
[----:B------:R-:W-:Y:S01]  /*8e00*/  ISETP.GE.U32.AND P2, PT, R24, 0x7ffffecf, PT ;  /* 0x7ffffecf1800780c */ /* 0x000fe20003f46070 */
[C---:B------:R-:W-:Y:S01]  /*8e10*/  IMAD.WIDE R132, R68.reuse, 0x4, R132 ;  /* 0x0000000444847825 */ /* 0x040fe200078e0284 */
[----:B------:R-:W1:Y:S03]  /*8e20*/  LDC R24, c[0x0][0x3a0] ;  /* 0x0000e800ff187b82 */ /* 0x000e660000000800 */
[----:B--2---:R-:W-:Y:S02]  /*8e30*/  VIADD R23, R23, 0xffffff0c ;  /* 0xffffff0c17177836 */ /* 0x004fe40000000000 */
[----:B------:R-:W-:-:S03]  /*8e40*/  IMAD.WIDE R26, R68, 0x4, R20 ;  /* 0x00000004441a7825 */ /* 0x000fc600078e0214 */
[----:B------:R-:W-:Y:S01]  /*8e50*/  ISETP.GE.U32.AND P4, PT, R23, 0x7ffffecd, PT ;  /* 0x7ffffecd1700780c */ /* 0x000fe20003f86070 */
[----:B-----5:R-:W-:Y:S01]  /*8e60*/  VIADD R25, R25, 0xffffff09 ;  /* 0xffffff0919197836 */ /* 0x020fe20000000000 */
[----:B------:R-:W2:Y:S01]  /*8e70*/  LDC R23, c[0x0][0x3a0] ;  /* 0x0000e800ff177b82 */ /* 0x000ea20000000800 */
[----:B------:R3:W-:Y:S03]  /*8e80*/  LDGSTS.E [R79+0x180c4], desc[UR26][R134.64], !P2 ;  /* 0x180c4000864f7fae */ /* 0x0007e6000d1a101a */
[----:B------:R-:W-:Y:S01]  /*8e90*/  ISETP.GE.U32.AND P2, PT, R25, 0x7ffffeca, PT ;  /* 0x7ffffeca1900780c */ /* 0x000fe20003f46070 */
[----:B------:R4:W-:Y:S03]  /*8ea0*/  LDGSTS.E [R79+0x180c8], desc[UR26][R136.64], !P3 ;  /* 0x180c8000884f7fae */ /* 0x0009e6000d9a101a */
[----:B------:R-:W5:Y:S01]  /*8eb0*/  LDC R25, c[0x0][0x3a0] ;  /* 0x0000e800ff197b82 */ /* 0x000f620000000800 */
[----:B------:R-:W-:Y:S04]  /*8ec0*/  STL.64 [R1+0x50], R26 ;  /* 0x0000501a01007387 */ /* 0x000fe80000100a00 */
[----:B------:R1:W-:Y:S02]  /*8ed0*/  LDGSTS.E [R79+0x180cc], desc[UR26][R138.64], !P4 ;  /* 0x180cc0008a4f7fae */ /* 0x0003e4000e1a101a */
[----:B-1----:R-:W-:-:S02]  /*8ee0*/  VIADD R24, R24, 0xffffff0b ;  /* 0xffffff0b18187836 */ /* 0x002fc40000000000 */
[----:B---3--:R-:W-:-:S03]  /*8ef0*/  IMAD.WIDE R134, R68, 0x4, R134 ;  /* 0x0000000444867825 */ /* 0x008fc600078e0286 */
[----:B------:R-:W-:Y:S01]  /*8f00*/  ISETP.GE.U32.AND P6, PT, R24, 0x7ffffecc, PT ;  /* 0x7ffffecc1800780c */ /* 0x000fe20003fc6070 */
[C---:B----4-:R-:W-:Y:S01]  /*8f10*/  IMAD.WIDE R136, R68.reuse, 0x4, R136 ;  /* 0x0000000444887825 */ /* 0x050fe200078e0288 */
[----:B------:R-:W1:Y:S03]  /*8f20*/  LDC R24, c[0x0][0x3a0] ;  /* 0x0000e800ff187b82 */ /* 0x000e660000000800 */
[----:B--2---:R-:W-:Y:S02]  /*8f30*/  VIADD R23, R23, 0xffffff07 ;  /* 0xffffff0717177836 */ /* 0x004fe40000000000 */
[----:B------:R-:W-:-:S03]  /*8f40*/  IMAD.WIDE R138, R68, 0x4, R138 ;  /* 0x00000004448a7825 */ /* 0x000fc600078e028a */
[----:B------:R-:W-:Y:S02]  /*8f50*/  ISETP.GE.U32.AND P4, PT, R23, 0x7ffffec8, PT ;  /* 0x7ffffec81700780c */ /* 0x000fe40003f86070 */
[----:B------:R-:W2:Y:S01]  /*8f60*/  LDC R23, c[0x0][0x3a0] ;  /* 0x0000e800ff177b82 */ /* 0x000ea20000000800 */
[----:B-----5:R-:W-:Y:S01]  /*8f70*/  VIADD R25, R25, 0xffffff06 ;  /* 0xffffff0619197836 */ /* 0x020fe20000000000 */
[----:B------:R3:W-:Y:S04]  /*8f80*/  LDGSTS.E [R79+0x180d0], desc[UR26][R140.64], !P6 ;  /* 0x180d00008c4f7fae */ /* 0x0007e8000f1a101a */
[----:B------:R-:W-:Y:S01]  /*8f90*/  ISETP.GE.U32.AND P6, PT, R25, 0x7ffffec7, PT ;  /* 0x7ffffec71900780c */ /* 0x000fe20003fc6070 */
[----:B------:R4:W-:Y:S01]  /*8fa0*/  LDGSTS.E [R79+0x180d4], desc[UR26][R142.64], !P5 ;  /* 0x180d40008e4f7fae */ /* 0x0009e2000e9a101a */
[----:B------:R-:W5:Y:S01]  /*8fb0*/  LDC R25, c[0x0][0x3a0] ;  /* 0x0000e800ff197b82 */ /* 0x000f620000000800 */
[----:B------:R-:W-:-:S02]  /*8fc0*/  ISETP.NE.U32.AND P5, PT, R22, RZ, PT ;  /* 0x000000ff1600720c */ /* 0x000fc40003fa5070 */
[----:B------:R1:W-:Y:S02]  /*8fd0*/  LDGSTS.E [R79+0x180d8], desc[UR26][R144.64], !P2 ;  /* 0x180d8000904f7fae */ /* 0x0003e4000d1a101a */
[----:B-1----:R-:W-:Y:S02]  /*8fe0*/  VIADD R24, R24, 0xffffff08 ;  /* 0xffffff0818187836 */ /* 0x002fe40000000000 */
        /* <DEDUP_REMOVED lines=8> */
[----:B------:R3:W-:Y:S01]  /*9070*/  LDGSTS.E [R79+0x180dc], desc[UR26][R146.64], !P3 ;  /* 0x180dc000924f7fae */ /* 0x0007e2000d9a101a */
[----:B-----5:R-:W-:-:S03]  /*9080*/  VIADD R25, R25, 0xffffff04 ;  /* 0xffffff0419197836 */ /* 0x020fc60000000000 */
[----:B------:R4:W-:Y:S02]  /*9090*/  LDGSTS.E [R79+0x180e0], desc[UR26][R148.64], !P4 ;  /* 0x180e0000944f7fae */ /* 0x0009e4000e1a101a */
[----:B------:R-:W-:Y:S02]  /*90a0*/  ISETP.GE.U32.AND P3, PT, R25, 0x7ffffec5, PT ;  /* 0x7ffffec51900780c */ /* 0x000fe40003f66070 */
[----:B------:R5:W-:Y:S04]  /*90b0*/  LDGSTS.E [R79+0x180e4], desc[UR26][R150.64], !P6 ;  /* 0x180e4000964f7fae */ /* 0x000be8000f1a101a */
[----:B------:R1:W-:Y:S02]  /*90c0*/  LDGSTS.E [R79+0x180e8], desc[UR26][R152.64], !P2 ;  /* 0x180e8000984f7fae */ /* 0x0003e4000d1a101a */
[----:B-1----:R-:W-:-:S02]  /*90d0*/  VIADD R22, R24, 0xffffff03 ;  /* 0xffffff0318167836 */ /* 0x002fc40000000000 */
[----:B------:R-:W1:Y:S01]  /*90e0*/  LDC R24, c[0x0][0x3a0] ;  /* 0x0000e800ff187b82 */ /* 0x000e620000000800 */
[----:B---3--:R-:W-:Y:S02]  /*90f0*/  IMAD.WIDE R146, R68, 0x4, R146 ;  /* 0x0000000444927825 */ /* 0x008fe400078e0292 */
[----:B------:R-:W-:Y:S01]  /*9100*/  ISETP.GE.U32.AND P4, PT, R22, 0x7ffffec4, PT ;  /* 0x7ffffec41600780c */ /* 0x000fe20003f86070 */
[----:B------:R3:W-:Y:S01]  /*9110*/  LDGSTS.E [R79+0x180ec], desc[UR26][R154.64], !P3 ;  /* 0x180ec0009a4f7fae */ /* 0x0007e2000d9a101a */
[----:B----4-:R-:W-:-:S03]  /*9120*/  IMAD.WIDE R148, R68, 0x4, R148 ;  /* 0x0000000444947825 */ /* 0x010fc600078e0294 */
[----:B------:R-:W4:Y:S01]  /*9130*/  LDC R22, c[0x0][0x3a0] ;  /* 0x0000e800ff167b82 */ /* 0x000f220000000800 */
[----:B--2---:R-:W-:Y:S02]  /*9140*/  VIADD R23, R23, 0xffffff02 ;  /* 0xffffff0217177836 */ /* 0x004fe40000000000 */
[----:B-----5:R-:W-:-:S03]  /*9150*/  IMAD.WIDE R150, R68, 0x4, R150 ;  /* 0x0000000444967825 */ /* 0x020fc600078e0296 */
[----:B------:R-:W-:Y:S01]  /*9160*/  ISETP.GE.U32.AND P6, PT, R23, 0x7ffffec3, PT ;  /* 0x7ffffec31700780c */ /* 0x000fe20003fc6070 */
[C---:B------:R-:W-:Y:S01]  /*9170*/  IMAD.WIDE R152, R68.reuse, 0x4, R152 ;  /* 0x0000000444987825 */ /* 0x040fe200078e0298 */
[----:B------:R-:W2:Y:S01]  /*9180*/  LDC R23, c[0x0][0x3a0] ;  /* 0x0000e800ff177b82 */ /* 0x000ea20000000800 */
[----:B------:R5:W-:Y:S02]  /*9190*/  LDGSTS.E [R79+0x180f0], desc[UR26][R218.64], !P4 ;  /* 0x180f0000da4f7fae */ /* 0x000be4000e1a101a */
[----:B---3--:R-:W-:-:S04]  /*91a0*/  IMAD.WIDE R154, R68, 0x4, R154 ;  /* 0x00000004449a7825 */ /* 0x008fc800078e029a */
[----:B-1----:R-:W-:-:S04]  /*91b0*/  VIADD R24, R24, 0xffffff01 ;  /* 0xffffff0118187836 */ /* 0x002fc80000000000 */
[----:B------:R1:W-:Y:S01]  /*91c0*/  LDGSTS.E [R79+0x180f4], desc[UR26][R220.64], !P6 ;  /* 0x180f4000dc4f7fae */ /* 0x0003e2000f1a101a */
[----:B------:R-:W-:Y:S01]  /*91d0*/  ISETP.GE.U32.AND P2, PT, R24, 0x7ffffec2, PT ;  /* 0x7ffffec21800780c */ /* 0x000fe20003f46070 */
[----:B-----5:R-:W-:Y:S01]  /*91e0*/  IMAD.WIDE R218, R68, 0x4, R218 ;  /* 0x0000000444da7825 */ /* 0x020fe200078e02da */
[----:B------:R-:W3:Y:S03]  /*91f0*/  LDC R24, c[0x0][0x3a0] ;  /* 0x0000e800ff187b82 */ /* 0x000ee60000000800 */
[----:B----4-:R-:W-:-:S05]  /*9200*/  VIADD R22, R22, 0xffffff00 ;  /* 0xffffff0016167836 */ /* 0x010fca0000000000 */
[----:B------:R-:W-:Y:S01]  /*9210*/  ISETP.GE.U32.AND P4, PT, R22, 0x7ffffec1, PT ;  /* 0x7ffffec11600780c */ /* 0x000fe20003f86070 */
[----:B--2---:R-:W-:Y:S01]  /*9220*/  VIADD R23, R23, 0xfffffeff ;  /* 0xfffffeff17177836 */ /* 0x004fe20000000000 */
[----:B------:R-:W-:Y:S01]  /*9230*/  ISETP.GE.AND P3, PT, R56, R22, PT ;  /* 0x000000163800720c */ /* 0x000fe20003f66270 */
[----:B------:R2:W-:Y:S01]  /*9240*/  LDGSTS.E [R79+0x180f8], desc[UR26][R222.64], !P2 ;  /* 0x180f8000de4f7fae */ /* 0x0005e2000d1a101a */
[----:B------:R-:W4:Y:S01]  /*9250*/  LDC R22, c[0x0][0x3a0] ;  /* 0x0000e800ff167b82 */ /* 0x000f220000000800 */
[----:B-1----:R-:W-:Y:S01]  /*9260*/  IMAD.WIDE R220, R68, 0x4, R220 ;  /* 0x0000000444dc7825 */ /* 0x002fe200078e02dc */
[----:B------:R-:W-:Y:S02]  /*9270*/  ISETP.GE.U32.AND P6, PT, R23, 0x7ffffec0, PT ;  /* 0x7ffffec01700780c */ /* 0x000fe40003fc6070 */
[----:B------:R-:W-:Y:S02]  /*9280*/  SEL R25, RZ, 0x4, P3 ;  /* 0x00000004ff197807 */ /* 0x000fe40001800000 */
[----:B------:R-:W-:-:S02]  /*9290*/  ISETP.GT.AND P3, PT, R31, 0x13f, PT ;  /* 0x0000013f1f00780c */ /* 0x000fc40003f64270 */
[----:B------:R-:W1:Y:S01]  /*92a0*/  LDC R23, c[0x0][0x3a0] ;  /* 0x0000e800ff177b82 */ /* 0x000e620000000800 */
[----:B------:R5:W-:Y:S01]  /*92b0*/  LDGSTS.E [R79+0x180fc], desc[UR26][R224.64], !P4 ;  /* 0x180fc000e04f7fae */ /* 0x000be2000e1a101a */
[----:B------:R-:W-:Y:S01]  /*92c0*/  SEL R25, R25, RZ, P3 ;  /* 0x000000ff19197207 */ /* 0x000fe20001800000 */
[----:B--2---:R-:W-:Y:S02]  /*92d0*/  IMAD.WIDE R222, R68, 0x4, R222 ;  /* 0x0000000444de7825 */ /* 0x004fe400078e02de */
[----:B------:R-:W0:Y:S01]  /*92e0*/  LDGDEPBAR ;  /* 0x00000000000079af */ /* 0x000e220000000000 */
[----:B------:R-:W-:Y:S01]  /*92f0*/  ISETP.NE.U32.AND P3, PT, R25, RZ, PT ;  /* 0x000000ff1900720c */ /* 0x000fe20003f65070 */
[----:B---3--:R-:W-:Y:S01]  /*9300*/  VIADD R24, R24, 0xfffffefe ;  /* 0xfffffefe18187836 */ /* 0x008fe20000000000 */
[----:B------:R-:W2:Y:S01]  /*9310*/  LDC R25, c[0x0][0x3a0] ;  /* 0x0000e800ff197b82 */ /* 0x000ea20000000800 */
[----:B------:R3:W-:Y:S03]  /*9320*/  LDGSTS.E [R30+0x3c000], desc[UR26][R156.64], P5 ;  /* 0x3c0000009c1e7fae */ /* 0x0007e6000a9a101a */
[----:B------:R-:W-:Y:S01]  /*9330*/  ISETP.GE.U32.AND P2, PT, R24, 0x7ffffebf, PT ;  /* 0x7ffffebf1800780c */ /* 0x000fe20003f46070 */
[----:B------:R1:W-:Y:S01]  /*9340*/  LDGSTS.E [R30+0x3c400], desc[UR26][R158.64], P5 ;  /* 0x3c4000009e1e7fae */ /* 0x0003e2000a9a101a */
[----:B-----5:R-:W-:-:S02]  /*9350*/  IMAD.WIDE R224, R68, 0x4, R224 ;  /* 0x0000000444e07825 */ /* 0x020fc400078e02e0 */
[----:B------:R-:W5:Y:S01]  /*9360*/  LDC R24, c[0x0][0x3a0] ;  /* 0x0000e800ff187b82 */ /* 0x000f620000000800 */
[----:B------:R1:W-:Y:S01]  /*9370*/  LDGSTS.E [R30+0x3c800], desc[UR26][R160.64], P5 ;  /* 0x3c800000a01e7fae */ /* 0x0003e2000a9a101a */
[----:B----4-:R-:W-:-:S03]  /*9380*/  VIADD R22, R22, 0xfffffefd ;  /* 0xfffffefd16167836 */ /* 0x010fc60000000000 */
[----:B------:R4:W-:Y:S01]  /*9390*/  LDGSTS.E [R30+0x3cc00], desc[UR26][R162.64], P5 ;  /* 0x3cc00000a21e7fae */ /* 0x0009e2000a9a101a */
[----:B---3--:R-:W-:Y:S01]  /*93a0*/  IMAD.WIDE R156, R251, 0x4, R156 ;  /* 0x00000004fb9c7825 */ /* 0x008fe200078e029c */
[----:B------:R-:W-:Y:S02]  /*93b0*/  ISETP.GE.U32.AND P4, PT, R22, 0x7ffffebe, PT ;  /* 0x7ffffebe1600780c */ /* 0x000fe40003f86070 */
[----:B------:R3:W-:Y:S01]  /*93c0*/  LDGSTS.E [R30+0x3d000], desc[UR26][R164.64], P5 ;  /* 0x3d000000a41e7fae */ /* 0x0007e2000a9a101a */
[----:B-1----:R-:W-:Y:S02]  /*93d0*/  VIADD R22, R23, 0xfffffefc ;  /* 0xfffffefc17167836 */ /* 0x002fe40000000000 */
[----:B------:R-:W1:Y:S01]  /*93e0*/  LDC R23, c[0x0][0x3a0] ;  /* 0x0000e800ff177b82 */ /* 0x000e620000000800 */
[----:B------:R2:W-:Y:S01]  /*93f0*/  LDGSTS.E [R30+0x3d400], desc[UR26][R166.64], P5 ;  /* 0x3d400000a61e7fae */ /* 0x0005e2000a9a101a */
[----:B------:R-:W-:-:S03]  /*9400*/  IMAD.WIDE R158, R251, 0x4, R158 ;  /* 0x00000004fb9e7825 */ /* 0x000fc600078e029e */
[----:B------:R1:W-:Y:S01]  /*9410*/  LDGSTS.E [R30+0x3d800], desc[UR26][R168.64], P5 ;  /* 0x3d800000a81e7fae */ /* 0x0003e2000a9a101a */
[----:B--2---:R-:W-:Y:S02]  /*9420*/  VIADD R25, R25, 0xfffffece ;  /* 0xfffffece19197836 */ /* 0x004fe40000000000 */
[C---:B------:R-:W-:Y:S01]  /*9430*/  IMAD.WIDE R160, R251.reuse, 0x4, R160 ;  /* 0x00000004fba07825 */ /* 0x040fe200078e02a0 */
[----:B------:R2:W-:Y:S03]  /*9440*/  LDGSTS.E [R30+0x3dc00], desc[UR26][R170.64], P5 ;  /* 0x3dc00000aa1e7fae */ /* 0x0005e6000a9a101a */
[----:B-----5:R-:W-:Y:S01]  /*9450*/  VIADD R24, R24, 0xfffffefb ;  /* 0xfffffefb18187836 */ /* 0x020fe20000000000 */
[----:B------:R5:W-:Y:S01]  /*9460*/  LDGSTS.E [R69+0x3c100], desc[UR26][R172.64], P5 ;  /* 0x3c100000ac457fae */ /* 0x000be2000a9a101a */
[----:B----4-:R-:W-:-:S03]  /*9470*/  IMAD.WIDE R162, R251, 0x4, R162 ;  /* 0x00000004fba27825 */ /* 0x010fc600078e02a2 */
[----:B------:R4:W-:Y:S01]  /*9480*/  LDGSTS.E [R69+0x3c500], desc[UR26][R174.64], P5 ;  /* 0x3c500000ae457fae */ /* 0x0009e2000a9a101a */
[----:B---3--:R-:W-:-:S03]  /*9490*/  IMAD.WIDE R164, R251, 0x4, R164 ;  /* 0x00000004fba47825 */ /* 0x008fc600078e02a4 */
[----:B------:R3:W-:Y:S01]  /*94a0*/  LDGSTS.E [R69+0x3c900], desc[UR26][R176.64], P5 ;  /* 0x3c900000b0457fae */ /* 0x0007e2000a9a101a */
[----:B------:R-:W-:-:S03]  /*94b0*/  IMAD.WIDE R166, R251, 0x4, R166 ;  /* 0x00000004fba67825 */ /* 0x000fc600078e02a6 */
[----:B------:R2:W-:Y:S01]  /*94c0*/  LDGSTS.E [R69+0x3cd00], desc[UR26][R178.64], P5 ;  /* 0x3cd00000b2457fae */ /* 0x0005e2000a9a101a */
[----:B-1----:R-:W-:Y:S02]  /*94d0*/  VIADD R23, R23, 0xfffffefa ;  /* 0xfffffefa17177836 */ /* 0x002fe40000000000 */
[C---:B------:R-:W-:Y:S01]  /*94e0*/  IMAD.WIDE R168, R251.reuse, 0x4, R168 ;  /* 0x00000004fba87825 */ /* 0x040fe200078e02a8 */
[----:B------:R1:W-:Y:S03]  /*94f0*/  LDGSTS.E [R69+0x3d100], desc[UR26][R180.64], P5 ;  /* 0x3d100000b4457fae */ /* 0x0003e6000a9a101a */
[C---:B--2---:R-:W-:Y:S01]  /*9500*/  IMAD.WIDE R170, R251.reuse, 0x4, R170 ;  /* 0x00000004fbaa7825 */ /* 0x044fe200078e02aa */
[----:B------:R2:W-:Y:S03]  /*9510*/  LDGSTS.E [R69+0x3d500], desc[UR26][R182.64], P5 ;  /* 0x3d500000b6457fae */ /* 0x0005e6000a9a101a */
[C---:B-----5:R-:W-:Y:S01]  /*9520*/  IMAD.WIDE R172, R251.reuse, 0x4, R172 ;  /* 0x00000004fbac7825 */ /* 0x060fe200078e02ac */
[----:B------:R5:W-:Y:S03]  /*9530*/  LDGSTS.E [R69+0x3d900], desc[UR26][R184.64], P5 ;  /* 0x3d900000b8457fae */ /* 0x000be6000a9a101a */
[C---:B----4-:R-:W-:Y:S01]  /*9540*/  IMAD.WIDE R174, R251.reuse, 0x4, R174 ;  /* 0x00000004fbae7825 */ /* 0x050fe200078e02ae */
[----:B------:R4:W-:Y:S03]  /*9550*/  LDGSTS.E [R69+0x3dd00], desc[UR26][R186.64], P5 ;  /* 0x3dd00000ba457fae */ /* 0x0009e6000a9a101a */
[C---:B---3--:R-:W-:Y:S01]  /*9560*/  IMAD.WIDE R176, R251.reuse, 0x4, R176 ;  /* 0x00000004fbb07825 */ /* 0x048fe200078e02b0 */
[----:B------:R3:W-:Y:S03]  /*9570*/  LDGSTS.E [R250+0x3c200], desc[UR26][R188.64], P5 ;  /* 0x3c200000bcfa7fae */ /* 0x0007e6000a9a101a */
[C---:B------:R-:W-:Y:S01]  /*9580*/  IMAD.WIDE R178, R251.reuse, 0x4, R178 ;  /* 0x00000004fbb27825 */ /* 0x040fe200078e02b2 */
[----:B------:R3:W-:Y:S03]  /*9590*/  LDGSTS.E [R250+0x3c600], desc[UR26][R190.64], P5 ;  /* 0x3c600000befa7fae */ /* 0x0007e6000a9a101a */
[C---:B-1----:R-:W-:Y:S01]  /*95a0*/  IMAD.WIDE R180, R251.reuse, 0x4, R180 ;  /* 0x00000004fbb47825 */ /* 0x042fe200078e02b4 */
        /* <DEDUP_REMOVED lines=25> */
[----:B--2---:R-:W-:Y:S01]  /*9740*/  IMAD.WIDE R206, R251, 0x4, R206 ;  /* 0x00000004fbce7825 */ /* 0x004fe200078e02ce */
[----:B------:R2:W-:Y:S01]  /*9750*/  LDGSTS.E [R71+0x3df00], desc[UR26][R226.64], P5 ;  /* 0x3df00000e2477fae */ /* 0x0005e2000a9a101a */
[----:B------:R-:W-:-:S02]  /*9760*/  ISETP.GE.U32.AND P5, PT, R22, 0x7ffffebd, PT ;  /* 0x7ffffebd1600780c */ /* 0x000fc40003fa6070 */
[----:B------:R-:W2:Y:S01]  /*9770*/  LDC R22, c[0x0][0x3a0] ;  /* 0x0000e800ff167b82 */ /* 0x000ea20000000800 */
[----:B------:R-:W0:Y:S01]  /*9780*/  LDGDEPBAR ;  /* 0x00000000000079af */ /* 0x000e220000000000 */
[----:B-----5:R-:W-:-:S06]  /*9790*/  IMAD.WIDE R208, R251, 0x4, R208 ;  /* 0x00000004fbd07825 */ /* 0x020fcc00078e02d0 */
[----:B------:R-:W-:Y:S01]  /*97a0*/  BAR.SYNC.DEFER_BLOCKING 0x0 ;  /* 0x0000000000007b1d */ /* 0x000fe20000010000 */
[----:B----4-:R-:W-:-:S04]  /*97b0*/  IMAD.WIDE R210, R251, 0x4, R210 ;  /* 0x00000004fbd27825 */ /* 0x010fc800078e02d2 */
[----:B---3--:R-:W-:-:S04]  /*97c0*/  IMAD.WIDE R212, R251, 0x4, R212 ;  /* 0x00000004fbd47825 */ /* 0x008fc800078e02d4 */
[----:B------:R-:W-:-:S04]  /*97d0*/  IMAD.WIDE R214, R251, 0x4, R214 ;  /* 0x00000004fbd67825 */ /* 0x000fc800078e02d6 */
[----:B-1----:R-:W-:-:S04]  /*97e0*/  IMAD.WIDE R216, R251, 0x4, R216 ;  /* 0x00000004fbd87825 */ /* 0x002fc800078e02d8 */
[----:B--2---:R-:W-:-:S04]  /*97f0*/  IMAD.WIDE R226, R251, 0x4, R226 ;  /* 0x00000004fbe27825 */ /* 0x004fc800078e02e2 */
[----:B------:R-:W-:Y:S01]  /*9800*/  VIADD R22, R22, 0xfffffef9 ;  /* 0xfffffef916167836 */ /* 0x000fe20000000000 */
[----:B------:R-:W-:Y:S01]  /*9810*/  @!PT LDS RZ, [RZ] ;  /* 0x00000000fffff984 */ /* 0x000fe20000000800 */
[----:B------:R-:W-:Y:S01]  /*9820*/  @!PT LDS RZ, [RZ] ;  /* 0x00000000fffff984 */ /* 0x000fe20000000800 */
[----:B------:R-:W-:Y:S01]  /*9830*/  @!PT LDS RZ, [RZ] ;  /* 0x00000000fffff984 */ /* 0x000fe20000000800 */
[----:B------:R1:W-:Y:S01]  /*9840*/  LDGSTS.E [R79+0x20000], desc[UR26][R76.64], !P6 ;  /* 0x200000004c4f7fae */ /* 0x0003e2000f1a101a */
[----:B------:R-:W-:Y:S02]  /*9850*/  ISETP.GE.U32.AND P6, PT, R24, 0x7ffffebc, PT ;  /* 0x7ffffebc1800780c */ /* 0x000fe40003fc6070 */
[----:B------:R-:W2:Y:S01]  /*9860*/  LDC R24, c[0x0][0x3a0] ;  /* 0x0000e800ff187b82 */ /* 0x000ea20000000800 */
[----:B------:R3:W-:Y:S01]  /*9870*/  LDGSTS.E [R79+0x20004], desc[UR26][R228.64], !P2 ;  /* 0x20004000e44f7fae */ /* 0x0007e2000d1a101a */
[----:B------:R-:W-:-:S03]  /*9880*/  ISETP.GE.U32.AND P2, PT, R23, 0x7ffffebb, PT ;  /* 0x7ffffebb1700780c */ /* 0x000fc60003f46070 */
[----:B------:R4:W-:Y:S01]  /*9890*/  LDGSTS.E [R79+0x20008], desc[UR26][R230.64], !P4 ;  /* 0x20008000e64f7fae */ /* 0x0009e2000e1a101a */
[----:B------:R-:W-:Y:S02]  /*98a0*/  ISETP.GE.U32.AND P4, PT, R22, 0x7ffffeba, PT ;  /* 0x7ffffeba1600780c */ /* 0x000fe40003f86070 */
[----:B------:R-:W5:Y:S01]  /*98b0*/  LDC R23, c[0x0][0x3a0] ;  /* 0x0000e800ff177b82 */ /* 0x000f620000000800 */
[----:B------:R4:W-:Y:S01]  /*98c0*/  LDGSTS.E [R79+0x2000c], desc[UR26][R232.64], !P5 ;  /* 0x2000c000e84f7fae */ /* 0x0009e2000e9a101a */
[----:B-1----:R-:W-:-:S03]  /*98d0*/  IMAD.WIDE R76, R68, 0x4, R76 ;  /* 0x00000004444c7825 */ /* 0x002fc600078e024c */
[----:B------:R1:W-:Y:S01]  /*98e0*/  LDGSTS.E [R79+0x20010], desc[UR26][R234.64], !P6 ;  /* 0x20010000ea4f7fae */ /* 0x0003e2000f1a101a */
[C---:B---3--:R-:W-:Y:S02]  /*98f0*/  IMAD.WIDE R228, R68.reuse, 0x4, R228 ;  /* 0x0000000444e47825 */ /* 0x048fe400078e02e4 */
[----:B------:R-:W3:Y:S01]  /*9900*/  LDC R22, c[0x0][0x3a0] ;  /* 0x0000e800ff167b82 */ /* 0x000ee20000000800 */
[----:B------:R1:W-:Y:S01]  /*9910*/  LDGSTS.E [R79+0x20014], desc[UR26][R236.64], !P2 ;  /* 0x20014000ec4f7fae */ /* 0x0003e2000d1a101a */
[----:B----4-:R-:W-:-:S03]  /*9920*/  IMAD.WIDE R230, R68, 0x4, R230 ;  /* 0x0000000444e67825 */ /* 0x010fc600078e02e6 */
[----:B------:R4:W-:Y:S01]  /*9930*/  LDGSTS.E [R79+0x20018], desc[UR26][R238.64], !P4 ;  /* 0x20018000ee4f7fae */ /* 0x0009e2000e1a101a */
[----:B------:R-:W-:-:S04]  /*9940*/  IMAD.WIDE R232, R68, 0x4, R232 ;  /* 0x0000000444e87825 */ /* 0x000fc800078e02e8 */
[----:B--2---:R-:W-:Y:S02]  /*9950*/  VIADD R24, R24, 0xfffffef8 ;  /* 0xfffffef818187836 */ /* 0x004fe40000000000 */
[----:B-1----:R-:W-:-:S03]  /*9960*/  IMAD.WIDE R234, R68, 0x4, R234 ;  /* 0x0000000444ea7825 */ /* 0x002fc600078e02ea */
[----:B------:R-:W-:Y:S01]  /*9970*/  ISETP.GE.U32.AND P5, PT, R24, 0x7ffffeb9, PT ;  /* 0x7ffffeb91800780c */ /* 0x000fe20003fa6070 */
[----:B-----5:R-:W-:Y:S01]  /*9980*/  VIADD R23, R23, 0xfffffef7 ;  /* 0xfffffef717177836 */ /* 0x020fe20000000000 */
[----:B------:R-:W1:Y:S01]  /*9990*/  LDC R24, c[0x0][0x3a0] ;  /* 0x0000e800ff187b82 */ /* 0x000e620000000800 */
[----:B------:R-:W-:-:S03]  /*99a0*/  IMAD.WIDE R236, R68, 0x4, R236 ;  /* 0x0000000444ec7825 */ /* 0x000fc600078e02ec */
[----:B------:R-:W-:Y:S01]  /*99b0*/  ISETP.GE.U32.AND P6, PT, R23, 0x7ffffeb8, PT ;  /* 0x7ffffeb81700780c */ /* 0x000fe20003fc6070 */
[----:B----4-:R-:W-:-:S03]  /*99c0*/  IMAD.WIDE R238, R68, 0x4, R238 ;  /* 0x0000000444ee7825 */ /* 0x010fc600078e02ee */
[----:B------:R-:W2:Y:S01]  /*99d0*/  LDC R23, c[0x0][0x3a0] ;  /* 0x0000e800ff177b82 */ /* 0x000ea20000000800 */
[----:B---3--:R-:W-:Y:S02]  /*99e0*/  VIADD R22, R22, 0xfffffef6 ;  /* 0xfffffef616167836 */ /* 0x008fe40000000000 */
[----:B------:R3:W-:Y:S03]  /*99f0*/  LDGSTS.E [R79+0x2001c], desc[UR26][R240.64], !P5 ;  /* 0x2001c000f04f7fae */ /* 0x0007e6000e9a101a */
[----:B------:R-:W-:Y:S02]  /*9a00*/  ISETP.GE.U32.AND P2, PT, R22, 0x7ffffeb7, PT ;  /* 0x7ffffeb71600780c */ /* 0x000fe40003f46070 */
[----:B------:R-:W4:Y:S01]  /*9a10*/  LDC R22, c[0x0][0x3a0] ;  /* 0x0000e800ff167b82 */ /* 0x000f220000000800 */
[----:B------:R5:W-:Y:S01]  /*9a20*/  LDGSTS.E [R79+0x20020], desc[UR26][R242.64], !P6 ;  /* 0x20020000f24f7fae */ /* 0x000be2000f1a101a */
[----:B---3--:R-:W-:-:S04]  /*9a30*/  IMAD.WIDE R240, R68, 0x4, R240 ;  /* 0x0000000444f07825 */ /* 0x008fc800078e02f0 */
[----:B-1----:R-:W-:-:S05]  /*9a40*/  VIADD R24, R24, 0xfffffef5 ;  /* 0xfffffef518187836 */ /* 0x002fca0000000000 */
[----:B------:R1:W-:Y:S01]  /*9a50*/  LDGSTS.E [R79+0x20024], desc[UR26][R244.64], !P2 ;  /* 0x20024000f44f7fae */ /* 0x0003e2000d1a101a */
[----:B-----5:R-:W-:Y:S01]  /*9a60*/  IMAD.WIDE R242, R68, 0x4, R242 ;  /* 0x0000000444f27825 */ /* 0x020fe200078e02f2 */
[----:B------:R-:W-:-:S03]  /*9a70*/  ISETP.GE.U32.AND P4, PT, R24, 0x7ffffeb6, PT ;  /* 0x7ffffeb61800780c */ /* 0x000fc60003f86070 */
[----:B--2---:R-:W-:Y:S01]  /*9a80*/  VIADD R23, R23, 0xfffffef4 ;  /* 0xfffffef417177836 */ /* 0x004fe20000000000 */
[----:B------:R-:W2:Y:S04]  /*9a90*/  LDC R24, c[0x0][0x3a0] ;  /* 0x0000e800ff187b82 */ /* 0x000ea80000000800 */
[----:B------:R-:W-:Y:S01]  /*9aa0*/  ISETP.GE.U32.AND P5, PT, R23, 0x7ffffeb5, PT ;  /* 0x7ffffeb51700780c */ /* 0x000fe20003fa6070 */
[----:B----4-:R-:W-:-:S03]  /*9ab0*/  VIADD R22, R22, 0xfffffef3 ;  /* 0xfffffef316167836 */ /* 0x010fc60000000000 */
        /* <DEDUP_REMOVED lines=9> */
[----:B------:R-:W-:Y:S01]  /*9b50*/  ISETP.GE.U32.AND P2, PT, R24, 0x7ffffeb3, PT ;  /* 0x7ffffeb31800780c */ /* 0x000fe20003f46070 */
[----:B-----5:R-:W1:Y:S02]  /*9b60*/  LDC R21, c[0x0][0x3a0] ;  /* 0x0000e800ff157b82 */ /* 0x020e640000000800 */
[----:B---3--:R-:W-:-:S05]  /*9b70*/  VIADD R23, R23, 0xfffffef1 ;  /* 0xfffffef117177836 */ /* 0x008fca0000000000 */
[----:B------:R-:W-:Y:S01]  /*9b80*/  ISETP.GE.U32.AND P4, PT, R23, 0x7ffffeb2, PT ;  /* 0x7ffffeb21700780c */ /* 0x000fe20003f86070 */
[----:B------:R-:W3:Y:S01]  /*9b90*/  LDC R24, c[0x0][0x3a0] ;  /* 0x0000e800ff187b82 */ /* 0x000ee20000000800 */
[----:B--2---:R-:W-:-:S03]  /*9ba0*/  IMAD.WIDE R18, R68, 0x4, R18 ;  /* 0x0000000444127825 */ /* 0x004fc600078e0212 */
[----:B------:R2:W-:Y:S01]  /*9bb0*/  LDGSTS.E [R79+0x20034], desc[UR26][R16.64], !P2 ;  /* 0x20034000104f7fae */ /* 0x0005e2000d1a101a */
[----:B----4-:R-:W-:-:S03]  /*9bc0*/  VIADD R22, R22, 0xfffffef0 ;  /* 0xfffffef016167836 */ /* 0x010fc60000000000 */
[----:B------:R-:W4:Y:S01]  /*9bd0*/  LDC R23, c[0x0][0x3a0] ;  /* 0x0000e800ff177b82 */ /* 0x000f220000000800 */
[----:B------:R-:W-:Y:S01]  /*9be0*/  STL.64 [R1+0x38], R18 ;  /* 0x0000381201007387 */ /* 0x000fe20000100a00 */
[----:B------:R-:W-:-:S03]  /*9bf0*/  ISETP.GE.U32.AND P5, PT, R22, 0x7ffffeb1, PT ;  /* 0x7ffffeb11600780c */ /* 0x000fc60003fa6070 */
[----:B------:R5:W-:Y:S03]  /*9c00*/  LDGSTS.E [R79+0x20038], desc[UR26][R14.64], !P4 ;  /* 0x200380000e4f7fae */ /* 0x000be6000e1a101a */
[----:B------:R-:W4:Y:S01]  /*9c10*/  LDC R22, c[0x0][0x3a0] ;  /* 0x0000e800ff167b82 */ /* 0x000f220000000800 */
[----:B--2---:R-:W-:-:S04]  /*9c20*/  IMAD.WIDE R16, R68, 0x4, R16 ;  /* 0x0000000444107825 */ /* 0x004fc800078e0210 */
[----:B-1----:R-:W-:Y:S01]  /*9c30*/  VIADD R21, R21, 0xfffffe8d ;  /* 0xfffffe8d15157836 */ /* 0x002fe20000000000 */
[----:B------:R-:W-:Y:S01]  /*9c40*/  STL.64 [R1+0x30], R16 ;  /* 0x0000301001007387 */ /* 0x000fe20000100a00 */
[----:B---3--:R-:W-:Y:S01]  /*9c50*/  VIADD R24, R24, 0xfffffeef ;  /* 0xfffffeef18187836 */ /* 0x008fe20000000000 */
[----:B------:R-:W1:Y:S02]  /*9c60*/  LDC R20, c[0x0][0x3a0] ;  /* 0x0000e800ff147b82 */ /* 0x000e640000000800 */
[----:B------:R2:W-:Y:S01]  /*9c70*/  LDGSTS.E [R79+0x2003c], desc[UR26][R12.64], !P5 ;  /* 0x2003c0000c4f7fae */ /* 0x0005e2000e9a101a */
[----:B-----5:R-:W-:Y:S01]  /*9c80*/  IMAD.WIDE R14, R68, 0x4, R14 ;  /* 0x00000004440e7825 */ /* 0x020fe200078e020e */
[----:B------:R-:W-:-:S03]  /*9c90*/  ISETP.GE.U32.AND P6, PT, R24, 0x7ffffeb0, PT ;  /* 0x7ffffeb01800780c */ /* 0x000fc60003fc6070 */
[----:B----4-:R-:W-:Y:S01]  /*9ca0*/  VIADD R23, R23, 0xfffffeee ;  /* 0xfffffeee17177836 */ /* 0x010fe20000000000 */
[----:B------:R-:W3:Y:S01]  /*9cb0*/  LDC R24, c[0x0][0x3a0] ;  /* 0x0000e800ff187b82 */ /* 0x000ee20000000800 */
[----:B------:R-:W-:Y:S03]  /*9cc0*/  STL.64 [R1+0x28], R14 ;  /* 0x0000280e01007387 */ /* 0x000fe60000100a00 */
[----:B------:R-:W-:Y:S01]  /*9cd0*/  ISETP.GE.U32.AND P2, PT, R23, 0x7ffffeaf, PT ;  /* 0x7ffffeaf1700780c */ /* 0x000fe20003f46070 */
[----:B--2---:R-:W-:-:S03]  /*9ce0*/  IMAD.WIDE R12, R68, 0x4, R12 ;  /* 0x00000004440c7825 */ /* 0x004fc600078e020c */
[----:B------:R-:W2:Y:S01]  /*9cf0*/  LDC R23, c[0x0][0x3a0] ;  /* 0x0000e800ff177b82 */ /* 0x000ea20000000800 */
[----:B------:R-:W-:Y:S01]  /*9d00*/  VIADD R22, R22, 0xfffffeed ;  /* 0xfffffeed16167836 */ /* 0x000fe20000000000 */
[----:B------:R4:W-:Y:S04]  /*9d10*/  LDGSTS.E [R79+0x20040], desc[UR26][R10.64], !P6 ;  /* 0x200400000a4f7fae */ /* 0x0009e8000f1a101a */
[----:B------:R-:W-:Y:S01]  /*9d20*/  ISETP.GE.U32.AND P4, PT, R22, 0x7ffffeae, PT ;  /* 0x7ffffeae1600780c */ /* 0x000fe20003f86070 */
[----:B------:R-:W-:Y:S01]  /*9d30*/  STL.64 [R1+0x20], R12 ;  /* 0x0000200c01007387 */ /* 0x000fe20000100a00 */
[----:B------:R-:W5:Y:S01]  /*9d40*/  LDC R22, c[0x0][0x3a0] ;  /* 0x0000e800ff167b82 */ /* 0x000f620000000800 */
[----:B-1----:R-:W-:Y:S02]  /*9d50*/  VIADD R20, R20, 0xfffffe8c ;  /* 0xfffffe8c14147836 */ /* 0x002fe40000000000 */
[----:B------:R1:W-:Y:S01]  /*9d60*/  LDGSTS.E [R79+0x20044], desc[UR26][R8.64], !P2 ;  /* 0x20044000084f7fae */ /* 0x0003e2000d1a101a */
[----:B----4-:R-:W-:-:S04]  /*9d70*/  IMAD.WIDE R10, R68, 0x4, R10 ;  /* 0x00000004440a7825 */ /* 0x010fc800078e020a */
[----:B---3--:R-:W-:-:S03]  /*9d80*/  VIADD R24, R24, 0xfffffeec ;  /* 0xfffffeec18187836 */ /* 0x008fc60000000000 */
[----:B------:R3:W-:Y:S02]  /*9d90*/  LDGSTS.E [R79+0x20048], desc[UR26][R6.64], !P4 ;  /* 0x20048000064f7fae */ /* 0x0007e4000e1a101a */
[----:B------:R-:W-:Y:S01]  /*9da0*/  ISETP.GE.U32.AND P5, PT, R24, 0x7ffffead, PT ;  /* 0x7ffffead1800780c */ /* 0x000fe20003fa6070 */
[----:B--2---:R-:W-:Y:S01]  /*9db0*/  VIADD R23, R23, 0xfffffeeb ;  /* 0xfffffeeb17177836 */ /* 0x004fe20000000000 */
[----:B------:R-:W2:Y:S01]  /*9dc0*/  LDC R24, c[0x0][0x3a0] ;  /* 0x0000e800ff187b82 */ /* 0x000ea20000000800 */
[C---:B-1----:R-:W-:Y:S01]  /*9dd0*/  IMAD.WIDE R8, R68.reuse, 0x4, R8 ;  /* 0x0000000444087825 */ /* 0x042fe200078e0208 */
[----:B------:R-:W-:Y:S02]  /*9de0*/  STL.64 [R1+0x18], R10 ;  /* 0x0000180a01007387 */ /* 0x000fe40000100a00 */
[----:B------:R-:W-:Y:S01]  /*9df0*/  ISETP.GE.U32.AND P6, PT, R23, 0x7ffffeac, PT ;  /* 0x7ffffeac1700780c */ /* 0x000fe20003fc6070 */
[----:B---3--:R-:W-:Y:S01]  /*9e00*/  IMAD.WIDE R6, R68, 0x4, R6 ;  /* 0x0000000444067825 */ /* 0x008fe200078e0206 */
[----:B------:R-:W-:Y:S02]  /*9e10*/  STL.64 [R1+0x10], R8 ;  /* 0x0000100801007387 */ /* 0x000fe40000100a00 */
[----:B------:R-:W1:Y:S01]  /*9e20*/  LDC R23, c[0x0][0x3a0] ;  /* 0x0000e800ff177b82 */ /* 0x000e620000000800 */
[----:B-----5:R-:W-:-:S02]  /*9e30*/  VIADD R22, R22, 0xfffffeea ;  /* 0xfffffeea16167836 */ /* 0x020fc40000000000 */
[----:B------:R3:W-:Y:S03]  /*9e40*/  LDGSTS.E [R79+0x2004c], desc[UR26][R4.64], !P5 ;  /* 0x2004c000044f7fae */ /* 0x0007e6000e9a101a */
[----:B------:R-:W-:Y:S01]  /*9e50*/  ISETP.GE.U32.AND P2, PT, R22, 0x7ffffeab, PT ;  /* 0x7ffffeab1600780c */ /* 0x000fe20003f46070 */
[----:B------:R4:W-:Y:S01]  /*9e60*/  STL.64 [R1+0x8], R6 ;  /* 0x0000080601007387 */ /* 0x0009e20000100a00 */
[----:B------:R-:W5:Y:S03]  /*9e70*/  LDC R22, c[0x0][0x3a0] ;  /* 0x0000e800ff167b82 */ /* 0x000f660000000800 */
[----:B------:R1:W-:Y:S01]  /*9e80*/  LDGSTS.E [R79+0x20050], desc[UR26][R72.64], !P6 ;  /* 0x20050000484f7fae */ /* 0x0003e2000f1a101a */
[----:B---3--:R-:W-:-:S04]  /*9e90*/  IMAD.WIDE R4, R68, 0x4, R4 ;  /* 0x0000000444047825 */ /* 0x008fc800078e0204 */
[----:B--2---:R-:W-:-:S03]  /*9ea0*/  VIADD R24, R24, 0xfffffee9 ;  /* 0xfffffee918187836 */ /* 0x004fc60000000000 */
[----:B------:R2:W-:Y:S02]  /*9eb0*/  LDGSTS.E [R79+0x20054], desc[UR26][R74.64], !P2 ;  /* 0x200540004a4f7fae */ /* 0x0005e4000d1a101a */
[----:B------:R-:W-:Y:S01]  /*9ec0*/  ISETP.GE.U32.AND P4, PT, R24, 0x7ffffeaa, PT ;  /* 0x7ffffeaa1800780c */ /* 0x000fe20003f86070 */
[----:B-1----:R-:W-:Y:S01]  /*9ed0*/  VIADD R23, R23, 0xfffffee8 ;  /* 0xfffffee817177836 */ /* 0x002fe20000000000 */
[----:B------:R-:W1:Y:S01]  /*9ee0*/  LDC R24, c[0x0][0x3a0] ;  /* 0x0000e800ff187b82 */ /* 0x000e620000000800 */
[C---:B------:R-:W-:Y:S01]  /*9ef0*/  IMAD.WIDE R72, R68.reuse, 0x4, R72 ;  /* 0x0000000444487825 */ /* 0x040fe200078e0248 */
[----:B------:R3:W-:Y:S02]  /*9f00*/  STL.64 [R1], R4 ;  /* 0x0000000401007387 */ /* 0x0007e40000100a00 */
[----:B------:R-:W-:Y:S01]  /*9f10*/  ISETP.GE.U32.AND P5, PT, R23, 0x7ffffea9, PT ;  /* 0x7ffffea91700780c */ /* 0x000fe20003fa6070 */
[----:B--2---:R-:W-:-:S03]  /*9f20*/  IMAD.WIDE R74, R68, 0x4, R74 ;  /* 0x00000004444a7825 */ /* 0x004fc600078e024a */
[----:B------:R-:W2:Y:S01]  /*9f30*/  LDC R23, c[0x0][0x3a0] ;  /* 0x0000e800ff177b82 */ /* 0x000ea20000000800 */
[----:B-----5:R-:W-:Y:S02]  /*9f40*/  VIADD R22, R22, 0xfffffee7 ;  /* 0xfffffee716167836 */ /* 0x020fe40000000000 */
[----:B------:R5:W-:Y:S03]  /*9f50*/  LDGSTS.E [R79+0x20058], desc[UR26][R80.64], !P4 ;  /* 0x20058000504f7fae */ /* 0x000be6000e1a101a */
[----:B------:R-:W-:Y:S02]  /*9f60*/  ISETP.GE.U32.AND P6, PT, R22, 0x7ffffea8, PT ;  /* 0x7ffffea81600780c */ /* 0x000fe40003fc6070 */
[----:B------:R-:W3:Y:S01]  /*9f70*/  LDC R22, c[0x0][0x3a0] ;  /* 0x0000e800ff167b82 */ /* 0x000ee20000000800 */
[----:B------:R1:W-:Y:S01]  /*9f80*/  LDGSTS.E [R79+0x2005c], desc[UR26][R82.64], !P5 ;  /* 0x2005c000524f7fae */ /* 0x0003e2000e9a101a */
[----:B-----5:R-:W-:-:S04]  /*9f90*/  IMAD.WIDE R80, R68, 0x4, R80 ;  /* 0x0000000444507825 */ /* 0x020fc800078e0250 */
[----:B-1----:R-:W-:-:S05]  /*9fa0*/  VIADD R24, R24, 0xfffffee6 ;  /* 0xfffffee618187836 */ /* 0x002fca0000000000 */
[----:B------:R1:W-:Y:S01]  /*9fb0*/  LDGSTS.E [R79+0x20060], desc[UR26][R84.64], !P6 ;  /* 0x20060000544f7fae */ /* 0x0003e2000f1a101a */
[----:B------:R-:W-:Y:S01]  /*9fc0*/  IMAD.WIDE R82, R68, 0x4, R82 ;  /* 0x0000000444527825 */ /* 0x000fe200078e0252 */
[----:B------:R-:W-:Y:S02]  /*9fd0*/  ISETP.GE.U32.AND P2, PT, R24, 0x7ffffea7, PT ;  /* 0x7ffffea71800780c */ /* 0x000fe40003f46070 */
[----:B------:R-:W5:Y:S01]  /*9fe0*/  LDC R24, c[0x0][0x3a0] ;  /* 0x0000e800ff187b82 */ /* 0x000f620000000800 */
[----:B--2---:R-:W-:-:S05]  /*9ff0*/  VIADD R23, R23, 0xfffffee5 ;  /* 0xfffffee517177836 */ /* 0x004fca0000000000 */
[----:B------:R-:W-:Y:S01]  /*a000*/  ISETP.GE.U32.AND P4, PT, R23, 0x7ffffea6, PT ;  /* 0x7ffffea61700780c */ /* 0x000fe20003f86070 */
[----:B---3--:R-:W-:Y:S01]  /*a010*/  VIADD R22, R22, 0xfffffee4 ;  /* 0xfffffee416167836 */ /* 0x008fe20000000000 */
[----:B------:R-:W2:Y:S01]  /*a020*/  LDC R23, c[0x0][0x3a0] ;  /* 0x0000e800ff177b82 */ /* 0x000ea20000000800 */
[----:B-1----:R-:W-:Y:S02]  /*a030*/  IMAD.WIDE R84, R68, 0x4, R84 ;  /* 0x0000000444547825 */ /* 0x002fe400078e0254 */
[----:B------:R1:W-:Y:S01]  /*a040*/  LDGSTS.E [R79+0x20064], desc[UR26][R86.64], !P2 ;  /* 0x20064000564f7fae */ /* 0x0003e2000d1a101a */
[----:B------:R-:W-:-:S04]  /*a050*/  ISETP.GE.U32.AND P5, PT, R22, 0x7ffffea5, PT ;  /* 0x7ffffea51600780c */ /* 0x000fc80003fa6070 */
[----:B------:R-:W3:Y:S03]  /*a060*/  LDC R22, c[0x0][0x3a0] ;  /* 0x0000e800ff167b82 */ /* 0x000ee60000000800 */
[----:B------:R4:W-:Y:S01]  /*a070*/  LDGSTS.E [R79+0x20068], desc[UR26][R88.64], !P4 ;  /* 0x20068000584f7fae */ /* 0x0009e2000e1a101a */
[----:B-1----:R-:W-:-:S05]  /*a080*/  IMAD.WIDE R86, R68, 0x4, R86 ;  /* 0x0000000444567825 */ /* 0x002fca00078e0256 */
[----:B------:R1:W-:Y:S01]  /*a090*/  LDGSTS.E [R79+0x2006c], desc[UR26][R90.64], !P5 ;  /* 0x2006c0005a4f7fae */ /* 0x0003e2000e9a101a */
[----:B-----5:R-:W-:Y:S02]  /*a0a0*/  VIADD R24, R24, 0xfffffee3 ;  /* 0xfffffee318187836 */ /* 0x020fe40000000000 */
[----:B----4-:R-:W-:-:S03]  /*a0b0*/  IMAD.WIDE R88, R68, 0x4, R88 ;  /* 0x0000000444587825 */ /* 0x010fc600078e0258 */
[----:B------:R-:W-:Y:S02]  /*a0c0*/  ISETP.GE.U32.AND P6, PT, R24, 0x7ffffea4, PT ;  /* 0x7ffffea41800780c */ /* 0x000fe40003fc6070 */
[----:B------:R-:W4:Y:S01]  /*a0d0*/  LDC R24, c[0x0][0x3a0] ;  /* 0x0000e800ff187b82 */ /* 0x000f220000000800 */
[----:B--2---:R-:W-:Y:S02]  /*a0e0*/  VIADD R23, R23, 0xfffffee2 ;  /* 0xfffffee217177836 */ /* 0x004fe40000000000 */
[----:B-1----:R-:W-:-:S03]  /*a0f0*/  IMAD.WIDE R90, R68, 0x4, R90 ;  /* 0x00000004445a7825 */ /* 0x002fc600078e025a */
[----:B------:R-:W-:Y:S01]  /*a100*/  ISETP.GE.U32.AND P2, PT, R23, 0x7ffffea3, PT ;  /* 0x7ffffea31700780c */ /* 0x000fe20003f46070 */
[----:B---3--:R-:W-:Y:S01]  /*a110*/  VIADD R22, R22, 0xfffffee1 ;  /* 0xfffffee116167836 */ /* 0x008fe20000000000 */
[----:B------:R-:W1:Y:S03]  /*a120*/  LDC R23, c[0x0][0x3a0] ;  /* 0x0000e800ff177b82 */ /* 0x000e660000000800 */
[----:B------:R2:W-:Y:S01]  /*a130*/  LDGSTS.E [R79+0x20070], desc[UR26][R92.64], !P6 ;  /* 0x200700005c4f7fae */ /* 0x0005e2000f1a101a */
[----:B------:R-:W-:-:S04]  /*a140*/  ISETP.GE.U32.AND P4, PT, R22, 0x7ffffea2, PT ;  /* 0x7ffffea21600780c */ /* 0x000fc80003f86070 */
[----:B------:R-:W3:Y:S03]  /*a150*/  LDC R22, c[0x0][0x3a0] ;  /* 0x0000e800ff167b82 */ /* 0x000ee60000000800 */
[----:B------:R5:W-:Y:S01]  /*a160*/  LDGSTS.E [R79+0x20074], desc[UR26][R94.64], !P2 ;  /* 0x200740005e4f7fae */ /* 0x000be2000d1a101a */
[----:B--2---:R-:W-:-:S05]  /*a170*/  IMAD.WIDE R92, R68, 0x4, R92 ;  /* 0x00000004445c7825 */ /* 0x004fca00078e025c */
[----:B------:R2:W-:Y:S01]  /*a180*/  LDGSTS.E [R79+0x20078], desc[UR26][R96.64], !P4 ;  /* 0x20078000604f7fae */ /* 0x0005e2000e1a101a */
[----:B----4-:R-:W-:Y:S02]  /*a190*/  VIADD R24, R24, 0xfffffee0 ;  /* 0xfffffee018187836 */ /* 0x010fe40000000000 */
[----:B-----5:R-:W-:-:S03]  /*a1a0*/  IMAD.WIDE R94, R68, 0x4, R94 ;  /* 0x00000004445e7825 */ /* 0x020fc600078e025e */
[----:B------:R-:W-:Y:S02]  /*a1b0*/  ISETP.GE.U32.AND P5, PT, R24, 0x7ffffea1, PT ;  /* 0x7ffffea11800780c */ /* 0x000fe40003fa6070 */
[----:B------:R-:W4:Y:S01]  /*a1c0*/  LDC R24, c[0x0][0x3a0] ;  /* 0x0000e800ff187b82 */ /* 0x000f220000000800 */
[----:B-1----:R-:W-:Y:S02]  /*a1d0*/  VIADD R23, R23, 0xfffffedf ;  /* 0xfffffedf17177836 */ /* 0x002fe40000000000 */
[----:B--2---:R-:W-:-:S03]  /*a1e0*/  IMAD.WIDE R96, R68, 0x4, R96 ;  /* 0x0000000444607825 */ /* 0x004fc600078e0260 */
        /* <DEDUP_REMOVED lines=69> */
[----:B------:R-:W-:Y:S01]  /*a640*/  ISETP.GE.U32.AND P2, PT, R25, 0x7ffffe8f, PT ;  /* 0x7ffffe8f1900780c */ /* 0x000fe20003f46070 */
[----:B----4-:R-:W-:Y:S01]  /*a650*/  VIADD R24, R24, 0xfffffed1 ;  /* 0xfffffed118187836 */ /* 0x010fe20000000000 */
[----:B------:R-:W4:Y:S01]  /*a660*/  LDC R25, c[0x0][0x3a0] ;  /* 0x0000e800ff197b82 */ /* 0x000f220000000800 */
[----:B-----5:R-:W-:-:S03]  /*a670*/  IMAD.WIDE R124, R68, 0x4, R124 ;  /* 0x00000004447c7825 */ /* 0x020fc600078e027c */
[----:B------:R-:W-:Y:S01]  /*a680*/  ISETP.GE.U32.AND P4, PT, R24, 0x7ffffe92, PT ;  /* 0x7ffffe921800780c */ /* 0x000fe20003f86070 */
[----:B-1----:R-:W-:-:S03]  /*a690*/  VIADD R23, R23, 0xfffffed0 ;  /* 0xfffffed017177836 */ /* 0x002fc60000000000 */
[----:B------:R-:W1:Y:S01]  /*a6a0*/  LDC R24, c[0x0][0x3a0] ;  /* 0x0000e800ff187b82 */ /* 0x000e620000000800 */
[----:B--2---:R-:W-:Y:S01]  /*a6b0*/  IMAD.WIDE R126, R68, 0x4, R126 ;  /* 0x00000004447e7825 */ /* 0x004fe200078e027e */
[----:B------:R-:W-:-:S03]  /*a6c0*/  ISETP.GE.U32.AND P5, PT, R23, 0x7ffffe91, PT ;  /* 0x7ffffe911700780c */ /* 0x000fc60003fa6070 */
[----:B---3--:R-:W-:-:S03]  /*a6d0*/  VIADD R22, R22, 0xfffffecf ;  /* 0xfffffecf16167836 */ /* 0x008fc60000000000 */
[----:B------:R-:W2:Y:S01]  /*a6e0*/  LDC R23, c[0x0][0x3a0] ;  /* 0x0000e800ff177b82 */ /* 0x000ea20000000800 */
[----:B------:R3:W-:Y:S01]  /*a6f0*/  LDGSTS.E [R79+0x200b8], desc[UR26][R128.64], !P4 ;  /* 0x200b8000804f7fae */ /* 0x0007e2000e1a101a */
[----:B------:R-:W-:-:S06]  /*a700*/  ISETP.GE.U32.AND P6, PT, R22, 0x7ffffe90, PT ;  /* 0x7ffffe901600780c */ /* 0x000fcc0003fc6070 */
[----:B------:R-:W5:Y:S01]  /*a710*/  LDC R22, c[0x0][0x3a0] ;  /* 0x0000e800ff167b82 */ /* 0x000f620000000800 */
[----:B------:R1:W-:Y:S01]  /*a720*/  LDGSTS.E [R79+0x200bc], desc[UR26][R130.64], !P5 ;  /* 0x200bc000824f7fae */ /* 0x0003e2000e9a101a */
[----:B----4-:R-:W-:Y:S02]  /*a730*/  VIADD R25, R25, 0xfffffecb ;  /* 0xfffffecb19197836 */ /* 0x010fe40000000000 */
[----:B---3--:R-:W-:-:S03]  /*a740*/  IMAD.WIDE R128, R68, 0x4, R128 ;  /* 0x0000000444807825 */ /* 0x008fc600078e0280 */
[----:B------:R3:W-:Y:S01]  /*a750*/  LDGSTS.E [R79+0x200c0], desc[UR26][R132.64], !P6 ;  /* 0x200c0000844f7fae */ /* 0x0007e2000f1a101a */
[----:B------:R-:W-:Y:S01]  /*a760*/  ISETP.GE.U32.AND P6, PT, R25, 0x7ffffe8c, PT ;  /* 0x7ffffe8c1900780c */ /* 0x000fe20003fc6070 */
[----:B-1----:R-:W-:Y:S01]  /*a770*/  VIADD R24, R24, 0xfffffecd ;  /* 0xfffffecd18187836 */ /* 0x002fe20000000000 */
[----:B------:R-:W1:Y:S01]  /*a780*/  LDC R25, c[0x0][0x3a0] ;  /* 0x0000e800ff197b82 */ /* 0x000e620000000800 */
[----:B------:R4:W-:Y:S01]  /*a790*/  LDGSTS.E [R79+0x200c4], desc[UR26][R134.64], !P2 ;  /* 0x200c4000864f7fae */ /* 0x0009e2000d1a101a */
[----:B------:R-:W-:Y:S02]  /*a7a0*/  IMAD.WIDE R130, R68, 0x4, R130 ;  /* 0x0000000444827825 */ /* 0x000fe400078e0282 */
[----:B------:R-:W-:Y:S02]  /*a7b0*/  ISETP.GE.U32.AND P4, PT, R24, 0x7ffffe8e, PT ;  /* 0x7ffffe8e1800780c */ /* 0x000fe40003f86070 */
[----:B--2---:R-:W-:Y:S02]  /*a7c0*/  VIADD R23, R23, 0xfffffecc ;  /* 0xfffffecc17177836 */ /* 0x004fe40000000000 */
[----:B------:R-:W2:Y:S01]  /*a7d0*/  LDC R24, c[0x0][0x3a0] ;  /* 0x0000e800ff187b82 */ /* 0x000ea20000000800 */
[----:B---3--:R-:W-:-:S02]  /*a7e0*/  IMAD.WIDE R132, R68, 0x4, R132 ;  /* 0x0000000444847825 */ /* 0x008fc400078e0284 */
[----:B------:R-:W-:Y:S02]  /*a7f0*/  ISETP.GE.U32.AND P5, PT, R23, 0x7ffffe8d, PT ;  /* 0x7ffffe8d1700780c */ /* 0x000fe40003fa6070 */
[----:B----4-:R-:W-:-:S03]  /*a800*/  IMAD.WIDE R134, R68, 0x4, R134 ;  /* 0x0000000444867825 */ /* 0x010fc600078e0286 */
[----:B------:R-:W3:Y:S01]  /*a810*/  LDC R23, c[0x0][0x3a0] ;  /* 0x0000e800ff177b82 */ /* 0x000ee20000000800 */
[----:B-----5:R-:W-:Y:S01]  /*a820*/  VIADD R22, R22, 0xfffffeca ;  /* 0xfffffeca16167836 */ /* 0x020fe20000000000 */
[----:B------:R4:W-:Y:S04]  /*a830*/  LDGSTS.E [R79+0x200c8], desc[UR26][R136.64], !P4 ;  /* 0x200c8000884f7fae */ /* 0x0009e8000e1a101a */
[----:B------:R-:W-:Y:S02]  /*a840*/  ISETP.GE.U32.AND P2, PT, R22, 0x7ffffe8b, PT ;  /* 0x7ffffe8b1600780c */ /* 0x000fe40003f46070 */
[----:B------:R-:W5:Y:S01]  /*a850*/  LDC R22, c[0x0][0x3a0] ;  /* 0x0000e800ff167b82 */ /* 0x000f620000000800 */
[----:B------:R1:W-:Y:S02]  /*a860*/  LDGSTS.E [R79+0x200cc], desc[UR26][R138.64], !P5 ;  /* 0x200cc0008a4f7fae */ /* 0x0003e4000e9a101a */
[----:B-1----:R-:W-:-:S02]  /*a870*/  VIADD R25, R25, 0xfffffec8 ;  /* 0xfffffec819197836 */ /* 0x002fc40000000000 */
[----:B------:R1:W-:Y:S01]  /*a880*/  LDGSTS.E [R79+0x200d0], desc[UR26][R140.64], !P6 ;  /* 0x200d00008c4f7fae */ /* 0x0003e2000f1a101a */
[----:B----4-:R-:W-:Y:S02]  /*a890*/  IMAD.WIDE R136, R68, 0x4, R136 ;  /* 0x0000000444887825 */ /* 0x010fe400078e0288 */
[----:B------:R-:W-:Y:S02]  /*a8a0*/  ISETP.GE.U32.AND P5, PT, R25, 0x7ffffe89, PT ;  /* 0x7ffffe891900780c */ /* 0x000fe40003fa6070 */
[----:B--2---:R-:W-:Y:S01]  /*a8b0*/  VIADD R24, R24, 0xfffffec9 ;  /* 0xfffffec918187836 */ /* 0x004fe20000000000 */
[----:B------:R2:W-:Y:S01]  /*a8c0*/  LDGSTS.E [R79+0x200d4], desc[UR26][R142.64], !P2 ;  /* 0x200d40008e4f7fae */ /* 0x0005e2000d1a101a */
[----:B------:R-:W-:-:S03]  /*a8d0*/  IMAD.WIDE R138, R68, 0x4, R138 ;  /* 0x00000004448a7825 */ /* 0x000fc600078e028a */
[----:B------:R-:W-:Y:S02]  /*a8e0*/  ISETP.GE.U32.AND P4, PT, R24, 0x7ffffe8a, PT ;  /* 0x7ffffe8a1800780c */ /* 0x000fe40003f86070 */
[----:B------:R-:W4:Y:S01]  /*a8f0*/  LDC R24, c[0x0][0x3a0] ;  /* 0x0000e800ff187b82 */ /* 0x000f220000000800 */
[----:B---3--:R-:W-:Y:S02]  /*a900*/  VIADD R23, R23, 0xfffffec7 ;  /* 0xfffffec717177836 */ /* 0x008fe40000000000 */
[----:B-1----:R-:W-:-:S03]  /*a910*/  IMAD.WIDE R140, R68, 0x4, R140 ;  /* 0x00000004448c7825 */ /* 0x002fc600078e028c */
[----:B------:R-:W-:Y:S01]  /*a920*/  ISETP.GE.U32.AND P6, PT, R23, 0x7ffffe88, PT ;  /* 0x7ffffe881700780c */ /* 0x000fe20003fc6070 */
[----:B-----5:R-:W-:Y:S01]  /*a930*/  VIADD R22, R22, 0xfffffec5 ;  /* 0xfffffec516167836 */ /* 0x020fe20000000000 */
[----:B------:R-:W1:Y:S01]  /*a940*/  LDC R23, c[0x0][0x3a0] ;  /* 0x0000e800ff177b82 */ /* 0x000e620000000800 */
[----:B--2---:R-:W-:Y:S02]  /*a950*/  IMAD.WIDE R142, R68, 0x4, R142 ;  /* 0x00000004448e7825 */ /* 0x004fe400078e028e */
[----:B------:R2:W-:Y:S01]  /*a960*/  LDGSTS.E [R79+0x200d8], desc[UR26][R144.64], !P4 ;  /* 0x200d8000904f7fae */ /* 0x0005e2000e1a101a */
[----:B------:R-:W-:-:S03]  /*a970*/  ISETP.GE.U32.AND P4, PT, R22, 0x7ffffe86, PT ;  /* 0x7ffffe861600780c */ /* 0x000fc60003f86070 */
[----:B------:R3:W-:Y:S01]  /*a980*/  LDGSTS.E [R79+0x200dc], desc[UR26][R146.64], !P5 ;  /* 0x200dc000924f7fae */ /* 0x0007e2000e9a101a */
[----:B------:R-:W-:Y:S01]  /*a990*/  ISETP.GE.AND P5, PT, R56, UR4, PT ;  /* 0x0000000438007c0c */ /* 0x000fe2000bfa6270 */
[----:B------:R-:W5:Y:S02]  /*a9a0*/  LDCU UR4, c[0x0][0x3a0] ;  /* 0x00007400ff0477ac */ /* 0x000f640008000800 */
[----:B------:R1:W-:Y:S01]  /*a9b0*/  LDGSTS.E [R79+0x200e0], desc[UR26][R148.64], !P6 ;  /* 0x200e0000944f7fae */ /* 0x0003e2000f1a101a */
[----:B------:R-:W-:Y:S02]  /*a9c0*/  SEL R25, RZ, 0x4, P5 ;  /* 0x00000004ff197807 */ /* 0x000fe40002800000 */
[----:B------:R-:W-:Y:S01]  /*a9d0*/  ISETP.GT.AND P6, PT, R31, 0x17f, PT ;  /* 0x0000017f1f00780c */ /* 0x000fe20003fc4270 */
[----:B--2---:R-:W-:-:S03]  /*a9e0*/  IMAD.WIDE R144, R68, 0x4, R144 ;  /* 0x0000000444907825 */ /* 0x004fc600078e0290 */
[----:B------:R-:W-:Y:S01]  /*a9f0*/  SEL R25, R25, RZ, P6 ;  /* 0x000000ff19197207 */ /* 0x000fe20003000000 */
[----:B----4-:R-:W-:Y:S02]  /*aa00*/  VIADD R24, R24, 0xfffffec6 ;  /* 0xfffffec618187836 */ /* 0x010fe40000000000 */
[----:B---3--:R-:W-:Y:S01]  /*aa10*/  IMAD.WIDE R146, R68, 0x4, R146 ;  /* 0x0000000444927825 */ /* 0x008fe200078e0292 */
[----:B------:R-:W-:Y:S02]  /*aa20*/  ISETP.NE.U32.AND P6, PT, R25, RZ, PT ;  /* 0x000000ff1900720c */ /* 0x000fe40003fc5070 */
[----:B------:R-:W-:Y:S01]  /*aa30*/  ISETP.GE.U32.AND P2, PT, R24, 0x7ffffe87, PT ;  /* 0x7ffffe871800780c */ /* 0x000fe20003f46070 */
[----:B-1----:R-:W-:Y:S01]  /*aa40*/  VIADD R22, R23, 0xfffffec4 ;  /* 0xfffffec417167836 */ /* 0x002fe20000000000 */
[----:B------:R-:W1:Y:S01]  /*aa50*/  LDC R24, c[0x0][0x3a0] ;  /* 0x0000e800ff187b82 */ /* 0x000e620000000800 */
[----:B-----5:R-:W-:Y:S01]  /*aa60*/  UIADD3 UR4, UPT, UPT, UR4, -0x152, URZ ;  /* 0xfffffeae04047890 */ /* 0x020fe2000fffe0ff */
[----:B------:R-:W-:-:S02]  /*aa70*/  IMAD.WIDE R148, R68, 0x4, R148 ;  /* 0x0000000444947825 */ /* 0x000fc400078e0294 */
[----:B------:R-:W-:Y:S01]  /*aa80*/  ISETP.GE.U32.AND P5, PT, R22, 0x7ffffe85, PT ;  /* 0x7ffffe851600780c */ /* 0x000fe20003fa6070 */
[----:B------:R-:W-:Y:S02]  /*aa90*/  UISETP.GE.U32.AND UP2, UPT, UR4, 0x7ffffe6f, UPT ;  /* 0x7ffffe6f0400788c */ /* 0x000fe4000bf46070 */
[----:B------:R-:W-:Y:S01]  /*aaa0*/  UIADD3 UR4, UPT, UPT, UR6, -0x154, URZ ;  /* 0xfffffeac06047890 */ /* 0x000fe2000fffe0ff */
[----:B------:R-:W2:Y:S01]  /*aab0*/  LDC R23, c[0x0][0x3a0] ;  /* 0x0000e800ff177b82 */ /* 0x000ea20000000800 */
[----:B------:R-:W3:Y:S02]  /*aac0*/  LDCU UR6, c[0x0][0x3a0] ;  /* 0x00007400ff0677ac */ /* 0x000ee40008000800 */
[----:B------:R4:W-:Y:S04]  /*aad0*/  LDGSTS.E [R79+0x200e4], desc[UR26][R150.64], !P2 ;  /* 0x200e4000964f7fae */ /* 0x0009e8000d1a101a */
[----:B------:R5:W-:Y:S01]  /*aae0*/  LDGSTS.E [R79+0x200e8], desc[UR26][R152.64], !P4 ;  /* 0x200e8000984f7fae */ /* 0x000be2000e1a101a */
[----:B------:R-:W3:Y:S03]  /*aaf0*/  LDC R22, c[0x0][0x3a0] ;  /* 0x0000e800ff167b82 */ /* 0x000ee60000000800 */
[----:B------:R1:W-:Y:S01]  /*ab00*/  LDGSTS.E [R79+0x200ec], desc[UR26][R154.64], !P5 ;  /* 0x200ec0009a4f7fae */ /* 0x0003e2000e9a101a */
[----:B----4-:R-:W-:-:S04]  /*ab10*/  IMAD.WIDE R150, R68, 0x4, R150 ;  /* 0x0000000444967825 */ /* 0x010fc800078e0296 */
[----:B-1----:R-:W-:Y:S02]  /*ab20*/  VIADD R25, R24, 0xfffffec3 ;  /* 0xfffffec318197836 */ /* 0x002fe40000000000 */
[----:B------:R-:W1:Y:S01]  /*ab30*/  LDC R24, c[0x0][0x3a0] ;  /* 0x0000e800ff187b82 */ /* 0x000e620000000800 */
[C---:B-----5:R-:W-:Y:S02]  /*ab40*/  IMAD.WIDE R152, R68.reuse, 0x4, R152 ;  /* 0x0000000444987825 */ /* 0x060fe400078e0298 */
[----:B------:R-:W-:Y:S02]  /*ab50*/  ISETP.GE.U32.AND P2, PT, R25, 0x7ffffe84, PT ;  /* 0x7ffffe841900780c */ /* 0x000fe40003f46070 */
[----:B--2---:R-:W-:Y:S02]  /*ab60*/  VIADD R23, R23, 0xfffffec2 ;  /* 0xfffffec217177836 */ /* 0x004fe40000000000 */
[----:B------:R-:W-:Y:S01]  /*ab70*/  IMAD.WIDE R154, R68, 0x4, R154 ;  /* 0x00000004449a7825 */ /* 0x000fe200078e029a */
[----:B------:R-:W2:Y:S02]  /*ab80*/  LDC R25, c[0x0][0x3a0] ;  /* 0x0000e800ff197b82 */ /* 0x000ea40000000800 */
[----:B------:R-:W-:Y:S01]  /*ab90*/  ISETP.GE.U32.AND P4, PT, R23, 0x7ffffe83, PT ;  /* 0x7ffffe831700780c */ /* 0x000fe20003f86070 */
[----:B---3--:R-:W-:-:S05]  /*aba0*/  VIADD R22, R22, 0xfffffec1 ;  /* 0xfffffec116167836 */ /* 0x008fca0000000000 */
[----:B------:R3:W-:Y:S01]  /*abb0*/  LDGSTS.E [R79+0x200f0], desc[UR26][R218.64], !P2 ;  /* 0x200f0000da4f7fae */ /* 0x0007e2000d1a101a */
[----:B------:R-:W-:Y:S01]  /*abc0*/  ISETP.GE.U32.AND P5, PT, R22, 0x7ffffe82, PT ;  /* 0x7ffffe821600780c */ /* 0x000fe20003fa6070 */
[----:B------:R-:W4:Y:S05]  /*abd0*/  LDC R23, c[0x0][0x3a0] ;  /* 0x0000e800ff177b82 */ /* 0x000f2a0000000800 */
[----:B------:R5:W-:Y:S01]  /*abe0*/  LDGSTS.E [R79+0x200f4], desc[UR26][R220.64], !P4 ;  /* 0x200f4000dc4f7fae */ /* 0x000be2000e1a101a */
[----:B------:R-:W-:Y:S01]  /*abf0*/  PLOP3.LUT P4, PT, PT, PT, UP1, 0x80, 0x8 ;  /* 0x000000000008781c */ /* 0x000fe20003f8f018 */
[----:B-1----:R-:W-:Y:S01]  /*ac00*/  VIADD R24, R24, 0xfffffebf ;  /* 0xfffffebf18187836 */ /* 0x002fe20000000000 */
[----:B------:R-:W1:Y:S01]  /*ac10*/  LDC R22, c[0x0][0x3a0] ;  /* 0x0000e800ff167b82 */ /* 0x000e620000000800 */
[----:B------:R-:W-:Y:S01]  /*ac20*/  UISETP.GE.U32.AND UP1, UPT, UR5, 0x7ffffe6e, UPT ;  /* 0x7ffffe6e0500788c */ /* 0x000fe2000bf26070 */
[----:B---3--:R-:W-:Y:S01]  /*ac30*/  IMAD.WIDE R218, R68, 0x4, R218 ;  /* 0x0000000444da7825 */ /* 0x008fe200078e02da */
[----:B------:R-:W-:Y:S01]  /*ac40*/  UIADD3 UR5, UPT, UPT, UR7, -0x155, URZ ;  /* 0xfffffeab07057890 */ /* 0x000fe2000fffe0ff */
[----:B------:R3:W-:Y:S01]  /*ac50*/  LDGSTS.E [R79+0x200f8], desc[UR26][R222.64], !P5 ;  /* 0x200f8000de4f7fae */ /* 0x0007e2000e9a101a */
[----:B------:R-:W-:Y:S01]  /*ac60*/  ISETP.GE.U32.AND P2, PT, R24, 0x7ffffe80, PT ;  /* 0x7ffffe801800780c */ /* 0x000fe20003f46070 */
[----:B--2---:R-:W-:Y:S01]  /*ac70*/  VIADD R25, R25, 0xfffffebd ;  /* 0xfffffebd19197836 */ /* 0x004fe20000000000 */
[----:B------:R-:W2:Y:S01]  /*ac80*/  LDCU UR7, c[0x0][0x3a0] ;  /* 0x00007400ff0777ac */ /* 0x000ea20008000800 */
[----:B------:R-:W2:Y:S01]  /*ac90*/  LDC R24, c[0x0][0x3a0] ;  /* 0x0000e800ff187b82 */ /* 0x000ea20000000800 */
[----:B-----5:R-:W-:-:S02]  /*aca0*/  IMAD.WIDE R220, R68, 0x4, R220 ;  /* 0x0000000444dc7825 */ /* 0x020fc400078e02dc */
[----:B------:R5:W-:Y:S01]  /*acb0*/  LDGSTS.E [R79+0x200fc], desc[UR26][R224.64], !P4 ;  /* 0x200fc000e04f7fae */ /* 0x000be2000e1a101a */
[----:B------:R-:W-:-:S03]  /*acc0*/  ISETP.GE.U32.AND P4, PT, R25, 0x7ffffe7e, PT ;  /* 0x7ffffe7e1900780c */ /* 0x000fc60003f86070 */
[----:B------:R-:W0:Y:S01]  /*acd0*/  LDGDEPBAR ;  /* 0x00000000000079af */ /* 0x000e220000000000 */
[----:B------:R-:W2:Y:S01]  /*ace0*/  LDC R25, c[0x0][0x3a0] ;  /* 0x0000e800ff197b82 */ /* 0x000ea20000000800 */
[----:B----4-:R-:W-:Y:S02]  /*acf0*/  VIADD R23, R23, 0xfffffebe ;  /* 0xfffffebe17177836 */ /* 0x010fe40000000000 */
[----:B------:R4:W-:Y:S01]  /*ad00*/  LDGSTS.E [R30+0x40000], desc[UR26][R156.64], P3 ;  /* 0x400000009c1e7fae */ /* 0x0009e200099a101a */
[----:B---3--:R-:W-:Y:S02]  /*ad10*/  IMAD.WIDE R222, R68, 0x4, R222 ;  /* 0x0000000444de7825 */ /* 0x008fe400078e02de */
[----:B------:R-:W-:Y:S01]  /*ad20*/  ISETP.GE.U32.AND P5, PT, R23, 0x7ffffe7f, PT ;  /* 0x7ffffe7f1700780c */ /* 0x000fe20003fa6070 */
[----:B------:R3:W-:Y:S01]  /*ad30*/  LDGSTS.E [R30+0x40400], desc[UR26][R158.64], P3 ;  /* 0x404000009e1e7fae */ /* 0x0007e200099a101a */
[----:B-1----:R-:W-:Y:S01]  /*ad40*/  VIADD R22, R22, 0xfffffebc ;  /* 0xfffffebc16167836 */ /* 0x002fe20000000000 */
[----:B------:R-:W1:Y:S01]  /*ad50*/  LDC R23, c[0x0][0x3a0] ;  /* 0x0000e800ff177b82 */ /* 0x000e620000000800 */
[----:B-----5:R-:W-:Y:S01]  /*ad60*/  IMAD.WIDE R224, R68, 0x4, R224 ;  /* 0x0000000444e07825 */ /* 0x020fe200078e02e0 */
[----:B------:R5:W-:Y:S04]  /*ad70*/  LDGSTS.E [R30+0x40800], desc[UR26][R160.64], P3 ;  /* 0x40800000a01e7fae */ /* 0x000be800099a101a */
[----:B------:R5:W-:Y:S01]  /*ad80*/  LDGSTS.E [R30+0x40c00], desc[UR26][R162.64], P3 ;  /* 0x40c00000a21e7fae */ /* 0x000be200099a101a */
[----:B--2---:R-:W-:-:S02]  /*ad90*/  VIADD R24, R24, 0xfffffeb9 ;  /* 0xfffffeb918187836 */ /* 0x004fc40000000000 */
[C---:B----4-:R-:W-:Y:S01]  /*ada0*/  IMAD.WIDE R156, R251.reuse, 0x4, R156 ;  /* 0x00000004fb9c7825 */ /* 0x050fe200078e029c */
[----:B------:R2:W-:Y:S03]  /*adb0*/  LDGSTS.E [R30+0x41000], desc[UR26][R164.64], P3 ;  /* 0x41000000a41e7fae */ /* 0x0005e600099a101a */
[C---:B---3--:R-:W-:Y:S01]  /*adc0*/  IMAD.WIDE R158, R251.reuse, 0x4, R158 ;  /* 0x00000004fb9e7825 */ /* 0x048fe200078e029e */
[----:B------:R3:W-:Y:S03]  /*add0*/  LDGSTS.E [R30+0x41400], desc[UR26][R166.64], P3 ;  /* 0x41400000a61e7fae */ /* 0x0007e600099a101a */
[C---:B-----5:R-:W-:Y:S01]  /*ade0*/  IMAD.WIDE R160, R251.reuse, 0x4, R160 ;  /* 0x00000004fba07825 */ /* 0x060fe200078e02a0 */
[----:B------:R4:W-:Y:S03]  /*adf0*/  LDGSTS.E [R30+0x41800], desc[UR26][R168.64], P3 ;  /* 0x41800000a81e7fae */ /* 0x0009e600099a101a */
[----:B------:R-:W-:Y:S01]  /*ae00*/  IMAD.WIDE R162, R251, 0x4, R162 ;  /* 0x00000004fba27825 */ /* 0x000fe200078e02a2 */
[----:B------:R5:W-:Y:S03]  /*ae10*/  LDGSTS.E [R30+0x41c00], desc[UR26][R170.64], P3 ;  /* 0x41c00000aa1e7fae */ /* 0x000be600099a101a */
[----:B-1----:R-:W-:Y:S01]  /*ae20*/  VIADD R23, R23, 0xfffffeba ;  /* 0xfffffeba17177836 */ /* 0x002fe20000000000 */
[----:B------:R1:W-:Y:S01]  /*ae30*/  LDGSTS.E [R69+0x40100], desc[UR26][R172.64], P3 ;  /* 0x40100000ac457fae */ /* 0x0003e200099a101a */
[----:B--2---:R-:W-:-:S03]  /*ae40*/  IMAD.WIDE R164, R251, 0x4, R164 ;  /* 0x00000004fba47825 */ /* 0x004fc600078e02a4 */
[----:B------:R2:W-:Y:S01]  /*ae50*/  LDGSTS.E [R69+0x40500], desc[UR26][R174.64], P3 ;  /* 0x40500000ae457fae */ /* 0x0005e200099a101a */
[----:B---3--:R-:W-:-:S03]  /*ae60*/  IMAD.WIDE R166, R251, 0x4, R166 ;  /* 0x00000004fba67825 */ /* 0x008fc600078e02a6 */
[----:B------:R3:W-:Y:S01]  /*ae70*/  LDGSTS.E [R69+0x40900], desc[UR26][R176.64], P3 ;  /* 0x40900000b0457fae */ /* 0x0007e200099a101a */
[----:B----4-:R-:W-:-:S03]  /*ae80*/  IMAD.WIDE R168, R251, 0x4, R168 ;  /* 0x00000004fba87825 */ /* 0x010fc600078e02a8 */
[----:B------:R4:W-:Y:S01]  /*ae90*/  LDGSTS.E [R69+0x40d00], desc[UR26][R178.64], P3 ;  /* 0x40d00000b2457fae */ /* 0x0009e200099a101a */
[----:B-----5:R-:W-:-:S03]  /*aea0*/  IMAD.WIDE R170, R251, 0x4, R170 ;  /* 0x00000004fbaa7825 */ /* 0x020fc600078e02aa */
[----:B------:R5:W-:Y:S01]  /*aeb0*/  LDGSTS.E [R69+0x41100], desc[UR26][R180.64], P3 ;  /* 0x41100000b4457fae */ /* 0x000be200099a101a */
[----:B-1----:R-:W-:-:S03]  /*aec0*/  IMAD.WIDE R172, R251, 0x4, R172 ;  /* 0x00000004fbac7825 */ /* 0x002fc600078e02ac */
        /* <DEDUP_REMOVED lines=37> */
[----:B------:R-:W-:Y:S01]  /*b120*/  ISETP.GE.U32.AND P3, PT, R22, 0x7ffffe7d, PT ;  /* 0x7ffffe7d1600780c */ /* 0x000fe20003f66070 */
[----:B------:R-:W-:Y:S02]  /*b130*/  VIADD R22, R25, 0xfffffebb ;  /* 0xfffffebb19167836 */ /* 0x000fe40000000000 */
[----:B------:R-:W0:Y:S01]  /*b140*/  LDGDEPBAR ;  /* 0x00000000000079af */ /* 0x000e220000000000 */
[----:B------:R-:W4:Y:S01]  /*b150*/  LDC R25, c[0x0][0x3a0] ;  /* 0x0000e800ff197b82 */ /* 0x000f220000000800 */
[----:B-----5:R-:W-:-:S07]  /*b160*/  IMAD.WIDE R210, R251, 0x4, R210 ;  /* 0x00000004fbd27825 */ /* 0x020fce00078e02d2 */
[----:B------:R-:W-:Y:S01]  /*b170*/  BAR.SYNC.DEFER_BLOCKING 0x0 ;  /* 0x0000000000007b1d */ /* 0x000fe20000010000 */
[----:B-1----:R-:W-:-:S04]  /*b180*/  IMAD.WIDE R212, R251, 0x4, R212 ;  /* 0x00000004fbd47825 */ /* 0x002fc800078e02d4 */
[----:B--2---:R-:W-:-:S04]  /*b190*/  IMAD.WIDE R214, R251, 0x4, R214 ;  /* 0x00000004fbd67825 */ /* 0x004fc800078e02d6 */
[----:B---3--:R-:W-:-:S04]  /*b1a0*/  IMAD.WIDE R216, R251, 0x4, R216 ;  /* 0x00000004fbd87825 */ /* 0x008fc800078e02d8 */
[----:B----4-:R-:W-:-:S04]  /*b1b0*/  IMAD.WIDE R226, R251, 0x4, R226 ;  /* 0x00000004fbe27825 */ /* 0x010fc800078e02e2 */
[----:B------:R-:W-:Y:S01]  /*b1c0*/  VIADD R25, R25, 0xfffffeb8 ;  /* 0xfffffeb819197836 */ /* 0x000fe20000000000 */
[----:B------:R-:W-:Y:S01]  /*b1d0*/  @!PT LDS RZ, [RZ] ;  /* 0x00000000fffff984 */ /* 0x000fe20000000800 */
[----:B------:R-:W-:Y:S01]  /*b1e0*/  @!PT LDS RZ, [RZ] ;  /* 0x00000000fffff984 */ /* 0x000fe20000000800 */
[----:B------:R-:W-:Y:S01]  /*b1f0*/  @!PT LDS RZ, [RZ] ;  /* 0x00000000fffff984 */ /* 0x000fe20000000800 */
[----:B------:R-:W-:Y:S01]  /*b200*/  LDGSTS.E [R79+0x28000], desc[UR26][R76.64], !P2 ;  /* 0x280000004c4f7fae */ /* 0x000fe2000d1a101a */
[----:B------:R-:W-:Y:S02]  /*b210*/  ISETP.GE.U32.AND P2, PT, R22, 0x7ffffe7c, PT ;  /* 0x7ffffe7c1600780c */ /* 0x000fe40003f46070 */
[----:B------:R-:W1:Y:S01]  /*b220*/  LDC R22, c[0x0][0x3a0] ;  /* 0x0000e800ff167b82 */ /* 0x000e620000000800 */
[----:B------:R-:W-:Y:S01]  /*b230*/  LDGSTS.E [R79+0x28004], desc[UR26][R228.64], !P5 ;  /* 0x28004000e44f7fae */ /* 0x000fe2000e9a101a */
[----:B------:R-:W-:-:S03]  /*b240*/  ISETP.GE.U32.AND P5, PT, R23, 0x7ffffe7b, PT ;  /* 0x7ffffe7b1700780c */ /* 0x000fc60003fa6070 */
[----:B------:R-:W-:Y:S01]  /*b250*/  LDGSTS.E [R79+0x28008], desc[UR26][R230.64], !P4 ;  /* 0x28008000e64f7fae */ /* 0x000fe2000e1a101a */
[----:B------:R-:W-:Y:S02]  /*b260*/  ISETP.GE.U32.AND P4, PT, R24, 0x7ffffe7a, PT ;  /* 0x7ffffe7a1800780c */ /* 0x000fe40003f86070 */
[----:B------:R-:W2:Y:S01]  /*b270*/  LDC R23, c[0x0][0x3a0] ;  /* 0x0000e800ff177b82 */ /* 0x000ea20000000800 */
[----:B------:R-:W-:Y:S01]  /*b280*/  LDGSTS.E [R79+0x2800c], desc[UR26][R232.64], !P3 ;  /* 0x2800c000e84f7fae */ /* 0x000fe2000d9a101a */
[----:B------:R-:W-:-:S03]  /*b290*/  ISETP.GE.U32.AND P3, PT, R25, 0x7ffffe79, PT ;  /* 0x7ffffe791900780c */ /* 0x000fc60003f66070 */
[----:B------:R-:W-:Y:S03]  /*b2a0*/  LDGSTS.E [R79+0x28010], desc[UR26][R234.64], !P2 ;  /* 0x28010000ea4f7fae */ /* 0x000fe6000d1a101a */
[----:B------:R-:W3:Y:S01]  /*b2b0*/  LDC R24, c[0x0][0x3a0] ;  /* 0x0000e800ff187b82 */ /* 0x000ee20000000800 */
[----:B------:R-:W-:Y:S04]  /*b2c0*/  LDGSTS.E [R79+0x28014], desc[UR26][R236.64], !P5 ;  /* 0x28014000ec4f7fae */ /* 0x000fe8000e9a101a */
[----:B------:R-:W-:Y:S01]  /*b2d0*/  LDGSTS.E [R79+0x28018], desc[UR26][R238.64], !P4 ;  /* 0x28018000ee4f7fae */ /* 0x000fe2000e1a101a */
[----:B-1----:R-:W-:-:S03]  /*b2e0*/  VIADD R22, R22, 0xfffffeb7 ;  /* 0xfffffeb716167836 */ /* 0x002fc60000000000 */
[----:B------:R-:W-:Y:S02]  /*b2f0*/  LDGSTS.E [R79+0x2801c], desc[UR26][R240.64], !P3 ;  /* 0x2801c000f04f7fae */ /* 0x000fe4000d9a101a */
[----:B------:R-:W-:Y:S02]  /*b300*/  ISETP.GE.U32.AND P2, PT, R22, 0x7ffffe78, PT ;  /* 0x7ffffe781600780c */ /* 0x000fe40003f46070 */
[----:B------:R-:W1:Y:S01]  /*b310*/  LDC R22, c[0x0][0x3a0] ;  /* 0x0000e800ff167b82 */ /* 0x000e620000000800 */
[----:B--2---:R-:W-:-:S05]  /*b320*/  VIADD R23, R23, 0xfffffeb6 ;  /* 0xfffffeb617177836 */ /* 0x004fca0000000000 */
[----:B------:R-:W-:Y:S02]  /*b330*/  ISETP.GE.U32.AND P5, PT, R23, 0x7ffffe77, PT ;  /* 0x7ffffe771700780c */ /* 0x000fe40003fa6070 */
[----:B------:R-:W2:Y:S01]  /*b340*/  LDC R23, c[0x0][0x3a0] ;  /* 0x0000e800ff177b82 */ /* 0x000ea20000000800 */
[----:B---3--:R-:W-:Y:S02]  /*b350*/  VIADD R24, R24, 0xfffffeb5 ;  /* 0xfffffeb518187836 */ /* 0x008fe40000000000 */
[----:B------:R-:W-:Y:S03]  /*b360*/  LDGSTS.E [R79+0x28020], desc[UR26][R242.64], !P2 ;  /* 0x28020000f24f7fae */ /* 0x000fe6000d1a101a */
[----:B------:R-:W-:Y:S02]  /*b370*/  ISETP.GE.U32.AND P4, PT, R24, 0x7ffffe76, PT ;  /* 0x7ffffe761800780c */ /* 0x000fe40003f86070 */
[----:B------:R-:W3:Y:S03]  /*b380*/  LDC R24, c[0x0][0x3a0] ;  /* 0x0000e800ff187b82 */ /* 0x000ee60000000800 */
[----:B------:R-:W-:Y:S01]  /*b390*/  LDGSTS.E [R79+0x28024], desc[UR26][R244.64], !P5 ;  /* 0x28024000f44f7fae */ /* 0x000fe2000e9a101a */
[----:B-1----:R-:W-:-:S07]  /*b3a0*/  VIADD R22, R22, 0xfffffeb4 ;  /* 0xfffffeb416167836 */ /* 0x002fce0000000000 */
[----:B------:R-:W-:Y:S01]  /*b3b0*/  LDGSTS.E [R79+0x28028], desc[UR26][R246.64], !P4 ;  /* 0x28028000f64f7fae */ /* 0x000fe2000e1a101a */
[----:B------:R-:W-:Y:S02]  /*b3c0*/  ISETP.GE.U32.AND P3, PT, R22, 0x7ffffe75, PT ;  /* 0x7ffffe751600780c */ /* 0x000fe40003f66070 */
[----:B------:R-:W1:Y:S01]  /*b3d0*/  LDC R22, c[0x0][0x3a0] ;  /* 0x0000e800ff167b82 */ /* 0x000e620000000800 */
[----:B--2---:R-:W-:-:S05]  /*b3e0*/  VIADD R23, R23, 0xfffffeb3 ;  /* 0xfffffeb317177836 */ /* 0x004fca0000000000 */
[----:B------:R-:W-:Y:S02]  /*b3f0*/  ISETP.GE.U32.AND P2, PT, R23, 0x7ffffe74, PT ;  /* 0x7ffffe741700780c */ /* 0x000fe40003f46070 */
[----:B------:R-:W2:Y:S01]  /*b400*/  LDC R23, c[0x0][0x3a0] ;  /* 0x0000e800ff177b82 */ /* 0x000ea20000000800 */
[----:B---3--:R-:W-:Y:S02]  /*b410*/  VIADD R24, R24, 0xfffffeb1 ;  /* 0xfffffeb118187836 */ /* 0x008fe40000000000 */
[----:B------:R-:W-:Y:S03]  /*b420*/  LDGSTS.E [R79+0x2802c], desc[UR26][R26.64], !P3 ;  /* 0x2802c0001a4f7fae */ /* 0x000fe6000d9a101a */
[----:B------:R-:W-:-:S05]  /*b430*/  ISETP.GE.U32.AND P4, PT, R24, 0x7ffffe72, PT ;  /* 0x7ffffe721800780c */ /* 0x000fca0003f86070 */
[----:B------:R-:W-:Y:S01]  /*b440*/  LDGSTS.E [R79+0x28030], desc[UR26][R18.64], !P2 ;  /* 0x28030000124f7fae */ /* 0x000fe2000d1a101a */
[----:B-1----:R-:W-:-:S05]  /*b450*/  VIADD R22, R22, 0xfffffeb2 ;  /* 0xfffffeb216167836 */ /* 0x002fca0000000000 */
[----:B------:R-:W-:Y:S02]  /*b460*/  ISETP.GE.U32.AND P5, PT, R22, 0x7ffffe73, PT ;  /* 0x7ffffe731600780c */ /* 0x000fe40003fa6070 */
[----:B------:R-:W1:Y:S01]  /*b470*/  LDC R22, c[0x0][0x3a0] ;  /* 0x0000e800ff167b82 */ /* 0x000e620000000800 */
[----:B--2---:R-:W-:-:S05]  /*b480*/  VIADD R23, R23, 0xfffffeb0 ;  /* 0xfffffeb017177836 */ /* 0x004fca0000000000 */
[----:B------:R-:W-:-:S05]  /*b490*/  ISETP.GE.U32.AND P3, PT, R23, 0x7ffffe71, PT ;  /* 0x7ffffe711700780c */ /* 0x000fca0003f66070 */
[----:B------:R-:W-:Y:S01]  /*b4a0*/  LDGSTS.E [R79+0x28034], desc[UR26][R16.64], !P5 ;  /* 0x28034000104f7fae */ /* 0x000fe2000e9a101a */
[----:B------:R-:W-:-:S03]  /*b4b0*/  ISETP.GE.U32.AND P5, PT, R21, 0x7ffffe4e, PT ;  /* 0x7ffffe4e1500780c */ /* 0x000fc60003fa6070 */
[----:B------:R-:W-:Y:S01]  /*b4c0*/  LDGSTS.E [R79+0x28038], desc[UR26][R14.64], !P4 ;  /* 0x280380000e4f7fae */ /* 0x000fe2000e1a101a */
[----:B------:R-:W-:-:S03]  /*b4d0*/  ISETP.GE.U32.AND P4, PT, R20, 0x7ffffe4d, PT ;  /* 0x7ffffe4d1400780c */ /* 0x000fc60003f86070 */
[----:B------:R-:W-:Y:S01]  /*b4e0*/  LDGSTS.E [R79+0x2803c], desc[UR26][R12.64], !P3 ;  /* 0x2803c0000c4f7fae */ /* 0x000fe2000d9a101a */
[----:B------:R-:W-:Y:S01]  /*b4f0*/  PLOP3.LUT P3, PT, PT, PT, UP2, 0x80, 0x8 ;  /* 0x000000000008781c */ /* 0x000fe20003f6f028 */
[----:B------:R-:W-:Y:S02]  /*b500*/  UISETP.GE.U32.AND UP2, UPT, UR4, 0x7ffffe6d, UPT ;  /* 0x7ffffe6d0400788c */ /* 0x000fe4000bf46070 */
[----:B------:R-:W-:Y:S01]  /*b510*/  UIADD3 UR4, UPT, UPT, UR9, -0x156, URZ ;  /* 0xfffffeaa09047890 */ /* 0x000fe2000fffe0ff */
[----:B-1----:R-:W-:Y:S01]  /*b520*/  VIADD R22, R22, 0xfffffeaf ;  /* 0xfffffeaf16167836 */ /* 0x002fe20000000000 */
[----:B------:R-:W1:Y:S04]  /*b530*/  LDCU UR9, c[0x0][0x3a0] ;  /* 0x00007400ff0977ac */ /* 0x000e680008000800 */
[----:B------:R-:W-:-:S13]  /*b540*/  ISETP.GE.U32.AND P2, PT, R22, 0x7ffffe70, PT ;  /* 0x7ffffe701600780c */ /* 0x000fda0003f46070 */
[----:B------:R-:W-:Y:S01]  /*b550*/  LDGSTS.E [R79+0x28040], desc[UR26][R10.64], !P2 ;  /* 0x280400000a4f7fae */ /* 0x000fe2000d1a101a */
[----:B------:R-:W-:Y:S01]  /*b560*/  PLOP3.LUT P2, PT, PT, PT, UP1, 0x80, 0x8 ;  /* 0x000000000008781c */ /* 0x000fe20003f4f018 */
[----:B------:R-:W-:Y:S02]  /*b570*/  UISETP.GE.U32.AND UP1, UPT, UR5, 0x7ffffe6c, UPT ;  /* 0x7ffffe6c0500788c */ /* 0x000fe4000bf26070 */
[----:B------:R-:W-:Y:S01]  /*b580*/  LDGSTS.E [R79+0x28044], desc[UR26][R8.64], !P3 ;  /* 0x28044000084f7fae */ /* 0x000fe2000d9a101a */
[----:B------:R-:W-:Y:S01]  /*b590*/  PLOP3.LUT P3, PT, PT, PT, UP2, 0x80, 0x8 ;  /* 0x000000000008781c */ /* 0x000fe20003f6f028 */
[----:B------:R-:W-:Y:S02]  /*b5a0*/  UIADD3 UR5, UPT, UPT, UR13, -0x157, URZ ;  /* 0xfffffea90d057890 */ /* 0x000fe4000fffe0ff */
[----:B------:R-:W-:Y:S02]  /*b5b0*/  UISETP.GE.U32.AND UP2, UPT, UR4, 0x7ffffe6b, UPT ;  /* 0x7ffffe6b0400788c */ /* 0x000fe4000bf46070 */
[----:B------:R-:W-:Y:S01]  /*b5c0*/  UIADD3 UR4, UPT, UPT, UR14, -0x158, URZ ;  /* 0xfffffea80e047890 */ /* 0x000fe2000fffe0ff */
[----:B------:R-:W2:Y:S03]  /*b5d0*/  LDCU UR13, c[0x0][0x3a0] ;  /* 0x00007400ff0d77ac */ /* 0x000ea60008000800 */
[----:B------:R3:W-:Y:S01]  /*b5e0*/  LDGSTS.E [R79+0x28048], desc[UR26][R6.64], !P2 ;  /* 0x28048000064f7fae */ /* 0x0007e2000d1a101a */
[----:B------:R-:W-:Y:S01]  /*b5f0*/  PLOP3.LUT P2, PT, PT, PT, UP1, 0x80, 0x8 ;  /* 0x000000000008781c */ /* 0x000fe20003f4f018 */
[----:B------:R-:W-:-:S02]  /*b600*/  UISETP.GE.U32.AND UP1, UPT, UR5, 0x7ffffe6a, UPT ;  /* 0x7ffffe6a0500788c */ /* 0x000fc4000bf26070 */
[----:B------:R4:W-:Y:S01]  /*b610*/  LDGSTS.E [R79+0x2804c], desc[UR26][R4.64], !P3 ;  /* 0x2804c000044f7fae */ /* 0x0009e2000d9a101a */
[----:B------:R-:W-:Y:S01]  /*b620*/  PLOP3.LUT P3, PT, PT, PT, UP2, 0x80, 0x8 ;  /* 0x000000000008781c */ /* 0x000fe20003f6f028 */
[----:B------:R-:W-:Y:S02]  /*b630*/  UIADD3 UR5, UPT, UPT, UR15, -0x159, URZ ;  /* 0xfffffea70f057890 */ /* 0x000fe4000fffe0ff */
[----:B------:R-:W-:Y:S02]  /*b640*/  UISETP.GE.U32.AND UP2, UPT, UR4, 0x7ffffe69, UPT ;  /* 0x7ffffe690400788c */ /* 0x000fe4000bf46070 */
[----:B------:R-:W-:Y:S01]  /*b650*/  UIADD3 UR4, UPT, UPT, UR16, -0x15a, URZ ;  /* 0xfffffea610047890 */ /* 0x000fe2000fffe0ff */
[----:B------:R-:W5:Y:S01]  /*b660*/  LDCU UR14, c[0x0][0x3a0] ;  /* 0x00007400ff0e77ac */ /* 0x000f620008000800 */
[----:B---3--:R-:W3:Y:S02]  /*b670*/  LDC R6, c[0x0][0x3a0] ;  /* 0x0000e800ff067b82 */ /* 0x008ee40000000800 */
[----:B------:R1:W-:Y:S01]  /*b680*/  LDGSTS.E [R79+0x28050], desc[UR26][R72.64], !P2 ;  /* 0x28050000484f7fae */ /* 0x0003e2000d1a101a */
[----:B------:R-:W-:Y:S01]  /*b690*/  PLOP3.LUT P2, PT, PT, PT, UP1, 0x80, 0x8 ;  /* 0x000000000008781c */ /* 0x000fe20003f4f018 */
[----:B------:R-:W-:-:S02]  /*b6a0*/  UISETP.GE.U32.AND UP1, UPT, UR5, 0x7ffffe68, UPT ;  /* 0x7ffffe680500788c */ /* 0x000fc4000bf26070 */
[----:B------:R1:W-:Y:S01]  /*b6b0*/  LDGSTS.E [R79+0x28054], desc[UR26][R74.64], !P3 ;  /* 0x280540004a4f7fae */ /* 0x0003e2000d9a101a */
[----:B------:R-:W-:Y:S01]  /*b6c0*/  PLOP3.LUT P3, PT, PT, PT, UP2, 0x80, 0x8 ;  /* 0x000000000008781c */ /* 0x000fe20003f6f028 */
[----:B------:R-:W-:Y:S01]  /*b6d0*/  UIADD3 UR5, UPT, UPT, UR17, -0x15b, URZ ;  /* 0xfffffea511057890 */ /* 0x000fe2000fffe0ff */
[----:B----4-:R-:W4:Y:S01]  /*b6e0*/  LDC R4, c[0x0][0x3a0] ;  /* 0x0000e800ff047b82 */ /* 0x010f220000000800 */
[----:B------:R-:W-:Y:S02]  /*b6f0*/  UISETP.GE.U32.AND UP2, UPT, UR4, 0x7ffffe67, UPT ;  /* 0x7ffffe670400788c */ /* 0x000fe4000bf46070 */
[----:B------:R-:W-:Y:S01]  /*b700*/  UIADD3 UR4, UPT, UPT, UR18, -0x15c, URZ ;  /* 0xfffffea412047890 */ /* 0x000fe2000fffe0ff */
[----:B------:R-:W1:Y:S03]  /*b710*/  LDCU UR15, c[0x0][0x3a0] ;  /* 0x00007400ff0f77ac */ /* 0x000e660008000800 */
[----:B------:R1:W-:Y:S01]  /*b720*/  LDGSTS.E [R79+0x28058], desc[UR26][R80.64], !P2 ;  /* 0x28058000504f7fae */ /* 0x0003e2000d1a101a */
[----:B------:R-:W-:Y:S01]  /*b730*/  PLOP3.LUT P2, PT, PT, PT, UP1, 0x80, 0x8 ;  /* 0x000000000008781c */ /* 0x000fe20003f4f018 */
[----:B------:R-:W-:Y:S01]  /*b740*/  UISETP.GE.U32.AND UP1, UPT, UR5, 0x7ffffe66, UPT ;  /* 0x7ffffe660500788c */ /* 0x000fe2000bf26070 */
[----:B------:R-:W1:Y:S01]  /*b750*/  LDC R5, c[0x0][0x3a0] ;  /* 0x0000e800ff057b82 */ /* 0x000e620000000800 */
[----:B------:R1:W-:Y:S01]  /*b760*/  LDGSTS.E [R79+0x2805c], desc[UR26][R82.64], !P3 ;  /* 0x2805c000524f7fae */ /* 0x0003e2000d9a101a */
[----:B------:R-:W-:Y:S01]  /*b770*/  PLOP3.LUT P3, PT, PT, PT, UP2, 0x80, 0x8 ;  /* 0x000000000008781c */ /* 0x000fe20003f6f028 */
[----:B------:R-:W-:-:S02]  /*b780*/  UIADD3 UR5, UPT, UPT, UR19, -0x15d, URZ ;  /* 0xfffffea313057890 */ /* 0x000fc4000fffe0ff */
[----:B------:R-:W-:Y:S01]  /*b790*/  UISETP.GE.U32.AND UP2, UPT, UR4, 0x7ffffe65, UPT ;  /* 0x7ffffe650400788c */ /* 0x000fe2000bf46070 */
[----:B---3--:R-:W-:Y:S01]  /*b7a0*/  VIADD R6, R6, 0xfffffe89 ;  /* 0xfffffe8906067836 */ /* 0x008fe20000000000 */
[----:B------:R-:W-:Y:S01]  /*b7b0*/  UIADD3 UR4, UPT, UPT, UR20, -0x15e, URZ ;  /* 0xfffffea214047890 */ /* 0x000fe2000fffe0ff */
[----:B------:R-:W3:Y:S01]  /*b7c0*/  LDC R7, c[0x0][0x3a0] ;  /* 0x0000e800ff077b82 */ /* 0x000ee20000000800 */
[----:B------:R-:W2:Y:S02]  /*b7d0*/  LDCU UR16, c[0x0][0x3a0] ;  /* 0x00007400ff1077ac */ /* 0x000ea40008000800 */
[----:B------:R1:W-:Y:S01]  /*b7e0*/  LDGSTS.E [R79+0x28060], desc[UR26][R84.64], !P2 ;  /* 0x28060000544f7fae */ /* 0x0003e2000d1a101a */
[----:B------:R-:W-:Y:S01]  /*b7f0*/  PLOP3.LUT P2, PT, PT, PT, UP1, 0x80, 0x8 ;  /* 0x000000000008781c */ /* 0x000fe20003f4f018 */
[----:B------:R-:W-:Y:S01]  /*b800*/  UISETP.GE.U32.AND UP1, UPT, UR5, 0x7ffffe64, UPT ;  /* 0x7ffffe640500788c */ /* 0x000fe2000bf26070 */
[----:B----4-:R-:W-:Y:S01]  /*b810*/  VIADD R4, R4, 0xfffffe8b ;  /* 0xfffffe8b04047836 */ /* 0x010fe20000000000 */
[----:B------:R4:W-:Y:S01]  /*b820*/  LDGSTS.E [R79+0x28064], desc[UR26][R86.64], !P3 ;  /* 0x28064000564f7fae */ /* 0x0009e2000d9a101a */
[----:B------:R-:W-:Y:S01]  /*b830*/  PLOP3.LUT P3, PT, PT, PT, UP2, 0x80, 0x8 ;  /* 0x000000000008781c */ /* 0x000fe20003f6f028 */
[----:B------:R-:W-:-:S02]  /*b840*/  UIADD3 UR5, UPT, UPT, UR21, -0x15f, URZ ;  /* 0xfffffea115057890 */ /* 0x000fc4000fffe0ff */
[----:B------:R-:W-:Y:S02]  /*b850*/  UISETP.GE.U32.AND UP2, UPT, UR4, 0x7ffffe63, UPT ;  /* 0x7ffffe630400788c */ /* 0x000fe4000bf46070 */
[----:B------:R-:W-:Y:S01]  /*b860*/  UIADD3 UR4, UPT, UPT, UR22, -0x160, URZ ;  /* 0xfffffea016047890 */ /* 0x000fe2000fffe0ff */
[----:B------:R-:W2:Y:S01]  /*b870*/  LDCU UR17, c[0x0][0x3a0] ;  /* 0x00007400ff1177ac */ /* 0x000ea20008000800 */
[----:B-1----:R-:W-:Y:S02]  /*b880*/  VIADD R5, R5, 0xfffffe8a ;  /* 0xfffffe8a05057836 */ /* 0x002fe40000000000 */
[----:B------:R4:W-:Y:S01]  /*b890*/  LDGSTS.E [R79+0x28068], desc[UR26][R88.64], !P2 ;  /* 0x28068000584f7fae */ /* 0x0009e2000d1a101a */
[----:B------:R-:W-:Y:S01]  /*b8a0*/  PLOP3.LUT P2, PT, PT, PT, UP1, 0x80, 0x8 ;  /* 0x000000000008781c */ /* 0x000fe20003f4f018 */
[----:B------:R-:W-:Y:S02]  /*b8b0*/  UISETP.GE.U32.AND UP1, UPT, UR5, 0x7ffffe62, UPT ;  /* 0x7ffffe620500788c */ /* 0x000fe4000bf26070 */
[----:B------:R4:W-:Y:S01]  /*b8c0*/  LDGSTS.E [R79+0x2806c], desc[UR26][R90.64], !P3 ;  /* 0x2806c0005a4f7fae */ /* 0x0009e2000d9a101a */
[----:B------:R-:W-:Y:S01]  /*b8d0*/  PLOP3.LUT P3, PT, PT, PT, UP2, 0x80, 0x8 ;  /* 0x000000000008781c */ /* 0x000fe20003f6f028 */
[----:B------:R-:W-:Y:S01]  /*b8e0*/  UIADD3 UR5, UPT, UPT, UR23, -0x161, URZ ;  /* 0xfffffe9f17057890 */ /* 0x000fe2000fffe0ff */
[----:B---3--:R-:W-:Y:S01]  /*b8f0*/  VIADD R7, R7, 0xfffffe83 ;  /* 0xfffffe8307077836 */ /* 0x008fe20000000000 */
[----:B------:R-:W-:-:S02]  /*b900*/  UISETP.GE.U32.AND UP2, UPT, UR4, 0x7ffffe61, UPT ;  /* 0x7ffffe610400788c */ /* 0x000fc4000bf46070 */
[----:B------:R-:W-:Y:S01]  /*b910*/  UIADD3 UR4, UPT, UPT, UR24, -0x162, URZ ;  /* 0xfffffe9e18047890 */ /* 0x000fe2000fffe0ff */
[----:B------:R-:W1:Y:S03]  /*b920*/  LDCU UR18, c[0x0][0x3a0] ;  /* 0x00007400ff1277ac */ /* 0x000e660008000800 */
[----:B------:R4:W-:Y:S01]  /*b930*/  LDGSTS.E [R79+0x28070], desc[UR26][R92.64], !P2 ;  /* 0x280700005c4f7fae */ /* 0x0009e2000d1a101a */
[----:B------:R-:W-:Y:S01]  /*b940*/  PLOP3.LUT P2, PT, PT, PT, UP1, 0x80, 0x8 ;  /* 0x000000000008781c */ /* 0x000fe20003f4f018 */
[----:B------:R-:W-:Y:S02]  /*b950*/  UISETP.GE.U32.AND UP1, UPT, UR5, 0x7ffffe60, UPT ;  /* 0x7ffffe600500788c */ /* 0x000fe4000bf26070 */
[----:B------:R4:W-:Y:S01]  /*b960*/  LDGSTS.E [R79+0x28074], desc[UR26][R94.64], !P3 ;  /* 0x280740005e4f7fae */ /* 0x0009e2000d9a101a */
[----:B------:R-:W-:Y:S01]  /*b970*/  PLOP3.LUT P3, PT, PT, PT, UP2, 0x80, 0x8 ;  /* 0x000000000008781c */ /* 0x000fe20003f6f028 */
[----:B------:R-:W-:-:S02]  /*b980*/  UIADD3 UR5, UPT, UPT, UR25, -0x163, URZ ;  /* 0xfffffe9d19057890 */ /* 0x000fc4000fffe0ff */
[----:B------:R-:W-:Y:S02]  /*b990*/  UISETP.GE.U32.AND UP2, UPT, UR4, 0x7ffffe5f, UPT ;  /* 0x7ffffe5f0400788c */ /* 0x000fe4000bf46070 */
[----:B------:R-:W-:-:S04]  /*b9a0*/  UIADD3 UR4, UPT, UPT, UR28, -0x164, URZ ;  /* 0xfffffe9c1c047890 */ /* 0x000fc8000fffe0ff */
[----:B------:R4:W-:Y:S01]  /*b9b0*/  LDGSTS.E [R79+0x28078], desc[UR26][R96.64], !P2 ;  /* 0x28078000604f7fae */ /* 0x0009e2000d1a101a */
[----:B------:R-:W-:Y:S01]  /*b9c0*/  PLOP3.LUT P2, PT, PT, PT, UP1, 0x80, 0x8 ;  /* 0x000000000008781c */ /* 0x000fe20003f4f018 */
[----:B------:R-:W-:Y:S02]  /*b9d0*/  UISETP.GE.U32.AND UP1, UPT, UR5, 0x7ffffe5e, UPT ;  /* 0x7ffffe5e0500788c */ /* 0x000fe4000bf26070 */
[----:B------:R4:W-:Y:S01]  /*b9e0*/  LDGSTS.E [R79+0x2807c], desc[UR26][R98.64], !P3 ;  /* 0x2807c000624f7fae */ /* 0x0009e2000d9a101a */
[----:B------:R-:W-:Y:S01]  /*b9f0*/  PLOP3.LUT P3, PT, PT, PT, UP2, 0x80, 0x8 ;  /* 0x000000000008781c */ /* 0x000fe20003f6f028 */
[----:B------:R-:W-:Y:S02]  /*ba00*/  UIADD3 UR5, UPT, UPT, UR29, -0x165, URZ ;  /* 0xfffffe9b1d057890 */ /* 0x000fe4000fffe0ff */
[----:B------:R-:W-:Y:S02]  /*ba10*/  UISETP.GE.U32.AND UP2, UPT, UR4, 0x7ffffe5d, UPT ;  /* 0x7ffffe5d0400788c */ /* 0x000fe4000bf46070 */
[----:B------:R-:W-:Y:S01]  /*ba20*/  UIADD3 UR4, UPT, UPT, UR6, -0x166, URZ ;  /* 0xfffffe9a06047890 */ /* 0x000fe2000fffe0ff */
[----:B------:R-:W3:Y:S03]  /*ba30*/  LDCU UR6, c[0x0][0x3a0] ;  /* 0x00007400ff0677ac */ /* 0x000ee60008000800 */
        /* <DEDUP_REMOVED lines=8> */
[----:B------:R-:W1:Y:S03]  /*bac0*/  LDCU UR7, c[0x0][0x3a0] ;  /* 0x00007400ff0777ac */ /* 0x000e660008000800 */
[----:B------:R4:W-:Y:S01]  /*bad0*/  LDGSTS.E [R79+0x28088], desc[UR26][R104.64], !P2 ;  /* 0x28088000684f7fae */ /* 0x0009e2000d1a101a */
[----:B------:R-:W-:Y:S01]  /*bae0*/  PLOP3.LUT P2, PT, PT, PT, UP1, 0x80, 0x8 ;  /* 0x000000000008781c */ /* 0x000fe20003f4f018 */
[----:B------:R-:W-:-:S02]  /*baf0*/  UISETP.GE.U32.AND UP1, UPT, UR5, 0x7ffffe5a, UPT ;  /* 0x7ffffe5a0500788c */ /* 0x000fc4000bf26070 */
[----:B------:R4:W-:Y:S01]  /*bb00*/  LDGSTS.E [R79+0x2808c], desc[UR26][R106.64], !P3 ;  /* 0x2808c0006a4f7fae */ /* 0x0009e2000d9a101a */
[----:B------:R-:W-:Y:S01]  /*bb10*/  PLOP3.LUT P3, PT, PT, PT, UP2, 0x80, 0x8 ;  /* 0x000000000008781c */ /* 0x000fe20003f6f028 */
[----:B--2---:R-:W-:Y:S02]  /*bb20*/  UIADD3 UR5, UPT, UPT, UR13, -0x169, URZ ;  /* 0xfffffe970d057890 */ /* 0x004fe4000fffe0ff */
[----:B------:R-:W-:Y:S02]  /*bb30*/  UISETP.GE.U32.AND UP2, UPT, UR4, 0x7ffffe59, UPT ;  /* 0x7ffffe590400788c */ /* 0x000fe4000bf46070 */
[----:B-----5:R-:W-:Y:S01]  /*bb40*/  UIADD3 UR4, UPT, UPT, UR14, -0x16a, URZ ;  /* 0xfffffe960e047890 */ /* 0x020fe2000fffe0ff */
        /* <DEDUP_REMOVED lines=9> */
[----:B------:R-:W5:Y:S03]  /*bbe0*/  LDCU UR13, c[0x0][0x3a0] ;  /* 0x00007400ff0d77ac */ /* 0x000f660008000800 */
[----:B------:R4:W-:Y:S01]  /*bbf0*/  LDGSTS.E [R79+0x28098], desc[UR26][R112.64], !P2 ;  /* 0x28098000704f7fae */ /* 0x0009e2000d1a101a */
[----:B------:R-:W-:Y:S01]  /*bc00*/  PLOP3.LUT P2, PT, PT, PT, UP1, 0x80, 0x8 ;  /* 0x000000000008781c */ /* 0x000fe20003f4f018 */
[----:B------:R-:W-:-:S02]  /*bc10*/  UISETP.GE.U32.AND UP1, UPT, UR5, 0x7ffffe56, UPT ;  /* 0x7ffffe560500788c */ /* 0x000fc4000bf26070 */
[----:B------:R4:W-:Y:S01]  /*bc20*/  LDGSTS.E [R79+0x2809c], desc[UR26][R114.64], !P3 ;  /* 0x2809c000724f7fae */ /* 0x0009e2000d9a101a */
[----:B------:R-:W-:Y:S01]  /*bc30*/  PLOP3.LUT P3, PT, PT, PT, UP2, 0x80, 0x8 ;  /* 0x000000000008781c */ /* 0x000fe20003f6f028 */
[----:B------:R-:W-:Y:S02]  /*bc40*/  UIADD3 UR5, UPT, UPT, UR17, -0x16d, URZ ;  /* 0xfffffe9311057890 */ /* 0x000fe4000fffe0ff */
[----:B------:R-:W-:Y:S02]  /*bc50*/  UISETP.GE.U32.AND UP2, UPT, UR4, 0x7ffffe55, UPT ;  /* 0x7ffffe550400788c */ /* 0x000fe4000bf46070 */
[----:B-1----:R-:W-:-:S04]  /*bc60*/  UIADD3 UR4, UPT, UPT, UR18, -0x16e, URZ ;  /* 0xfffffe9212047890 */ /* 0x002fc8000fffe0ff */
[----:B------:R4:W-:Y:S01]  /*bc70*/  LDGSTS.E [R79+0x280a0], desc[UR26][R116.64], !P2 ;  /* 0x280a0000744f7fae */ /* 0x0009e2000d1a101a */
[----:B------:R-:W-:Y:S01]  /*bc80*/  PLOP3.LUT P2, PT, PT, PT, UP1, 0x80, 0x8 ;  /* 0x000000000008781c */ /* 0x000fe20003f4f018 */
[----:B------:R-:W-:Y:S02]  /*bc90*/  UISETP.GE.U32.AND UP1, UPT, UR5, 0x7ffffe54, UPT ;  /* 0x7ffffe540500788c */ /* 0x000fe4000bf26070 */
[----:B------:R4:W-:Y:S01]  /*bca0*/  LDGSTS.E [R79+0x280a4], desc[UR26][R118.64], !P3 ;  /* 0x280a4000764f7fae */ /* 0x0009e2000d9a101a */
[----:B------:R-:W-:Y:S01]  /*bcb0*/  PLOP3.LUT P3, PT, PT, PT, UP2, 0x80, 0x8 ;  /* 0x000000000008781c */ /* 0x000fe20003f6f028 */
[----:B---3--:R-:W-:Y:S02]  /*bcc0*/  UIADD3 UR5, UPT, UPT, UR6, -0x16f, URZ ;  /* 0xfffffe9106057890 */ /* 0x008fe4000fffe0ff */
[----:B------:R-:W-:Y:S02]  /*bcd0*/  UISETP.GE.U32.AND UP2, UPT, UR4, 0x7ffffe53, UPT ;  /* 0x7ffffe530400788c */ /* 0x000fe4000bf46070 */
[----:B------:R-:W-:-:S04]  /*bce0*/  UIADD3 UR4, UPT, UPT, UR7, -0x170, URZ ;  /* 0xfffffe9007047890 */ /* 0x000fc8000fffe0ff */
[----:B------:R4:W-:Y:S01]  /*bcf0*/  LDGSTS.E [R79+0x280a8], desc[UR26][R120.64], !P2 ;  /* 0x280a8000784f7fae */ /* 0x0009e2000d1a101a */
[----:B------:R-:W-:Y:S01]  /*bd00*/  PLOP3.LUT P2, PT, PT, PT, UP1, 0x80, 0x8 ;  /* 0x000000000008781c */ /* 0x000fe20003f4f018 */
[----:B------:R-:W-:Y:S02]  /*bd10*/  UISETP.GE.U32.AND UP1, UPT, UR5, 0x7ffffe52, UPT ;  /* 0x7ffffe520500788c */ /* 0x000fe4000bf26070 */
[----:B------:R4:W-:Y:S01]  /*bd20*/  LDGSTS.E [R79+0x280ac], desc[UR26][R122.64], !P3 ;  /* 0x280ac0007a4f7fae */ /* 0x0009e2000d9a101a */
[----:B------:R-:W-:Y:S01]  /*bd30*/  PLOP3.LUT P3, PT, PT, PT, UP2, 0x80, 0x8 ;  /* 0x000000000008781c */ /* 0x000fe20003f6f028 */
[----:B--2---:R-:W-:Y:S02]  /*bd40*/  UIADD3 UR5, UPT, UPT, UR9, -0x171, URZ ;  /* 0xfffffe8f09057890 */ /* 0x004fe4000fffe0ff */
[----:B------:R-:W-:Y:S02]  /*bd50*/  UISETP.GE.U32.AND UP2, UPT, UR4, 0x7ffffe51, UPT ;  /* 0x7ffffe510400788c */ /* 0x000fe4000bf46070 */
[----:B-----5:R-:W-:Y:S01]  /*bd60*/  UIADD3 UR4, UPT, UPT, UR13, -0x172, URZ ;  /* 0xfffffe8e0d047890 */ /* 0x020fe2000fffe0ff */
[----:B------:R-:W1:Y:S03]  /*bd70*/  LDCU UR9, c[0x0][0x3a0] ;  /* 0x00007400ff0977ac */ /* 0x000e660008000800 */
[----:B------:R4:W-:Y:S01]  /*bd80*/  LDGSTS.E [R79+0x280b0], desc[UR26][R124.64], !P2 ;  /* 0x280b00007c4f7fae */ /* 0x0009e2000d1a101a */
[----:B------:R-:W-:Y:S01]  /*bd90*/  PLOP3.LUT P2, PT, PT, PT, UP1, 0x80, 0x8 ;  /* 0x000000000008781c */ /* 0x000fe20003f4f018 */
[----:B------:R-:W-:-:S02]  /*bda0*/  UISETP.GE.U32.AND UP1, UPT, UR5, 0x7ffffe50, UPT ;  /* 0x7ffffe500500788c */ /* 0x000fc4000bf26070 */
[----:B------:R4:W-:Y:S01]  /*bdb0*/  LDGSTS.E [R79+0x280b4], desc[UR26][R126.64], !P3 ;  /* 0x280b40007e4f7fae */ /* 0x0009e2000d9a101a */
[----:B------:R-:W-:-:S09]  /*bdc0*/  PLOP3.LUT P3, PT, PT, PT, UP2, 0x80, 0x8 ;  /* 0x000000000008781c */ /* 0x000fd20003f6f028 */
[----:B------:R4:W-:Y:S01]  /*bdd0*/  LDGSTS.E [R79+0x280b8], desc[UR26][R128.64], !P2 ;  /* 0x280b8000804f7fae */ /* 0x0009e2000d1a101a */
[----:B------:R-:W-:Y:S01]  /*bde0*/  PLOP3.LUT P2, PT, PT, PT, UP1, 0x80, 0x8 ;  /* 0x000000000008781c */ /* 0x000fe20003f4f018 */
[----:B------:R-:W-:Y:S02]  /*bdf0*/  UISETP.GE.U32.AND UP1, UPT, UR4, 0x7ffffe4f, UPT ;  /* 0x7ffffe4f0400788c */ /* 0x000fe4000bf26070 */
[----:B------:R4:W-:Y:S01]  /*be00*/  LDGSTS.E [R79+0x280bc], desc[UR26][R130.64], !P3 ;  /* 0x280bc000824f7fae */ /* 0x0009e2000d9a101a */
[----:B-1----:R-:W-:-:S03]  /*be10*/  UIADD3 UR9, UPT, UPT, UR9, -0x180, URZ ;  /* 0xfffffe8009097890 */ /* 0x002fc6000fffe0ff */
[----:B------:R-:W-:Y:S01]  /*be20*/  PLOP3.LUT P3, PT, PT, PT, UP1, 0x80, 0x8 ;  /* 0x000000000008781c */ /* 0x000fe20003f6f018 */
[----:B------:R-:W-:-:S05]  /*be30*/  UISETP.GE.U32.AND UP1, UPT, UR9, 0x7ffffe41, UPT ;  /* 0x7ffffe410900788c */ /* 0x000fca000bf26070 */
[----:B------:R4:W-:Y:S01]  /*be40*/  LDGSTS.E [R79+0x280c0], desc[UR26][R132.64], !P2 ;  /* 0x280c0000844f7fae */ /* 0x0009e2000d1a101a */
[----:B------:R-:W-:Y:S02]  /*be50*/  ISETP.GE.U32.AND P2, PT, R4, 0x7ffffe4c, PT ;  /* 0x7ffffe4c0400780c */ /* 0x000fe40003f46070 */
[----:B------:R-:W1:Y:S04]  /*be60*/  LDC R4, c[0x0][0x3a0] ;  /* 0x0000e800ff047b82 */ /* 0x000e680000000800 */
[----:B------:R4:W-:Y:S01]  /*be70*/  LDGSTS.E [R79+0x280c4], desc[UR26][R134.64], !P3 ;  /* 0x280c4000864f7fae */ /* 0x0009e2000d9a101a */
[----:B------:R-:W-:-:S03]  /*be80*/  ISETP.GE.U32.AND P3, PT, R5, 0x7ffffe4b, PT ;  /* 0x7ffffe4b0500780c */ /* 0x000fc60003f66070 */
[----:B------:R-:W2:Y:S01]  /*be90*/  LDC R5, c[0x0][0x3a0] ;  /* 0x0000e800ff057b82 */ /* 0x000ea20000000800 */
[----:B------:R4:W-:Y:S01]  /*bea0*/  LDGSTS.E [R79+0x280c8], desc[UR26][R136.64], !P5 ;  /* 0x280c8000884f7fae */ /* 0x0009e2000e9a101a */
[----:B------:R-:W-:-:S03]  /*beb0*/  ISETP.GE.U32.AND P5, PT, R6, 0x7ffffe4a, PT ;  /* 0x7ffffe4a0600780c */ /* 0x000fc60003fa6070 */
[----:B------:R4:W-:Y:S03]  /*bec0*/  LDGSTS.E [R79+0x280cc], desc[UR26][R138.64], !P4 ;  /* 0x280cc0008a4f7fae */ /* 0x0009e6000e1a101a */
[----:B------:R-:W3:Y:S01]  /*bed0*/  LDC R6, c[0x0][0x3a0] ;  /* 0x0000e800ff067b82 */ /* 0x000ee20000000800 */
[----:B------:R4:W-:Y:S04]  /*bee0*/  LDGSTS.E [R79+0x280d0], desc[UR26][R140.64], !P2 ;  /* 0x280d00008c4f7fae */ /* 0x0009e8000d1a101a */
[----:B------:R4:W-:Y:S01]  /*bef0*/  LDGSTS.E [R79+0x280d4], desc[UR26][R142.64], !P3 ;  /* 0x280d40008e4f7fae */ /* 0x0009e2000d9a101a */
[----:B-1----:R-:W-:-:S03]  /*bf00*/  VIADD R4, R4, 0xfffffe88 ;  /* 0xfffffe8804047836 */ /* 0x002fc60000000000 */
[----:B------:R4:W-:Y:S02]  /*bf10*/  LDGSTS.E [R79+0x280d8], desc[UR26][R144.64], !P5 ;  /* 0x280d8000904f7fae */ /* 0x0009e4000e9a101a */
[----:B------:R-:W-:Y:S02]  /*bf20*/  ISETP.GE.U32.AND P4, PT, R4, 0x7ffffe49, PT ;  /* 0x7ffffe490400780c */ /* 0x000fe40003f86070 */
[----:B------:R-:W1:Y:S01]  /*bf30*/  LDC R4, c[0x0][0x3a0] ;  /* 0x0000e800ff047b82 */ /* 0x000e620000000800 */
[----:B--2---:R-:W-:-:S05]  /*bf40*/  VIADD R5, R5, 0xfffffe87 ;  /* 0xfffffe8705057836 */ /* 0x004fca0000000000 */
[----:B------:R-:W-:Y:S02]  /*bf50*/  ISETP.GE.U32.AND P2, PT, R5, 0x7ffffe48, PT ;  /* 0x7ffffe480500780c */ /* 0x000fe40003f46070 */
[----:B------:R-:W2:Y:S01]  /*bf60*/  LDC R5, c[0x0][0x3a0] ;  /* 0x0000e800ff057b82 */ /* 0x000ea20000000800 */
[----:B---3--:R-:W-:Y:S02]  /*bf70*/  VIADD R6, R6, 0xfffffe86 ;  /* 0xfffffe8606067836 */ /* 0x008fe40000000000 */
[----:B------:R4:W-:Y:S03]  /*bf80*/  LDGSTS.E [R79+0x280dc], desc[UR26][R146.64], !P4 ;  /* 0x280dc000924f7fae */ /* 0x0009e6000e1a101a */
[----:B------:R-:W-:-:S05]  /*bf90*/  ISETP.GE.U32.AND P3, PT, R6, 0x7ffffe47, PT ;  /* 0x7ffffe470600780c */ /* 0x000fca0003f66070 */
[----:B------:R4:W-:Y:S01]  /*bfa0*/  LDGSTS.E [R79+0x280e0], desc[UR26][R148.64], !P2 ;  /* 0x280e0000944f7fae */ /* 0x0009e2000d1a101a */
[----:B------:R-:W-:Y:S01]  /*bfb0*/  ISETP.GE.U32.AND P2, PT, R7, 0x7ffffe44, PT ;  /* 0x7ffffe440700780c */ /* 0x000fe20003f46070 */
[----:B-1----:R-:W-:Y:S02]  /*bfc0*/  VIADD R6, R4, 0xfffffe85 ;  /* 0xfffffe8504067836 */ /* 0x002fe40000000000 */
[----:B------:R-:W1:Y:S04]  /*bfd0*/  LDC R4, c[0x0][0x3a0] ;  /* 0x0000e800ff047b82 */ /* 0x000e680000000800 */
[----:B------:R4:W-:Y:S01]  /*bfe0*/  LDGSTS.E [R79+0x280e4], desc[UR26][R150.64], !P3 ;  /* 0x280e4000964f7fae */ /* 0x0009e2000d9a101a */
[----:B------:R-:W-:Y:S01]  /*bff0*/  ISETP.GE.U32.AND P5, PT, R6, 0x7ffffe46, PT ;  /* 0x7ffffe460600780c */ /* 0x000fe20003fa6070 */
[----:B--2---:R-:W-:-:S02]  /*c000*/  VIADD R5, R5, 0xfffffe84 ;  /* 0xfffffe8405057836 */ /* 0x004fc40000000000 */
[----:B------:R-:W2:Y:S03]  /*c010*/  LDC R6, c[0x0][0x3a0] ;  /* 0x0000e800ff067b82 */ /* 0x000ea60000000800 */
[----:B------:R-:W-:-:S07]  /*c020*/  ISETP.GE.U32.AND P4, PT, R5, 0x7ffffe45, PT ;  /* 0x7ffffe450500780c */ /* 0x000fce0003f86070 */
[----:B------:R4:W-:Y:S01]  /*c030*/  LDGSTS.E [R79+0x280e8], desc[UR26][R152.64], !P5 ;  /* 0x280e8000984f7fae */ /* 0x0009e2000e9a101a */
[----:B-1----:R-:W-:-:S05]  /*c040*/  VIADD R4, R4, 0xfffffe82 ;  /* 0xfffffe8204047836 */ /* 0x002fca0000000000 */
[----:B------:R4:W-:Y:S01]  /*c050*/  LDGSTS.E [R79+0x280ec], desc[UR26][R154.64], !P4 ;  /* 0x280ec0009a4f7fae */ /* 0x0009e2000e1a101a */
[----:B------:R-:W-:Y:S02]  /*c060*/  PLOP3.LUT P4, PT, PT, PT, UP1, 0x80, 0x8 ;  /* 0x000000000008781c */ /* 0x000fe40003f8f018 */
[----:B------:R-:W-:Y:S01]  /*c070*/  ISETP.GE.U32.AND P3, PT, R4, 0x7ffffe43, PT ;  /* 0x7ffffe430400780c */ /* 0x000fe20003f66070 */
[----:B------:R4:W-:Y:S01]  /*c080*/  LDGSTS.E [R79+0x280f0], desc[UR26][R218.64], !P2 ;  /* 0x280f0000da4f7fae */ /* 0x0009e2000d1a101a */
[----:B--2---:R-:W-:-:S05]  /*c090*/  VIADD R6, R6, 0xfffffe81 ;  /* 0xfffffe8106067836 */ /* 0x004fca0000000000 */
[----:B------:R-:W-:-:S06]  /*c0a0*/  ISETP.GE.U32.AND P5, PT, R6, 0x7ffffe42, PT ;  /* 0x7ffffe420600780c */ /* 0x000fcc0003fa6070 */
[----:B------:R4:W-:Y:S07]  /*c0b0*/  LDGSTS.E [R79+0x280f4], desc[UR26][R220.64], !P3 ;  /* 0x280f4000dc4f7fae */ /* 0x0009ee000d9a101a */
[----:B------:R4:W-:Y:S04]  /*c0c0*/  LDGSTS.E [R79+0x280f8], desc[UR26][R222.64], !P5 ;  /* 0x280f8000de4f7fae */ /* 0x0009e8000e9a101a */
[----:B------:R4:W-:Y:S04]  /*c0d0*/  LDGSTS.E [R79+0x280fc], desc[UR26][R224.64], !P4 ;  /* 0x280fc000e04f7fae */ /* 0x0009e8000e1a101a */
[----:B------:R-:W0:Y:S04]  /*c0e0*/  LDGDEPBAR ;  /* 0x00000000000079af */ /* 0x000e280000000000 */
[----:B------:R4:W-:Y:S04]  /*c0f0*/  LDGSTS.E [R30+0x44000], desc[UR26][R156.64], P6 ;  /* 0x440000009c1e7fae */ /* 0x0009e8000b1a101a */
        /* <DEDUP_REMOVED lines=31> */
[----:B------:R-:W0:Y:S01]  /*c2f0*/  LDGDEPBAR ;  /* 0x00000000000079af */ /* 0x000e220000000000 */
[----:B------:R-:W-:-:S04]  /*c300*/  DEPBAR.LE SB0, 0xa ;  /* 0x000082800000791a */ /* 0x000fc80000000000 */
[----:B------:R-:W-:Y:S06]  /*c310*/  BAR.SYNC.DEFER_BLOCKING 0x0 ;  /* 0x0000000000007b1d */ /* 0x000fec0000010000 */
[----:B------:R-:W-:Y:S05]  /*c320*/  @!P0 BRA `(.L_x_6) ;  /* 0x0000000000448947 */ /* 0x000fea0003800000 */
[----:B------:R-:W-:Y:S04]  /*c330*/  LDS.128 R4, [R79] ;  /* 0x000000004f047984 */ /* 0x000fe80000000c00 */
[----:B------:R-:W-:Y:S04]  /*c340*/  LDS.128 R8, [R79+0x10] ;  /* 0x000010004f087984 */ /* 0x000fe80000000c00 */
[----:B------:R-:W-:Y:S04]  /*c350*/  LDS.128 R12, [R79+0x20] ;  /* 0x000020004f0c7984 */ /* 0x000fe80000000c00 */
[----:B------:R-:W-:Y:S04]  /*c360*/  LDS.128 R16, [R79+0x30] ;  /* 0x000030004f107984 */ /* 0x000fe80000000c00 */
[----:B------:R-:W-:Y:S04]  /*c370*/  LDS.128 R20, [R79+0x40] ;  /* 0x000040004f147984 */ /* 0x000fe80000000c00 */
[----:B------:R-:W-:Y:S04]  /*c380*/  LDS.128 R24, [R79+0x50] ;  /* 0x000050004f187984 */ /* 0x000fe80000000c00 */
[----:B----4-:R-:W-:Y:S04]  /*c390*/  LDS.128 R28, [R79+0x60] ;  /* 0x000060004f1c7984 */ /* 0x010fe80000000c00 */
[----:B------:R-:W-:Y:S04]  /*c3a0*/  LDS.128 R32, [R79+0x70] ;  /* 0x000070004f207984 */ /* 0x000fe80000000c00 */
[----:B------:R-:W-:Y:S04]  /*c3b0*/  LDS.128 R36, [R79+0x80] ;  /* 0x000080004f247984 */ /* 0x000fe80000000c00 */
[----:B------:R-:W-:Y:S04]  /*c3c0*/  LDS.128 R40, [R79+0x90] ;  /* 0x000090004f287984 */ /* 0x000fe80000000c00 */
[----:B------:R-:W-:Y:S04]  /*c3d0*/  LDS.128 R44, [R79+0xa0] ;  /* 0x0000a0004f2c7984 */ /* 0x000fe80000000c00 */
[----:B------:R-:W-:Y:S04]  /*c3e0*/  LDS.128 R48, [R79+0xb0] ;  /* 0x0000b0004f307984 */ /* 0x000fe80000000c00 */
[----:B------:R-:W-:Y:S04]  /*c3f0*/  LDS.128 R52, [R79+0xc0] ;  /* 0x0000c0004f347984 */ /* 0x000fe80000000c00 */
[----:B------:R-:W-:Y:S04]  /*c400*/  LDS.128 R56, [R79+0xd0] ;  /* 0x0000d0004f387984 */ /* 0x000fe80000000c00 */
[----:B------:R-:W-:Y:S04]  /*c410*/  LDS.128 R60, [R79+0xe0] ;  /* 0x0000e0004f3c7984 */ /* 0x000fe80000000c00 */
[----:B------:R-:W1:Y:S02]  /*c420*/  LDS.128 R64, [R79+0xf0] ;  /* 0x0000f0004f407984 */ /* 0x000e640000000c00 */
[----:B-1----:R1:W-:Y:S02]  /*c430*/  STTM.x64 tmem[UR12+0x40], R4 ;  /* 0x00004004000079ed */ /* 0x0023e4000834000c */
.L_x_6:
[----:B-1----:R-:W1:Y:S01]  /*c440*/  LDC R6, c[0x0][0x3a0] ;  /* 0x0000e800ff067b82 */ /* 0x002e620000000800 */
[C---:B------:R-:W-:Y:S01]  /*c450*/  IMAD.SHL.U32 R4, R68.reuse, 0x4, RZ ;  /* 0x0000000444047824 */ /* 0x040fe200078e00ff */
[----:B------:R-:W-:Y:S01]  /*c460*/  SHF.R.S32.HI R8, RZ, 0x1f, R68 ;  /* 0x0000001fff087819 */ /* 0x000fe20000011444 */
[----:B------:R-:W2:Y:S01]  /*c470*/  FENCE.VIEW.ASYNC.T ;  /* 0x00000000000073c6 */ /* 0x000ea20000000200 */
[----:B------:R-:W-:Y:S02]  /*c480*/  UIADD3 UR13, UPT, UPT, UR11, 0x40, URZ ;  /* 0x000000400b0d7890 */ /* 0x000fe4000fffe0ff */
[----:B------:R3:W-:Y:S01]  /*c490*/  STL [R1+0x44], R4 ;  /* 0x0000440401007387 */ /* 0x0007e20000100800 */
[----:B------:R-:W-:Y:S01]  /*c4a0*/  SHF.L.U64.HI R78, R68, 0x2, R8 ;  /* 0x00000002444e7819 */ /* 0x000fe20000010208 */
[----:B------:R-:W5:Y:S08]  /*c4b0*/  LDC R10, c[0x0][0x3a0] ;  /* 0x0000e800ff0a7b82 */ /* 0x000f700000000800 */
[----:B--2---:R-:W-:Y:S01]  /*c4c0*/  BAR.SYNC.DEFER_BLOCKING 0x0 ;  /* 0x0000000000007b1d */ /* 0x004fe20000010000 */
[----:B---3--:R-:W-:Y:S01]  /*c4d0*/  IADD3 R4, P0, PT, R76, R4, RZ ;  /* 0x000000044c047210 */ /* 0x008fe20007f1e0ff */
[----:B------:R-:W-:-:S04]  /*c4e0*/  IMAD.SHL.U32 R76, R68, 0x4, RZ ;  /* 0x00000004444c7824 */ /* 0x000fc800078e00ff */
[----:B------:R-:W-:Y:S02]  /*c4f0*/  IMAD.X R5, R77, 0x1, R78, P0 ;  /* 0x000000014d057824 */ /* 0x000fe400000e064e */
[----:B-1----:R-:W-:-:S05]  /*c500*/  VIADD R6, R6, 0xfffffe7f ;  /* 0xfffffe7f06067836 */ /* 0x002fca0000000000 */
[----:B------:R-:W-:Y:S02]  /*c510*/  ISETP.GE.U32.AND P4, PT, R6, 0x7ffffe40, PT ;  /* 0x7ffffe400600780c */ /* 0x000fe40003f86070 */
[----:B------:R-:W-:Y:S01]  /*c520*/  IADD3 R6, P0, PT, R228, R76, RZ ;  /* 0x0000004ce4067210 */ /* 0x000fe20007f1e0ff */
[----:B-----5:R-:W-:-:S04]  /*c530*/  VIADD R10, R10, 0x3f ;  /* 0x0000003f0a0a7836 */ /* 0x020fc80000000000 */
[----:B------:R-:W-:Y:S01]  /*c540*/  IMAD.X R7, R229, 0x1, R78, P0 ;  /* 0x00000001e5077824 */ /* 0x000fe200000e064e */
[----:B------:R-:W-:Y:S01]  /*c550*/  ISETP.NE.U32.AND P0, PT, RZ, UR30, PT ;  /* 0x0000001eff007c0c */ /* 0x000fe2000bf05070 */
[----:B------:R-:W1:Y:S03]  /*c560*/  LDC R229, c[0x0][0x3a0] ;  /* 0x0000e800ffe57b82 */ /* 0x000e660000000800 */
[----:B------:R-:W-:Y:S01]  /*c570*/  ISETP.LT.OR P2, PT, R10, 0x40, P0 ;  /* 0x000000400a00780c */ /* 0x000fe20000741670 */
[----:B-1----:R-:W-:-:S05]  /*c580*/  VIADD R9, R229, 0xfffffe7e ;  /* 0xfffffe7ee5097836 */ /* 0x002fca0000000000 */
[----:B------:R-:W-:-:S07]  /*c590*/  ISETP.GE.U32.AND P3, PT, R9, 0x7ffffe3f, PT ;  /* 0x7ffffe3f0900780c */ /* 0x000fce0003f66070 */
[----:B------:R-:W-:Y:S06]  /*c5a0*/  @P2 BRA `(.L_x_7) ;  /* 0x0000000000c42947 */ /* 0x000fec0003800000 */
[----:B------:R-:W-:Y:S01]  /*c5b0*/  UIADD3 UR5, UPT, UPT, UR10, 0x30000, URZ ;  /* 0x000300000a057890 */ /* 0x000fe2000fffe0ff */
[----:B------:R-:W-:Y:S01]  /*c5c0*/  UMOV UR4, URZ ;  /* 0x000000ff00047c82 */ /* 0x000fe20008000000 */
[----:B------:R-:W-:Y:S02]  /*c5d0*/  UIADD3 UR14, UPT, UPT, UR11, 0x48, URZ ;  /* 0x000000480b0e7890 */ /* 0x000fe4000fffe0ff */
[----:B------:R-:W-:Y:S02]  /*c5e0*/  USHF.R.U32.HI UR5, URZ, 0x4, UR5 ;  /* 0x00000004ff057899 */ /* 0x000fe40008011605 */
[----:B------:R-:W-:Y:S02]  /*c5f0*/  UIADD3 UR15, UPT, UPT, UR11, 0x50, URZ ;  /* 0x000000500b0f7890 */ /* 0x000fe4000fffe0ff */
[----:B------:R-:W-:Y:S02]  /*c600*/  USGXT.U32 UR6, UR5, 0xe ;  /* 0x0000000e0506789a */ /* 0x000fe40008000000 */
[----:B------:R-:W-:-:S02]  /*c610*/  UIADD3 UR18, UPT, UPT, UR11, 0x58, URZ ;  /* 0x000000580b127890 */ /* 0x000fc4000fffe0ff */
[----:B------:R-:W-:Y:S01]  /*c620*/  UIADD3 UR34, UP1, UPT, UR6, 0x2, URZ ;  /* 0x0000000206227890 */ /* 0x000fe2000ff3e0ff */
[----:B------:R-:W-:Y:S01]  /*c630*/  UMOV UR5, URZ ;  /* 0x000000ff00057c82 */ /* 0x000fe20008000000 */
[----:B------:R-:W-:Y:S02]  /*c640*/  UIADD3 UR19, UPT, UPT, UR11, 0x60, URZ ;  /* 0x000000600b137890 */ /* 0x000fe4000fffe0ff */
[----:B------:R-:W-:Y:S02]  /*c650*/  UIADD3.X UR35, UPT, UPT, UR4, 0x40004040, URZ, UP1, !UPT ;  /* 0x4000404004237890 */ /* 0x000fe40008ffe4ff */
[----:B------:R-:W-:Y:S01]  /*c660*/  UIADD3 UR24, UPT, UPT, UR11, 0x68, URZ ;  /* 0x000000680b187890 */ /* 0x000fe2000fffe0ff */
[----:B------:R-:W-:Y:S01]  /*c670*/  UMOV UR4, UR8 ;  /* 0x0000000800047c82 */ /* 0x000fe20008000000 */
[----:B------:R-:W-:Y:S01]  /*c680*/  UIADD3.64 UR16, UPT, UPT, UR34, 0x4, URZ ;  /* 0x0000000422107897 */ /* 0x000fe2000fffe0ff */
[----:B------:R-:W-:Y:S01]  /*c690*/  UMOV UR33, UR4 ;  /* 0x0000000400217c82 */ /* 0x000fe20008000000 */
[----:B------:R-:W-:-:S02]  /*c6a0*/  UIADD3.64 UR4, UPT, UPT, UR34, 0x2, URZ ;  /* 0x0000000222047897 */ /* 0x000fc4000fffe0ff */
[----:B------:R-:W-:Y:S02]  /*c6b0*/  UIADD3.64 UR20, UPT, UPT, UR34, 0x1fe, URZ ;  /* 0x000001fe22147897 */ /* 0x000fe4000fffe0ff */
[----:B------:R-:W-:Y:S02]  /*c6c0*/  UIADD3.64 UR22, UPT, UPT, UR34, 0x200, URZ ;  /* 0x0000020022167897 */ /* 0x000fe4000fffe0ff */
[----:B------:R-:W-:Y:S02]  /*c6d0*/  UIADD3 UR25, UPT, UPT, UR11, 0x70, URZ ;  /* 0x000000700b197890 */ /* 0x000fe4000fffe0ff */
[----:B------:R-:W-:Y:S01]  /*c6e0*/  UIADD3.64 UR28, UPT, UPT, UR34, 0x202, URZ ;  /* 0x00000202221c7897 */ /* 0x000fe2000fffe0ff */
[----:B------:R-:W-:Y:S01]  /*c6f0*/  UMOV UR36, 0x0 ;  /* 0x0000000000247882 */ /* 0x000fe20000000000 */
[----:B------:R-:W-:Y:S01]  /*c700*/  UMOV UR37, 0x8100910 ;  /* 0x0810091000257882 */ /* 0x000fe20000000000 */
[----:B------:R-:W-:Y:S02]  /*c710*/  UIADD3 UR32, UPT, UPT, UR11, 0x78, URZ ;  /* 0x000000780b207890 */ /* 0x000fe4000fffe0ff */
[----:B------:R-:W-:Y:S01]  /*c720*/  UIADD3.64 UR30, UPT, UPT, UR34, 0x204, URZ ;  /* 0x00000204221e7897 */ /* 0x000fe2000fffe0ff */
[----:B------:R-:W-:Y:S01]  /*c730*/  UMOV UR7, 0x40004040 ;  /* 0x4000404000077882 */ /* 0x000fe20000000000 */
[----:B------:R-:W-:Y:S01]  /*c740*/  UMOV UR38, 0x0 ;  /* 0x0000000000267882 */ /* 0x000fe20000000000 */
[----:B------:R-:W-:Y:S01]  /*c750*/  UMOV UR39, 0x8100910 ;  /* 0x0810091000277882 */ /* 0x000fe20000000000 */
[----:B------:R-:W-:Y:S01]  /*c760*/  UMOV UR40, 0x0 ;  /* 0x0000000000287882 */ /* 0x000fe20000000000 */
[----:B------:R-:W-:Y:S01]  /*c770*/  UMOV UR41, 0x8100910 ;  /* 0x0810091000297882 */ /* 0x000fe20000000000 */
[----:B------:R1:W-:Y:S01]  /*c780*/  UTCHMMA tmem[UR13], gdesc[UR6], tmem[UR11], tmem[UR36], idesc[UR37], !UPT ;  /* 0x00ff24060d0079ea */ /* 0x0003e2000f80000b */
[----:B------:R-:W-:Y:S01]  /*c790*/  UMOV UR42, 0x0 ;  /* 0x00000000002a7882 */ /* 0x000fe20000000000 */
[----:B------:R-:W-:Y:S01]  /*c7a0*/  UMOV UR43, 0x8100910 ;  /* 0x08100910002b7882 */ /* 0x000fe20000000000 */
[----:B------:R1:W-:Y:S01]  /*c7b0*/  UTCHMMA tmem[UR14], gdesc[UR34], tmem[UR11], tmem[UR38], idesc[UR39], UPT ;  /* 0x00ff26220e0079ea */ /* 0x0003e2000b80000b */
        /* <DEDUP_REMOVED lines=12> */
[----:B------:R1:W-:Y:S01]  /*c880*/  UTCHMMA tmem[UR25], gdesc[UR28], tmem[UR11], tmem[UR48], idesc[UR49], UPT ;  /* 0x00ff301c190079ea */ /* 0x0003e2000b80000b */
[----:B------:R1:W-:Y:S01]  /*c890*/  UTCHMMA tmem[UR32], gdesc[UR30], tmem[UR11], tmem[UR50], idesc[UR51], UPT ;  /* 0x00ff321e200079ea */ /* 0x0003e2000b80000b */
[----:B------:R1:W-:Y:S01]  /*c8a0*/  UTCBAR [UR33], URZ ;  /* 0x000000ff210073e9 */ /* 0x0003e200080000ff */
[----:B------:R-:W-:Y:S01]  /*c8b0*/  NOP ;  /* 0x0000000000007918 */ /* 0x000fe20000000000 */
.L_x_7:
[----:B------:R-:W2:Y:S04]  /*c8c0*/  LDL.LU.64 R18, [R1+0x50] ;  /* 0x0000500001127983 */ /* 0x000ea80000300a00 */
[----:B------:R-:W3:Y:S04]  /*c8d0*/  LDL.LU.64 R16, [R1+0x38] ;  /* 0x0000380001107983 */ /* 0x000ee80000300a00 */
[----:B------:R-:W5:Y:S04]  /*c8e0*/  LDL.LU.64 R22, [R1+0x30] ;  /* 0x0000300001167983 */ /* 0x000f680000300a00 */
[----:B----4-:R-:W4:Y:S04]  /*c8f0*/  LDL.LU.64 R20, [R1+0x28] ;  /* 0x0000280001147983 */ /* 0x010f280000300a00 */
[----:B------:R-:W4:Y:S04]  /*c900*/  LDL.LU.64 R26, [R1+0x20] ;  /* 0x00002000011a7983 */ /* 0x000f280000300a00 */
[----:B------:R-:W4:Y:S04]  /*c910*/  LDL.LU.64 R24, [R1+0x18] ;  /* 0x0000180001187983 */ /* 0x000f280000300a00 */
[----:B------:R-:W4:Y:S04]  /*c920*/  LDL.LU.64 R30, [R1+0x10] ;  /* 0x00001000011e7983 */ /* 0x000f280000300a00 */
[----:B------:R-:W4:Y:S04]  /*c930*/  LDL.LU.64 R28, [R1+0x8] ;  /* 0x00000800011c7983 */ /* 0x000f280000300a00 */
[----:B------:R-:W4:Y:S01]  /*c940*/  LDL.LU.64 R32, [R1] ;  /* 0x0000000001207983 */ /* 0x000f220000300a00 */
[C---:B------:R-:W-:Y:S01]  /*c950*/  VIADD R9, R229.reuse, 0xfffffe7d ;  /* 0xfffffe7de5097836 */ /* 0x040fe20000000000 */
[----:B-1----:R-:W-:Y:S01]  /*c960*/  UMOV UR4, URZ ;  /* 0x000000ff00047c82 */ /* 0x002fe20008000000 */
[----:B------:R-:W-:Y:S01]  /*c970*/  VIADD R12, R229, 0xfffffe6c ;  /* 0xfffffe6ce50c7836 */ /* 0x000fe20000000000 */
[----:B------:R-:W-:Y:S01]  /*c980*/  BAR.SYNC.DEFER_BLOCKING 0x0 ;  /* 0x0000000000007b1d */ /* 0x000fe20000010000 */
[----:B------:R-:W-:-:S03]  /*c990*/  IMAD.SHL.U32 R228, R251, 0x4, RZ ;  /* 0x00000004fbe47824 */ /* 0x000fc600078e00ff */
[----:B------:R-:W-:Y:S01]  /*c9a0*/  ISETP.GE.U32.AND P5, PT, R12, 0x7ffffe2d, PT ;  /* 0x7ffffe2d0c00780c */ /* 0x000fe20003fa6070 */
[----:B------:R-:W-:-:S03]  /*c9b0*/  VIADD R12, R229, 0xfffffe6e ;  /* 0xfffffe6ee50c7836 */ /* 0x000fc60000000000 */
[----:B------:R-:W-:Y:S01]  /*c9c0*/  SEL R13, RZ, 0x1, P5 ;  /* 0x00000001ff0d7807 */ /* 0x000fe20002800000 */
[----:B------:R1:W-:Y:S04]  /*c9d0*/  STL [R1+0x48], R228 ;  /* 0x000048e401007387 */ /* 0x0003e80000100800 */
[----:B------:R-:W-:Y:S01]  /*c9e0*/  @!PT LDS RZ, [RZ] ;  /* 0x00000000fffff984 */ /* 0x000fe20000000800 */
[----:B------:R-:W-:Y:S01]  /*c9f0*/  @!PT LDS RZ, [RZ] ;  /* 0x00000000fffff984 */ /* 0x000fe20000000800 */
[----:B------:R-:W-:Y:S01]  /*ca00*/  @!PT LDS RZ, [RZ] ;  /* 0x00000000fffff984 */ /* 0x000fe20000000800 */
[----:B------:R1:W-:Y:S04]  /*ca10*/  LDGSTS.E [R79], desc[UR26][R4.64], !P4 ;  /* 0x00000000044f7fae */ /* 0x0003e8000e1a101a */
[----:B------:R1:W-:Y:S01]  /*ca20*/  LDGSTS.E [R79+0x4], desc[UR26][R6.64], !P3 ;  /* 0x00004000064f7fae */ /* 0x0003e2000d9a101a */
[----:B------:R-:W-:Y:S01]  /*ca30*/  ISETP.GE.U32.AND P3, PT, R9, 0x7ffffe3e, PT ;  /* 0x7ffffe3e0900780c */ /* 0x000fe20003f66070 */
[----:B------:R-:W-:-:S05]  /*ca40*/  VIADD R9, R229, 0xfffffe7c ;  /* 0xfffffe7ce5097836 */ /* 0x000fca0000000000 */
[----:B------:R-:W-:Y:S01]  /*ca50*/  ISETP.GE.U32.AND P2, PT, R9, 0x7ffffe3d, PT ;  /* 0x7ffffe3d0900780c */ /* 0x000fe20003f46070 */
[----:B------:R-:W-:Y:S01]  /*ca60*/  VIADD R9, R229, 0xfffffe7b ;  /* 0xfffffe7be5097836 */ /* 0x000fe20000000000 */
[----:B-1----:R-:W-:-:S05]  /*ca70*/  IADD3 R4, P4, PT, R230, R76, RZ ;  /* 0x0000004ce6047210 */ /* 0x002fca0007f9e0ff */
[----:B------:R-:W-:Y:S01]  /*ca80*/  IMAD.X R5, R231, 0x1, R78, P4 ;  /* 0x00000001e7057824 */ /* 0x000fe200020e064e */
[----:B------:R-:W-:-:S04]  /*ca90*/  IADD3 R6, P4, PT, R232, R76, RZ ;  /* 0x0000004ce8067210 */ /* 0x000fc80007f9e0ff */
[----:B------:R1:W-:Y:S01]  /*caa0*/  LDGSTS.E [R79+0x8], desc[UR26][R4.64], !P3 ;  /* 0x00008000044f7fae */ /* 0x0003e2000d9a101a */
[----:B------:R-:W-:Y:S01]  /*cab0*/  IMAD.X R7, R233, 0x1, R78, P4 ;  /* 0x00000001e9077824 */ /* 0x000fe200020e064e */
[----:B------:R-:W-:Y:S01]  /*cac0*/  ISETP.GE.U32.AND P3, PT, R9, 0x7ffffe3c, PT ;  /* 0x7ffffe3c0900780c */ /* 0x000fe20003f66070 */
[----:B------:R-:W-:-:S03]  /*cad0*/  VIADD R9, R229, 0xfffffe7a ;  /* 0xfffffe7ae5097836 */ /* 0x000fc60000000000 */
[----:B------:R1:W-:Y:S02]  /*cae0*/  LDGSTS.E [R79+0xc], desc[UR26][R6.64], !P2 ;  /* 0x0000c000064f7fae */ /* 0x0003e4000d1a101a */
        /* <DEDUP_REMOVED lines=26> */
[--C-:B------:R-:W-:Y:S01]  /*cc90*/  IMAD.X R7, R245, 0x1, R78.reuse, P2 ;  /* 0x00000001f5077824 */ /* 0x100fe200010e064e */
[----:B------:R-:W-:Y:S02]  /*cca0*/  IADD3 R10, P2, PT, R246, R76, RZ ;  /* 0x0000004cf60a7210 */ /* 0x000fe40007f5e0ff */
[----:B------:R-:W-:Y:S01]  /*ccb0*/  ISETP.GE.U32.AND P3, PT, R12, 0x7ffffe2f, PT ;  /* 0x7ffffe2f0c00780c */ /* 0x000fe20003f66070 */
[----:B------:R-:W-:Y:S01]  /*ccc0*/  VIADD R12, R229, 0xfffffe68 ;  /* 0xfffffe68e50c7836 */ /* 0x000fe20000000000 */
[----:B------:R1:W-:Y:S01]  /*ccd0*/  LDGSTS.E [R79+0x24], desc[UR26][R6.64], !P4 ;  /* 0x00024000064f7fae */ /* 0x0003e2000e1a101a */
[----:B------:R-:W-:Y:S01]  /*cce0*/  IMAD.X R11, R247, 0x1, R78, P2 ;  /* 0x00000001f70b7824 */ /* 0x000fe200010e064e */
[----:B------:R-:W-:Y:S01]  /*ccf0*/  ISETP.GE.U32.AND P2, PT, R9, 0x7ffffe36, PT ;  /* 0x7ffffe360900780c */ /* 0x000fe20003f46070 */
[C---:B------:R-:W-:Y:S01]  /*cd00*/  VIADD R9, R229.reuse, 0xfffffe6d ;  /* 0xfffffe6de5097836 */ /* 0x040fe20000000000 */
[----:B------:R-:W-:Y:S01]  /*cd10*/  ISETP.GE.U32.AND P5, PT, R12, 0x7ffffe29, PT ;  /* 0x7ffffe290c00780c */ /* 0x000fe20003fa6070 */
[----:B-1----:R-:W-:Y:S01]  /*cd20*/  VIADD R4, R229, 0xfffffe6a ;  /* 0xfffffe6ae5047836 */ /* 0x002fe20000000000 */
[----:B------:R-:W-:-:S02]  /*cd30*/  SEL R5, RZ, 0x4, P3 ;  /* 0x00000004ff057807 */ /* 0x000fc40001800000 */
[----:B------:R-:W-:Y:S01]  /*cd40*/  ISETP.GE.U32.AND P6, PT, R9, 0x7ffffe2e, PT ;  /* 0x7ffffe2e0900780c */ /* 0x000fe20003fc6070 */
[C---:B------:R-:W-:Y:S01]  /*cd50*/  VIADD R9, R229.reuse, 0xfffffe6f ;  /* 0xfffffe6fe5097836 */ /* 0x040fe20000000000 */
[----:B------:R-:W-:Y:S01]  /*cd60*/  ISETP.GE.U32.AND P3, PT, R4, 0x7ffffe2b, PT ;  /* 0x7ffffe2b0400780c */ /* 0x000fe20003f66070 */
[C---:B------:R-:W-:Y:S01]  /*cd70*/  VIADD R6, R229.reuse, 0xfffffe6b ;  /* 0xfffffe6be5067836 */ /* 0x040fe20000000000 */
[----:B------:R-:W-:Y:S01]  /*cd80*/  SEL R12, RZ, 0x1fffe, P6 ;  /* 0x0001fffeff0c7807 */ /* 0x000fe20003000000 */
[----:B------:R-:W-:Y:S01]  /*cd90*/  VIADD R7, R229, 0xfffffe64 ;  /* 0xfffffe64e5077836 */ /* 0x000fe20000000000 */
[----:B------:R-:W-:Y:S01]  /*cda0*/  ISETP.GE.U32.AND P4, PT, R9, 0x7ffffe30, PT ;  /* 0x7ffffe300900780c */ /* 0x000fe20003f86070 */
[----:B------:R-:W-:Y:S01]  /*cdb0*/  VIADD R9, R229, 0xfffffe69 ;  /* 0xfffffe69e5097836 */ /* 0x000fe20000000000 */
[----:B------:R1:W-:Y:S01]  /*cdc0*/  LDGSTS.E [R79+0x28], desc[UR26][R10.64], !P2 ;  /* 0x000280000a4f7fae */ /* 0x0003e2000d1a101a */
[----:B------:R-:W-:Y:S01]  /*cdd0*/  IMAD.IADD R12, R13, 0x1, R12 ;  /* 0x000000010d0c7824 */ /* 0x000fe200078e020c */
[----:B------:R-:W-:Y:S01]  /*cde0*/  SEL R4, RZ, 0x7fff8, P4 ;  /* 0x0007fff8ff047807 */ /* 0x000fe20002000000 */
[----:B------:R-:W-:Y:S01]  /*cdf0*/  VIADD R13, R229, 0xfffffe67 ;  /* 0xfffffe67e50d7836 */ /* 0x000fe20000000000 */
[----:B------:R-:W-:-:S02]  /*ce00*/  ISETP.GE.U32.AND P6, PT, R9, 0x7ffffe2a, PT ;  /* 0x7ffffe2a0900780c */ /* 0x000fc40003fc6070 */
[----:B------:R-:W-:Y:S02]  /*ce10*/  ISETP.GE.U32.AND P4, PT, R6, 0x7ffffe2c, PT ;  /* 0x7ffffe2c0600780c */ /* 0x000fe40003f86070 */
[----:B------:R-:W-:Y:S02]  /*ce20*/  LOP3.LUT R12, R12, 0x3, RZ, 0xc0, !PT ;  /* 0x000000030c0c7812 */ /* 0x000fe400078ec0ff */
[----:B------:R-:W-:Y:S02]  /*ce30*/  SEL R6, RZ, 0x1, P5 ;  /* 0x00000001ff067807 */ /* 0x000fe40002800000 */
[----:B------:R-:W-:Y:S01]  /*ce40*/  ISETP.GE.U32.AND P5, PT, R7, 0x7ffffe25, PT ;  /* 0x7ffffe250700780c */ /* 0x000fe20003fa6070 */
[C---:B------:R-:W-:Y:S01]  /*ce50*/  VIADD R7, R229.reuse, 0xfffffe65 ;  /* 0xfffffe65e5077836 */ /* 0x040fe20000000000 */
[----:B------:R-:W-:Y:S02]  /*ce60*/  SEL R9, RZ, 0x1fffe, P6 ;  /* 0x0001fffeff097807 */ /* 0x000fe40003000000 */
[----:B------:R-:W-:Y:S01]  /*ce70*/  IADD3 R5, PT, PT, R12, R4, R5 ;  /* 0x000000040c057210 */ /* 0x000fe20007ffe005 */
[----:B------:R-:W-:Y:S01]  /*ce80*/  VIADD R12, R229, 0xfffffe61 ;  /* 0xfffffe61e50c7836 */ /* 0x000fe20000000000 */
[----:B------:R-:W-:Y:S01]  /*ce90*/  ISETP.GE.U32.AND P6, PT, R7, 0x7ffffe26, PT ;  /* 0x7ffffe260700780c */ /* 0x000fe20003fc6070 */
[----:B------:R-:W-:Y:S01]  /*cea0*/  IMAD.IADD R6, R6, 0x1, R9 ;  /* 0x0000000106067824 */ /* 0x000fe200078e0209 */
[----:B------:R-:W-:Y:S01]  /*ceb0*/  SEL R9, RZ, 0x1, P5 ;  /* 0x00000001ff097807 */ /* 0x000fe20002800000 */
[----:B------:R-:W-:Y:S01]  /*cec0*/  VIADD R4, R229, 0xfffffe66 ;  /* 0xfffffe66e5047836 */ /* 0x000fe20000000000 */
[----:B------:R-:W-:-:S02]  /*ced0*/  ISETP.GE.U32.AND P5, PT, R12, 0x7ffffe22, PT ;  /* 0x7ffffe220c00780c */ /* 0x000fc40003fa6070 */
[----:B------:R-:W-:Y:S02]  /*cee0*/  SEL R12, RZ, 0x1fffe, P6 ;  /* 0x0001fffeff0c7807 */ /* 0x000fe40003000000 */
[----:B------:R-:W-:Y:S02]  /*cef0*/  SEL R7, RZ, 0x4, P3 ;  /* 0x00000004ff077807 */ /* 0x000fe40001800000 */
[----:B------:R-:W-:Y:S01]  /*cf00*/  ISETP.GE.U32.AND P3, PT, R4, 0x7ffffe27, PT ;  /* 0x7ffffe270400780c */ /* 0x000fe20003f66070 */
[----:B------:R-:W-:Y:S01]  /*cf10*/  IMAD.IADD R9, R9, 0x1, R12 ;  /* 0x0000000109097824 */ /* 0x000fe200078e020c */
[----:B------:R-:W-:Y:S01]  /*cf20*/  SEL R4, RZ, 0x7fff8, P4 ;  /* 0x0007fff8ff047807 */ /* 0x000fe20002000000 */
[----:B------:R-:W-:Y:S01]  /*cf30*/  VIADD R12, R229, 0xfffffe62 ;  /* 0xfffffe62e50c7836 */ /* 0x000fe20000000000 */
[----:B------:R-:W-:Y:S02]  /*cf40*/  LOP3.LUT R6, R6, 0x3, RZ, 0xc0, !PT ;  /* 0x0000000306067812 */ /* 0x000fe400078ec0ff */
[----:B------:R-:W-:Y:S01]  /*cf50*/  ISETP.GE.U32.AND P4, PT, R13, 0x7ffffe28, PT ;  /* 0x7ffffe280d00780c */ /* 0x000fe20003f86070 */
[----:B------:R-:W-:Y:S01]  /*cf60*/  VIADD R13, R229, 0xfffffe60 ;  /* 0xfffffe60e50d7836 */ /* 0x000fe20000000000 */
[----:B------:R-:W-:-:S02]  /*cf70*/  IADD3 R7, PT, PT, R6, R4, R7 ;  /* 0x0000000406077210 */ /* 0x000fc40007ffe007 */
[----:B------:R-:W-:Y:S02]  /*cf80*/  LOP3.LUT R4, R9, 0x3, RZ, 0xc0, !PT ;  /* 0x0000000309047812 */ /* 0x000fe400078ec0ff */
[----:B------:R-:W-:Y:S02]  /*cf90*/  SEL R6, RZ, 0x4, P3 ;  /* 0x00000004ff067807 */ /* 0x000fe40001800000 */
[----:B------:R-:W-:Y:S02]  /*cfa0*/  SEL R9, RZ, 0x7fff8, P4 ;  /* 0x0007fff8ff097807 */ /* 0x000fe40002000000 */
[----:B------:R-:W-:Y:S02]  /*cfb0*/  ISETP.GE.U32.AND P6, PT, R13, 0x7ffffe21, PT ;  /* 0x7ffffe210d00780c */ /* 0x000fe40003fc6070 */
[----:B------:R-:W-:Y:S02]  /*cfc0*/  IADD3 R6, PT, PT, R4, R9, R6 ;  /* 0x0000000904067210 */ /* 0x000fe40007ffe006 */
[----:B------:R-:W-:-:S02]  /*cfd0*/  SEL R9, RZ, 0x1fffe, P5 ;  /* 0x0001fffeff097807 */ /* 0x000fc40002800000 */
[----:B------:R-:W-:Y:S02]  /*cfe0*/  SEL R4, RZ, 0x1, P6 ;  /* 0x00000001ff047807 */ /* 0x000fe40003000000 */
[----:B------:R-:W-:Y:S01]  /*cff0*/  ISETP.GE.U32.AND P3, PT, R12, 0x7ffffe23, PT ;  /* 0x7ffffe230c00780c */ /* 0x000fe20003f66070 */
[----:B------:R-:W-:Y:S01]  /*d000*/  VIADD R12, R229, 0xfffffe63 ;  /* 0xfffffe63e50c7836 */ /* 0x000fe20000000000 */
[----:B-1----:R-:W-:Y:S01]  /*d010*/  IADD3 R10, P2, PT, R156, R228, RZ ;  /* 0x000000e49c0a7210 */ /* 0x002fe20007f5e0ff */
[----:B------:R-:W-:Y:S01]  /*d020*/  IMAD.IADD R9, R4, 0x1, R9 ;  /* 0x0000000104097824 */ /* 0x000fe200078e0209 */
[----:B------:R-:W-:Y:S02]  /*d030*/  SEL R4, RZ, 0x4, P3 ;  /* 0x00000004ff047807 */ /* 0x000fe40001800000 */
[----:B------:R-:W-:Y:S02]  /*d040*/  ISETP.GE.U32.AND P4, PT, R12, 0x7ffffe24, PT ;  /* 0x7ffffe240c00780c */ /* 0x000fe40003f86070 */
[----:B------:R-:W-:-:S02]  /*d050*/  LOP3.LUT R12, R9, 0x3, RZ, 0xc0, !PT ;  /* 0x00000003090c7812 */ /* 0x000fc400078ec0ff */
[----:B------:R-:W-:Y:S02]  /*d060*/  SHF.R.S32.HI R9, RZ, 0x1f, R251 ;  /* 0x0000001fff097819 */ /* 0x000fe400000114fb */
[----:B------:R-:W-:Y:S02]  /*d070*/  SEL R13, RZ, 0x7fff8, P4 ;  /* 0x0007fff8ff0d7807 */ /* 0x000fe40002000000 */
[----:B------:R-:W-:Y:S02]  /*d080*/  SHF.L.U64.HI R77, R251, 0x2, R9 ;  /* 0x00000002fb4d7819 */ /* 0x000fe40000010209 */
[----:B------:R-:W-:-:S03]  /*d090*/  IADD3 R4, PT, PT, R12, R13, R4 ;  /* 0x0000000d0c047210 */ /* 0x000fc60007ffe004 */
[----:B------:R-:W-:Y:S02]  /*d0a0*/  IMAD.X R11, R157, 0x1, R77, P2 ;  /* 0x000000019d0b7824 */ /* 0x000fe400010e064d */
[----:B------:R-:W1:Y:S02]  /*d0b0*/  LDC R157, c[0x0][0x3a0] ;  /* 0x0000e800ff9d7b82 */ /* 0x000e640000000800 */
[----:B-1----:R-:W-:Y:S01]  /*d0c0*/  VIADD R157, R157, 0x3f ;  /* 0x0000003f9d9d7836 */ /* 0x002fe20000000000 */
[-C--:B--2---:R-:W-:Y:S02]  /*d0d0*/  IADD3 R12, P2, PT, R18, R76.reuse, RZ ;  /* 0x0000004c120c7210 */ /* 0x084fe40007f5e0ff */
[----:B---3--:R-:W-:-:S03]  /*d0e0*/  IADD3 R14, P3, PT, R16, R76, RZ ;  /* 0x0000004c100e7210 */ /* 0x008fc60007f7e0ff */
[--C-:B------:R-:W-:Y:S01]  /*d0f0*/  IMAD.X R13, R19, 0x1, R78.reuse, P2 ;  /* 0x00000001130d7824 */ /* 0x100fe200010e064e */
[-C--:B-----5:R-:W-:Y:S01]  /*d100*/  IADD3 R16, P2, PT, R22, R76.reuse, RZ ;  /* 0x0000004c16107210 */ /* 0x0a0fe20007f5e0ff */
[----:B------:R-:W-:Y:S01]  /*d110*/  IMAD.X R15, R17, 0x1, R78, P3 ;  /* 0x00000001110f7824 */ /* 0x000fe200018e064e */
[----:B----4-:R-:W-:-:S03]  /*d120*/  IADD3 R18, P3, PT, R20, R76, RZ ;  /* 0x0000004c14127210 */ /* 0x010fc60007f7e0ff */
[--C-:B------:R-:W-:Y:S01]  /*d130*/  IMAD.X R17, R23, 0x1, R78.reuse, P2 ;  /* 0x0000000117117824 */ /* 0x100fe200010e064e */
[-C--:B------:R-:W-:Y:S01]  /*d140*/  IADD3 R20, P2, PT, R26, R76.reuse, RZ ;  /* 0x0000004c1a147210 */ /* 0x080fe20007f5e0ff */
[----:B------:R-:W-:Y:S01]  /*d150*/  IMAD.X R19, R21, 0x1, R78, P3 ;  /* 0x0000000115137824 */ /* 0x000fe200018e064e */
[----:B------:R-:W-:-:S03]  /*d160*/  IADD3 R22, P3, PT, R24, R76, RZ ;  /* 0x0000004c18167210 */ /* 0x000fc60007f7e0ff */
        /* <DEDUP_REMOVED lines=58> */
[--C-:B------:R-:W-:Y:S01]  /*d510*/  IMAD.X R87, R125, 0x1, R78.reuse, P3 ;  /* 0x000000017d577824 */ /* 0x100fe200018e064e */
[-C--:B------:R-:W-:Y:S01]  /*d520*/  IADD3 R90, P3, PT, R128, R76.reuse, RZ ;  /* 0x0000004c805a7210 */ /* 0x080fe20007f7e0ff */
[----:B------:R-:W-:Y:S02]  /*d530*/  VIADD R126, R229, 0xfffffe73 ;  /* 0xfffffe73e57e7836 */ /* 0x000fe40000000000 */
        /* <DEDUP_REMOVED lines=33> */
[----:B------:R-:W-:Y:S01]  /*d750*/  IADD3 R124, P2, PT, R224, R76, RZ ;  /* 0x0000004ce07c7210 */ /* 0x000fe20007f5e0ff */
[----:B------:R-:W-:Y:S02]  /*d760*/  VIADD R76, R229, 0xfffffe74 ;  /* 0xfffffe74e54c7836 */ /* 0x000fe40000000000 */
[--C-:B------:R-:W-:Y:S02]  /*d770*/  IMAD.X R123, R223, 0x1, R78.reuse, P3 ;  /* 0x00000001df7b7824 */ /* 0x100fe400018e064e */
[----:B------:R-:W-:Y:S01]  /*d780*/  IMAD.X R125, R225, 0x1, R78, P2 ;  /* 0x00000001e17d7824 */ /* 0x000fe200010e064e */
[----:B------:R-:W-:Y:S01]  /*d790*/  ISETP.GE.U32.AND P3, PT, R76, 0x7ffffe35, PT ;  /* 0x7ffffe354c00780c */ /* 0x000fe20003f66070 */
[----:B------:R-:W-:Y:S01]  /*d7a0*/  IMAD.SHL.U32 R76, R7, 0x100, RZ ;  /* 0x00000100074c7824 */ /* 0x000fe200078e00ff */
[----:B------:R-:W-:Y:S02]  /*d7b0*/  LOP3.LUT R7, R4, 0xf, RZ, 0xc0, !PT ;  /* 0x0000000f04077812 */ /* 0x000fe400078ec0ff */
[----:B------:R-:W-:Y:S01]  /*d7c0*/  ISETP.GE.U32.AND P2, PT, R126, 0x7ffffe34, PT ;  /* 0x7ffffe347e00780c */ /* 0x000fe20003f46070 */
[----:B------:R-:W-:Y:S01]  /*d7d0*/  VIADD R126, R229, 0xfffffe72 ;  /* 0xfffffe72e57e7836 */ /* 0x000fe20000000000 */
[----:B------:R-:W-:Y:S01]  /*d7e0*/  LOP3.LUT R4, R76, 0xf00, RZ, 0xe2, !PT ;  /* 0x00000f004c047812 */ /* 0x000fe200078ee2ff */
[----:B------:R-:W-:-:S02]  /*d7f0*/  IMAD R6, R6, 0x10, R7 ;  /* 0x0000001006067824 */ /* 0x000fc400078e0207 */
[----:B------:R-:W-:Y:S01]  /*d800*/  VIADD R7, R229, 0xfffffe71 ;  /* 0xfffffe71e5077836 */ /* 0x000fe20000000000 */
[----:B------:R-:W-:Y:S01]  /*d810*/  ISETP.GE.U32.AND P4, PT, R126, 0x7ffffe33, PT ;  /* 0x7ffffe337e00780c */ /* 0x000fe20003f86070 */
[----:B------:R-:W-:Y:S01]  /*d820*/  IMAD R5, R5, 0x1000, R4 ;  /* 0x0000100005057824 */ /* 0x000fe200078e0204 */
[----:B------:R-:W-:Y:S01]  /*d830*/  LOP3.LUT R76, R6, 0xff, RZ, 0xc0, !PT ;  /* 0x000000ff064c7812 */ /* 0x000fe200078ec0ff */
[----:B------:R1:W-:Y:S01]  /*d840*/  LDGSTS.E [R79+0x2c], desc[UR26][R12.64], !P3 ;  /* 0x0002c0000c4f7fae */ /* 0x0003e2000d9a101a */
[-C--:B------:R-:W-:Y:S01]  /*d850*/  IADD3 R4, P3, PT, R158, R228.reuse, RZ ;  /* 0x000000e49e047210 */ /* 0x080fe20007f7e0ff */
[----:B------:R-:W-:Y:S01]  /*d860*/  VIADD R126, R229, 0xfffffe70 ;  /* 0xfffffe70e57e7836 */ /* 0x000fe20000000000 */
[----:B------:R-:W-:Y:S01]  /*d870*/  IADD3 R6, P5, PT, R160, R228, RZ ;  /* 0x000000e4a0067210 */ /* 0x000fe20007fbe0ff */
[----:B------:R-:W-:Y:S01]  /*d880*/  IMAD.IADD R76, R5, 0x1, R76 ;  /* 0x00000001054c7824 */ /* 0x000fe200078e024c */
[----:B------:R2:W-:Y:S01]  /*d890*/  LDGSTS.E [R79+0x30], desc[UR26][R14.64], !P2 ;  /* 0x000300000e4f7fae */ /* 0x0005e2000d1a101a */
[--C-:B------:R-:W-:Y:S01]  /*d8a0*/  IMAD.X R5, R159, 0x1, R77.reuse, P3 ;  /* 0x000000019f057824 */ /* 0x100fe200018e064d */
[----:B------:R-:W-:Y:S01]  /*d8b0*/  ISETP.GE.U32.AND P3, PT, R7, 0x7ffffe32, PT ;  /* 0x7ffffe320700780c */ /* 0x000fe20003f66070 */
[----:B------:R-:W-:Y:S01]  /*d8c0*/  IMAD.X R7, R161, 0x1, R77, P5 ;  /* 0x00000001a1077824 */ /* 0x000fe200028e064d */
[----:B------:R-:W-:Y:S01]  /*d8d0*/  LOP3.LUT R76, R76, 0xffff, RZ, 0xc0, !PT ;  /* 0x0000ffff4c4c7812 */ /* 0x000fe200078ec0ff */
[----:B------:R3:W-:Y:S01]  /*d8e0*/  LDGSTS.E [R79+0x34], desc[UR26][R16.64], !P4 ;  /* 0x00034000104f7fae */ /* 0x0007e2000e1a101a */
[----:B------:R-:W-:-:S02]  /*d8f0*/  ISETP.GE.U32.AND P2, PT, R126, 0x7ffffe31, PT ;  /* 0x7ffffe317e00780c */ /* 0x000fc40003f46070 */
[--C-:B-1----:R-:W-:Y:S02]  /*d900*/  SHF.R.U32.HI R12, RZ, 0xf, R76.reuse ;  /* 0x0000000fff0c7819 */ /* 0x102fe4000001164c */
[--C-:B------:R-:W-:Y:S02]  /*d910*/  SHF.R.U32.HI R13, RZ, 0xe, R76.reuse ;  /* 0x0000000eff0d7819 */ /* 0x100fe4000001164c */
[----:B------:R-:W-:Y:S02]  /*d920*/  LOP3.LUT P4, RZ, R12, 0x1, RZ, 0xc0, !PT ;  /* 0x000000010cff7812 */ /* 0x000fe4000788c0ff */
[----:B------:R-:W-:Y:S01]  /*d930*/  IADD3 R12, P5, PT, R162, R228, RZ ;  /* 0x000000e4a20c7210 */ /* 0x000fe20007fbe0ff */
[----:B------:R-:W-:Y:S01]  /*d940*/  LDGSTS.E [R79+0x38], desc[UR26][R18.64], !P3 ;  /* 0x00038000124f7fae */ /* 0x000fe2000d9a101a */
[----:B------:R-:W-:Y:S02]  /*d950*/  LOP3.LUT P3, RZ, R13, 0x1, RZ, 0xc0, !PT ;  /* 0x000000010dff7812 */ /* 0x000fe4000786c0ff */
[--C-:B------:R-:W-:Y:S01]  /*d960*/  SHF.R.U32.HI R126, RZ, 0xd, R76.reuse ;  /* 0x0000000dff7e7819 */ /* 0x100fe2000001164c */
[----:B------:R-:W-:Y:S01]  /*d970*/  IMAD.X R13, R163, 0x1, R77, P5 ;  /* 0x00000001a30d7824 */ /* 0x000fe200028e064d */
[--C-:B--2---:R-:W-:Y:S01]  /*d980*/  SHF.R.U32.HI R15, RZ, 0xc, R76.reuse ;  /* 0x0000000cff0f7819 */ /* 0x104fe2000001164c */
[----:B------:R1:W-:Y:S01]  /*d990*/  LDGSTS.E [R79+0x3c], desc[UR26][R20.64], !P2 ;  /* 0x0003c000144f7fae */ /* 0x0003e2000d1a101a */
[----:B------:R-:W-:-:S02]  /*d9a0*/  SHF.R.U32.HI R14, RZ, 0xb, R76 ;  /* 0x0000000bff0e7819 */ /* 0x000fc4000001164c */
[----:B------:R-:W-:Y:S01]  /*d9b0*/  LOP3.LUT P5, RZ, R126, 0x1, RZ, 0xc0, !PT ;  /* 0x000000017eff7812 */ /* 0x000fe200078ac0ff */
[----:B------:R2:W-:Y:S01]  /*d9c0*/  LDGSTS.E [R79+0x40], desc[UR26][R22.64], P4 ;  /* 0x00040000164f7fae */ /* 0x0005e2000a1a101a */
[----:B------:R-:W-:Y:S02]  /*d9d0*/  LOP3.LUT P2, RZ, R15, 0x1, RZ, 0xc0, !PT ;  /* 0x000000010fff7812 */ /* 0x000fe4000784c0ff */
[----:B------:R-:W-:Y:S01]  /*d9e0*/  LOP3.LUT P4, RZ, R14, 0x1, RZ, 0xc0, !PT ;  /* 0x000000010eff7812 */ /* 0x000fe2000788c0ff */
[----:B------:R4:W-:Y:S01]  /*d9f0*/  LDGSTS.E [R79+0x44], desc[UR26][R24.64], P3 ;  /* 0x00044000184f7fae */ /* 0x0009e200099a101a */
[-C--:B------:R-:W-:Y:S02]  /*da00*/  IADD3 R14, P3, PT, R164, R228.reuse, RZ ;  /* 0x000000e4a40e7210 */ /* 0x080fe40007f7e0ff */
[--C-:B---3--:R-:W-:Y:S02]  /*da10*/  SHF.R.U32.HI R16, RZ, 0xa, R76.reuse ;  /* 0x0000000aff107819 */ /* 0x108fe4000001164c */
[--C-:B------:R-:W-:Y:S01]  /*da20*/  SHF.R.U32.HI R17, RZ, 0x9, R76.reuse ;  /* 0x00000009ff117819 */ /* 0x100fe2000001164c */
[----:B------:R-:W-:Y:S01]  /*da30*/  IMAD.X R15, R165, 0x1, R77, P3 ;  /* 0x00000001a50f7824 */ /* 0x000fe200018e064d */
[----:B------:R-:W-:Y:S01]  /*da40*/  LOP3.LUT P3, RZ, R16, 0x1, RZ, 0xc0, !PT ;  /* 0x0000000110ff7812 */ /* 0x000fe2000786c0ff */
[----:B------:R-:W-:Y:S01]  /*da50*/  LDGSTS.E [R79+0x48], desc[UR26][R26.64], P5 ;  /* 0x000480001a4f7fae */ /* 0x000fe2000a9a101a */
[----:B-1----:R-:W-:Y:S01]  /*da60*/  SHF.R.U32.HI R21, RZ, 0x8, R76 ;  /* 0x00000008ff157819 */ /* 0x002fe2000001164c */
[----:B--2---:R-:W-:Y:S01]  /*da70*/  VIADD R22, R229, 0xfffffe4d ;  /* 0xfffffe4de5167836 */ /* 0x004fe20000000000 */
[----:B------:R-:W-:Y:S01]  /*da80*/  IADD3 R16, P5, PT, R166, R228, RZ ;  /* 0x000000e4a6107210 */ /* 0x000fe20007fbe0ff */
[----:B------:R1:W-:Y:S01]  /*da90*/  LDGSTS.E [R79+0x4c], desc[UR26][R28.64], P2 ;  /* 0x0004c0001c4f7fae */ /* 0x0003e200091a101a */
[----:B------:R-:W-:Y:S01]  /*daa0*/  LOP3.LUT P2, RZ, R17, 0x1, RZ, 0xc0, !PT ;  /* 0x0000000111ff7812 */ /* 0x000fe2000784c0ff */
[----:B------:R-:W-:-:S02]  /*dab0*/  VIADD R23, R229, 0xfffffe4c ;  /* 0xfffffe4ce5177836 */ /* 0x000fc40000000000 */
[----:B------:R-:W-:Y:S01]  /*dac0*/  LDGSTS.E [R79+0x50], desc[UR26][R30.64], P4 ;  /* 0x000500001e4f7fae */ /* 0x000fe2000a1a101a */
[----:B------:R-:W-:Y:S01]  /*dad0*/  IADD3 R18, P4, PT, R168, R228, RZ ;  /* 0x000000e4a8127210 */ /* 0x000fe20007f9e0ff */
[----:B----4-:R-:W-:Y:S02]  /*dae0*/  VIADD R24, R229, 0xfffffe46 ;  /* 0xfffffe46e5187836 */ /* 0x010fe40000000000 */
[----:B------:R-:W-:Y:S01]  /*daf0*/  LDGSTS.E [R79+0x54], desc[UR26][R32.64], P3 ;  /* 0x00054000204f7fae */ /* 0x000fe200099a101a */
[----:B------:R-:W-:Y:S01]  /*db00*/  ISETP.GE.U32.AND P3, PT, R23, 0x7ffffe0d, PT ;  /* 0x7ffffe0d1700780c */ /* 0x000fe20003f66070 */
[----:B------:R-:W-:Y:S01]  /*db10*/  IMAD.X R19, R169, 0x1, R77, P4 ;  /* 0x00000001a9137824 */ /* 0x000fe200020e064d */
[----:B------:R-:W-:Y:S01]  /*db20*/  LOP3.LUT P4, RZ, R21, 0x1, RZ, 0xc0, !PT ;  /* 0x0000000115ff7812 */ /* 0x000fe2000788c0ff */
[C---:B------:R-:W-:Y:S01]  /*db30*/  VIADD R23, R229.reuse, 0xfffffe4e ;  /* 0xfffffe4ee5177836 */ /* 0x040fe20000000000 */
[----:B------:R-:W-:Y:S01]  /*db40*/  SEL R128, RZ, 0x1, P3 ;  /* 0x00000001ff807807 */ /* 0x000fe20001800000 */
[----:B------:R-:W-:Y:S01]  /*db50*/  LDGSTS.E [R79+0x58], desc[UR26][R34.64], P2 ;  /* 0x00058000224f7fae */ /* 0x000fe200091a101a */
[----:B------:R-:W-:Y:S01]  /*db60*/  ISETP.GE.U32.AND P2, PT, R22, 0x7ffffe0e, PT ;  /* 0x7ffffe0e1600780c */ /* 0x000fe20003f46070 */
[----:B------:R-:W-:-:S02]  /*db70*/  VIADD R22, R229, 0xfffffe4f ;  /* 0xfffffe4fe5167836 */ /* 0x000fc40000000000 */
[--C-:B------:R-:W-:Y:S01]  /*db80*/  IMAD.X R17, R167, 0x1, R77.reuse, P5 ;  /* 0x00000001a7117824 */ /* 0x100fe200028e064d */
[----:B------:R-:W-:Y:S01]  /*db90*/  SEL R129, RZ, 0x1fffe, P2 ;  /* 0x0001fffeff817807 */ /* 0x000fe20001000000 */
[C---:B-1----:R-:W-:Y:S01]  /*dba0*/  VIADD R28, R229.reuse, 0xfffffe40 ;  /* 0xfffffe40e51c7836 */ /* 0x042fe20000000000 */
[----:B------:R-:W-:Y:S01]  /*dbb0*/  ISETP.GE.U32.AND P3, PT, R22, 0x7ffffe10, PT ;  /* 0x7ffffe101600780c */ /* 0x000fe20003f66070 */
[----:B------:R-:W-:Y:S01]  /*dbc0*/  VIADD R22, R229, 0xfffffe49 ;  /* 0xfffffe49e5167836 */ /* 0x000fe20000000000 */
[----:B------:R-:W-:Y:S01]  /*dbd0*/  IADD3 R20, P5, PT, R170, R228, RZ ;  /* 0x000000e4aa147210 */ /* 0x000fe20007fbe0ff */
[----:B------:R1:W-:Y:S01]  /*dbe0*/  LDGSTS.E [R79+0x5c], desc[UR26][R36.64], P4 ;  /* 0x0005c000244f7fae */ /* 0x0003e2000a1a101a */
[----:B------:R-:W-:Y:S01]  /*dbf0*/  ISETP.GE.U32.AND P4, PT, R23, 0x7ffffe0f, PT ;  /* 0x7ffffe0f1700780c */ /* 0x000fe20003f86070 */
[----:B------:R-:W-:Y:S02]  /*dc00*/  VIADD R23, R229, 0xfffffe48 ;  /* 0xfffffe48e5177836 */ /* 0x000fe40000000000 */
[----:B------:R-:W-:Y:S01]  /*dc10*/  IMAD.X R21, R171, 0x1, R77, P5 ;  /* 0x00000001ab157824 */ /* 0x000fe200028e064d */
[----:B------:R-:W-:Y:S01]  /*dc20*/  SEL R126, RZ, 0x4, P4 ;  /* 0x00000004ff7e7807 */ /* 0x000fe20002000000 */
[----:B------:R-:W-:Y:S01]  /*dc30*/  IMAD.IADD R128, R128, 0x1, R129 ;  /* 0x0000000180807824 */ /* 0x000fe200078e0281 */
[----:B------:R-:W-:Y:S01]  /*dc40*/  ISETP.GE.U32.AND P4, PT, R22, 0x7ffffe0a, PT ;  /* 0x7ffffe0a1600780c */ /* 0x000fe20003f86070 */
[----:B------:R-:W-:Y:S01]  /*dc50*/  VIADD R22, R229, 0xfffffe4b ;  /* 0xfffffe4be5167836 */ /* 0x000fe20000000000 */
[----:B------:R-:W-:Y:S01]  /*dc60*/  ISETP.GE.U32.AND P2, PT, R23, 0x7ffffe09, PT ;  /* 0x7ffffe091700780c */ /* 0x000fe20003f46070 */
[----:B------:R-:W-:Y:S01]  /*dc70*/  VIADD R23, R229, 0xfffffe4a ;  /* 0xfffffe4ae5177836 */ /* 0x000fe20000000000 */
[----:B------:R-:W-:-:S02]  /*dc80*/  SEL R135, RZ, 0x1fffe, P4 ;  /* 0x0001fffeff877807 */ /* 0x000fc40002000000 */
[----:B------:R-:W-:Y:S02]  /*dc90*/  SEL R134, RZ, 0x1, P2 ;  /* 0x00000001ff867807 */ /* 0x000fe40001000000 */
[----:B-1----:R-:W-:Y:S02]  /*dca0*/  SEL R37, RZ, 0x7fff8, P3 ;  /* 0x0007fff8ff257807 */ /* 0x002fe40001800000 */
[----:B------:R-:W-:Y:S01]  /*dcb0*/  ISETP.GE.U32.AND P2, PT, R22, 0x7ffffe0c, PT ;  /* 0x7ffffe0c1600780c */ /* 0x000fe20003f46070 */
[----:B------:R-:W-:Y:S01]  /*dcc0*/  VIADD R22, R229, 0xfffffe45 ;  /* 0xfffffe45e5167836 */ /* 0x000fe20000000000 */
[----:B------:R-:W-:Y:S01]  /*dcd0*/  ISETP.GE.U32.AND P3, PT, R23, 0x7ffffe0b, PT ;  /* 0x7ffffe0b1700780c */ /* 0x000fe20003f66070 */
[----:B------:R-:W-:Y:S01]  /*dce0*/  VIADD R23, R229, 0xfffffe44 ;  /* 0xfffffe44e5177836 */ /* 0x000fe20000000000 */
[----:B------:R-:W-:Y:S01]  /*dcf0*/  SEL R36, RZ, 0x7fff8, P2 ;  /* 0x0007fff8ff247807 */ /* 0x000fe20001000000 */
[----:B------:R-:W-:Y:S01]  /*dd00*/  IMAD.IADD R134, R134, 0x1, R135 ;  /* 0x0000000186867824 */ /* 0x000fe200078e0287 */
[----:B------:R-:W-:-:S02]  /*dd10*/  SEL R35, RZ, 0x4, P3 ;  /* 0x00000004ff237807 */ /* 0x000fc40001800000 */
[----:B------:R-:W-:Y:S01]  /*dd20*/  ISETP.GE.U32.AND P3, PT, R22, 0x7ffffe06, PT ;  /* 0x7ffffe061600780c */ /* 0x000fe20003f66070 */
[----:B------:R-:W-:Y:S01]  /*dd30*/  VIADD R22, R229, 0xfffffe41 ;  /* 0xfffffe41e5167836 */ /* 0x000fe20000000000 */
[----:B------:R-:W-:Y:S01]  /*dd40*/  ISETP.GE.U32.AND P4, PT, R23, 0x7ffffe05, PT ;  /* 0x7ffffe051700780c */ /* 0x000fe20003f86070 */
[C---:B------:R-:W-:Y:S01]  /*dd50*/  VIADD R23, R229.reuse, 0xfffffe47 ;  /* 0xfffffe47e5177836 */ /* 0x040fe20000000000 */
[----:B------:R-:W-:Y:S02]  /*dd60*/  SEL R132, RZ, 0x1fffe, P3 ;  /* 0x0001fffeff847807 */ /* 0x000fe40001800000 */
[----:B------:R-:W-:Y:S02]  /*dd70*/  SEL R133, RZ, 0x1, P4 ;  /* 0x00000001ff857807 */ /* 0x000fe40002000000 */
[----:B------:R-:W-:Y:S01]  /*dd80*/  ISETP.GE.U32.AND P3, PT, R22, 0x7ffffe02, PT ;  /* 0x7ffffe021600780c */ /* 0x000fe20003f66070 */
[----:B------:R-:W-:Y:S01]  /*dd90*/  VIADD R22, R229, 0xfffffe43 ;  /* 0xfffffe43e5167836 */ /* 0x000fe20000000000 */
[----:B------:R-:W-:Y:S01]  /*dda0*/  ISETP.GE.U32.AND P4, PT, R23, 0x7ffffe08, PT ;  /* 0x7ffffe081700780c */ /* 0x000fe20003f86070 */
[----:B------:R-:W-:Y:S01]  /*ddb0*/  VIADD R23, R229, 0xfffffe42 ;  /* 0xfffffe42e5177836 */ /* 0x000fe20000000000 */
[----:B------:R-:W-:Y:S01]  /*ddc0*/  ISETP.GE.U32.AND P2, PT, R24, 0x7ffffe07, PT ;  /* 0x7ffffe071800780c */ /* 0x000fe20003f46070 */
[----:B------:R-:W-:Y:S01]  /*ddd0*/  IMAD.IADD R132, R133, 0x1, R132 ;  /* 0x0000000185847824 */ /* 0x000fe200078e0284 */
[----:B------:R-:W-:-:S02]  /*dde0*/  SEL R34, RZ, 0x7fff8, P4 ;  /* 0x0007fff8ff227807 */ /* 0x000fc40002000000 */
[----:B------:R-:W-:Y:S02]  /*ddf0*/  SEL R33, RZ, 0x4, P2 ;  /* 0x00000004ff217807 */ /* 0x000fe40001000000 */
[----:B------:R-:W-:Y:S01]  /*de00*/  ISETP.GE.U32.AND P4, PT, R22, 0x7ffffe04, PT ;  /* 0x7ffffe041600780c */ /* 0x000fe20003f86070 */
[----:B------:R-:W-:Y:S01]  /*de10*/  VIADD R22, R229, 0xfffffe5d ;  /* 0xfffffe5de5167836 */ /* 0x000fe20000000000 */
[----:B------:R-:W-:Y:S01]  /*de20*/  ISETP.GE.U32.AND P2, PT, R23, 0x7ffffe03, PT ;  /* 0x7ffffe031700780c */ /* 0x000fe20003f46070 */
[C---:B------:R-:W-:Y:S01]  /*de30*/  VIADD R23, R229.reuse, 0xfffffe5c ;  /* 0xfffffe5ce5177836 */ /* 0x040fe20000000000 */
[----:B------:R-:W-:Y:S02]  /*de40*/  SEL R131, RZ, 0x1fffe, P3 ;  /* 0x0001fffeff837807 */ /* 0x000fe40001800000 */
[----:B------:R-:W-:Y:S01]  /*de50*/  ISETP.GE.U32.AND P5, PT, R22, 0x7ffffe1e, PT ;  /* 0x7ffffe1e1600780c */ /* 0x000fe20003fa6070 */
[----:B------:R-:W-:Y:S01]  /*de60*/  VIADD R22, R229, 0xfffffe5f ;  /* 0xfffffe5fe5167836 */ /* 0x000fe20000000000 */
[----:B------:R-:W-:Y:S01]  /*de70*/  ISETP.GE.U32.AND P3, PT, R23, 0x7ffffe1d, PT ;  /* 0x7ffffe1d1700780c */ /* 0x000fe20003f66070 */
[----:B------:R-:W-:Y:S01]  /*de80*/  VIADD R23, R229, 0xfffffe5e ;  /* 0xfffffe5ee5177836 */ /* 0x000fe20000000000 */
[----:B------:R-:W-:-:S02]  /*de90*/  SEL R32, RZ, 0x7fff8, P4 ;  /* 0x0007fff8ff207807 */ /* 0x000fc40002000000 */
[----:B------:R-:W-:Y:S02]  /*dea0*/  SEL R31, RZ, 0x4, P2 ;  /* 0x00000004ff1f7807 */ /* 0x000fe40001000000 */
        /* <DEDUP_REMOVED lines=37> */
[----:B------:R-:W1:Y:S01]  /*e100*/  S2R R229, SR_TID.X ;  /* 0x0000000000e57919 */ /* 0x000e620000002100 */
[----:B------:R-:W-:-:S02]  /*e110*/  ISETP.GE.U32.AND P2, PT, R28, 0x7ffffe01, PT ;  /* 0x7ffffe011c00780c */ /* 0x000fc40003f46070 */
[----:B------:R-:W-:Y:S02]  /*e120*/  LOP3.LUT R134, R134, 0x3, RZ, 0xc0, !PT ;  /* 0x0000000386867812 */ /* 0x000fe400078ec0ff */
[----:B------:R-:W-:Y:S02]  /*e130*/  SEL R136, RZ, 0x1, P2 ;  /* 0x00000001ff887807 */ /* 0x000fe40001000000 */
[----:B------:R-:W-:Y:S02]  /*e140*/  SEL R25, RZ, 0x7fff8, P4 ;  /* 0x0007fff8ff197807 */ /* 0x000fe40002000000 */
[----:B------:R-:W-:Y:S01]  /*e150*/  ISETP.GE.U32.AND P4, PT, R23, 0x7ffffe13, PT ;  /* 0x7ffffe131700780c */ /* 0x000fe20003f86070 */
[----:B------:R-:W-:Y:S01]  /*e160*/  IMAD.IADD R131, R136, 0x1, R131 ;  /* 0x0000000188837824 */ /* 0x000fe200078e0283 */
[----:B------:R-:W-:Y:S02]  /*e170*/  IADD3 R35, PT, PT, R134, R36, R35 ;  /* 0x0000002486237210 */ /* 0x000fe40007ffe023 */
[----:B------:R-:W-:-:S02]  /*e180*/  SHF.R.U32.HI R36, RZ, 0x7, R76 ;  /* 0x00000007ff247819 */ /* 0x000fc4000001164c */
[----:B------:R-:W-:Y:S02]  /*e190*/  LOP3.LUT R131, R131, 0x3, RZ, 0xc0, !PT ;  /* 0x0000000383837812 */ /* 0x000fe400078ec0ff */
[----:B------:R-:W-:Y:S02]  /*e1a0*/  LOP3.LUT R132, R132, 0x3, RZ, 0xc0, !PT ;  /* 0x0000000384847812 */ /* 0x000fe400078ec0ff */
[----:B------:R-:W-:Y:S02]  /*e1b0*/  IADD3 R31, PT, PT, R131, R32, R31 ;  /* 0x00000020831f7210 */ /* 0x000fe40007ffe01f */
[----:B------:R-:W-:Y:S02]  /*e1c0*/  SEL R32, RZ, 0x4, P4 ;  /* 0x00000004ff207807 */ /* 0x000fe40002000000 */
[----:B------:R-:W-:Y:S02]  /*e1d0*/  SEL R141, RZ, 0x1, P3 ;  /* 0x00000001ff8d7807 */ /* 0x000fe40001800000 */
[----:B------:R-:W-:-:S02]  /*e1e0*/  LOP3.LUT P4, RZ, R36, 0x1, RZ, 0xc0, !PT ;  /* 0x0000000124ff7812 */ /* 0x000fc4000788c0ff */
[----:B------:R-:W-:Y:S01]  /*e1f0*/  SEL R140, RZ, 0x1fffe, P5 ;  /* 0x0001fffeff8c7807 */ /* 0x000fe20002800000 */
[----:B------:R-:W-:Y:S01]  /*e200*/  IMAD.IADD R141, R141, 0x1, R142 ;  /* 0x000000018d8d7824 */ /* 0x000fe200078e028e */
[----:B------:R-:W-:Y:S02]  /*e210*/  ISETP.GE.U32.AND P3, PT, R22, 0x7ffffe14, PT ;  /* 0x7ffffe141600780c */ /* 0x000fe40003f66070 */
[----:B------:R-:W-:Y:S01]  /*e220*/  IADD3 R33, PT, PT, R132, R34, R33 ;  /* 0x0000002284217210 */ /* 0x000fe20007ffe021 */
[----:B------:R-:W-:Y:S01]  /*e230*/  IMAD.IADD R139, R139, 0x1, R140 ;  /* 0x000000018b8b7824 */ /* 0x000fe200078e028c */
[----:B------:R-:W-:Y:S02]  /*e240*/  SHF.R.U32.HI R34, RZ, 0x6, R76 ;  /* 0x00000006ff227819 */ /* 0x000fe4000001164c */
[----:B------:R-:W-:Y:S02]  /*e250*/  SEL R129, RZ, 0x7fff8, P3 ;  /* 0x0007fff8ff817807 */ /* 0x000fe40001800000 */
[----:B------:R-:W-:Y:S01]  /*e260*/  LOP3.LUT R137, R137, 0x3, RZ, 0xc0, !PT ;  /* 0x0000000389897812 */ /* 0x000fe200078ec0ff */
[----:B------:R2:W-:Y:S01]  /*e270*/  LDGSTS.E [R79+0x60], desc[UR26][R38.64], P4 ;  /* 0x00060000264f7fae */ /* 0x0005e2000a1a101a */
[----:B------:R-:W-:-:S02]  /*e280*/  LOP3.LUT P3, RZ, R34, 0x1, RZ, 0xc0, !PT ;  /* 0x0000000122ff7812 */ /* 0x000fc4000786c0ff */
[----:B------:R-:W-:Y:S02]  /*e290*/  IADD3 R27, PT, PT, R137, R27, R26 ;  /* 0x0000001b891b7210 */ /* 0x000fe40007ffe01a */
[----:B------:R-:W-:Y:S02]  /*e2a0*/  LOP3.LUT R141, R141, 0x3, RZ, 0xc0, !PT ;  /* 0x000000038d8d7812 */ /* 0x000fe400078ec0ff */
[----:B------:R-:W-:Y:S01]  /*e2b0*/  SHF.R.U32.HI R26, RZ, 0x5, R76 ;  /* 0x00000005ff1a7819 */ /* 0x000fe2000001164c */
[----:B------:R-:W-:Y:S01]  /*e2c0*/  IMAD.SHL.U32 R27, R27, 0x100, RZ ;  /* 0x000001001b1b7824 */ /* 0x000fe200078e00ff */
[----:B------:R-:W-:Y:S02]  /*e2d0*/  LOP3.LUT R139, R139, 0x3, RZ, 0xc0, !PT ;  /* 0x000000038b8b7812 */ /* 0x000fe400078ec0ff */
[----:B------:R-:W-:Y:S02]  /*e2e0*/  IADD3 R32, PT, PT, R141, R129, R32 ;  /* 0x000000818d207210 */ /* 0x000fe40007ffe020 */
[----:B------:R-:W-:Y:S01]  /*e2f0*/  LOP3.LUT P4, RZ, R26, 0x1, RZ, 0xc0, !PT ;  /* 0x000000011aff7812 */ /* 0x000fe2000788c0ff */
[----:B------:R3:W-:Y:S01]  /*e300*/  LDGSTS.E [R79+0x64], desc[UR26][R40.64], P3 ;  /* 0x00064000284f7fae */ /* 0x0007e200099a101a */
[----:B------:R-:W-:-:S02]  /*e310*/  IADD3 R25, PT, PT, R139, R25, R24 ;  /* 0x000000198b197210 */ /* 0x000fc40007ffe018 */
[----:B------:R-:W-:Y:S02]  /*e320*/  SHF.R.U32.HI R24, RZ, 0x4, R76 ;  /* 0x00000004ff187819 */ /* 0x000fe4000001164c */
[----:B------:R-:W-:Y:S02]  /*e330*/  LOP3.LUT R32, R32, 0xf, RZ, 0xc0, !PT ;  /* 0x0000000f20207812 */ /* 0x000fe400078ec0ff */
[----:B------:R-:W-:Y:S02]  /*e340*/  LOP3.LUT R26, R31, 0xf, RZ, 0xc0, !PT ;  /* 0x0000000f1f1a7812 */ /* 0x000fe400078ec0ff */
[----:B------:R-:W-:Y:S01]  /*e350*/  LOP3.LUT P3, RZ, R24, 0x1, RZ, 0xc0, !PT ;  /* 0x0000000118ff7812 */ /* 0x000fe2000786c0ff */
[----:B------:R-:W-:Y:S01]  /*e360*/  IMAD R32, R25, 0x10, R32 ;  /* 0x0000001019207824 */ /* 0x000fe200078e0220 */
[----:B------:R-:W-:Y:S01]  /*e370*/  SHF.R.U32.HI R25, RZ, 0x3, R76 ;  /* 0x00000003ff197819 */ /* 0x000fe2000001164c */
[----:B------:R-:W-:Y:S01]  /*e380*/  IMAD R26, R33, 0x10, R26 ;  /* 0x00000010211a7824 */ /* 0x000fe200078e021a */
[----:B------:R-:W-:Y:S01]  /*e390*/  LDGSTS.E [R79+0x68], desc[UR26][R42.64], P4 ;  /* 0x000680002a4f7fae */ /* 0x000fe2000a1a101a */
[----:B------:R-:W-:Y:S01]  /*e3a0*/  IMAD.SHL.U32 R24, R35, 0x100, RZ ;  /* 0x0000010023187824 */ /* 0x000fe200078e00ff */
[----:B------:R-:W-:-:S02]  /*e3b0*/  LOP3.LUT R128, R128, 0x3, RZ, 0xc0, !PT ;  /* 0x0000000380807812 */ /* 0x000fc400078ec0ff */
[----:B------:R-:W-:Y:S02]  /*e3c0*/  LOP3.LUT P4, RZ, R25, 0x1, RZ, 0xc0, !PT ;  /* 0x0000000119ff7812 */ /* 0x000fe4000788c0ff */
[----:B------:R-:W-:Y:S02]  /*e3d0*/  LOP3.LUT R25, R26, 0xff, RZ, 0xc0, !PT ;  /* 0x000000ff1a197812 */ /* 0x000fe400078ec0ff */
[----:B------:R-:W-:Y:S01]  /*e3e0*/  LOP3.LUT R127, R127, 0x3, RZ, 0xc0, !PT ;  /* 0x000000037f7f7812 */ /* 0x000fe200078ec0ff */
[----:B------:R4:W-:Y:S01]  /*e3f0*/  LDGSTS.E [R79+0x6c], desc[UR26][R44.64], P3 ;  /* 0x0006c0002c4f7fae */ /* 0x0009e200099a101a */
[----:B------:R-:W-:Y:S02]  /*e400*/  SHF.R.U32.HI R26, RZ, 0x2, R76 ;  /* 0x00000002ff1a7819 */ /* 0x000fe4000001164c */
[----:B------:R-:W-:Y:S02]  /*e410*/  IADD3 R37, PT, PT, R128, R37, R126 ;  /* 0x0000002580257210 */ /* 0x000fe40007ffe07e */
[----:B------:R-:W-:-:S02]  /*e420*/  LOP3.LUT R24, R24, 0xf00, RZ, 0xe2, !PT ;  /* 0x00000f0018187812 */ /* 0x000fc400078ee2ff */
[----:B------:R-:W-:Y:S01]  /*e430*/  IADD3 R29, PT, PT, R127, R30, R29 ;  /* 0x0000001e7f1d7210 */ /* 0x000fe20007ffe01d */
[----:B------:R5:W-:Y:S01]  /*e440*/  LDGSTS.E [R79+0x70], desc[UR26][R46.64], P4 ;  /* 0x000700002e4f7fae */ /* 0x000be2000a1a101a */
[----:B------:R-:W-:Y:S01]  /*e450*/  LOP3.LUT P3, RZ, R26, 0x1, RZ, 0xc0, !PT ;  /* 0x000000011aff7812 */ /* 0x000fe2000786c0ff */
[----:B------:R-:W-:Y:S01]  /*e460*/  IMAD R24, R37, 0x1000, R24 ;  /* 0x0000100025187824 */ /* 0x000fe200078e0218 */
[----:B------:R-:W-:Y:S02]  /*e470*/  LOP3.LUT R30, R27, 0xf00, RZ, 0xe2, !PT ;  /* 0x00000f001b1e7812 */ /* 0x000fe400078ee2ff */
[-C--:B------:R-:W-:Y:S02]  /*e480*/  IADD3 R22, P5, PT, R172, R228.reuse, RZ ;  /* 0x000000e4ac167210 */ /* 0x080fe40007fbe0ff */
[----:B------:R-:W-:Y:S01]  /*e490*/  LOP3.LUT R27, R32, 0xff, RZ, 0xc0, !PT ;  /* 0x000000ff201b7812 */ /* 0x000fe200078ec0ff */
[----:B------:R-:W-:Y:S01]  /*e4a0*/  IMAD R30, R29, 0x1000, R30 ;  /* 0x000010001d1e7824 */ /* 0x000fe200078e021e */
[----:B------:R-:W-:Y:S01]  /*e4b0*/  SHF.R.U32.HI R76, RZ, 0x1, R76 ;  /* 0x00000001ff4c7819 */ /* 0x000fe2000001164c */
[----:B------:R-:W-:Y:S01]  /*e4c0*/  IMAD.X R23, R173, 0x1, R77, P5 ;  /* 0x00000001ad177824 */ /* 0x000fe200028e064d */
[----:B-1----:R-:W-:Y:S01]  /*e4d0*/  LOP3.LUT R229, R229, 0x3f, RZ, 0xc0, !PT ;  /* 0x0000003fe5e57812 */ /* 0x002fe200078ec0ff */
[----:B------:R-:W-:Y:S01]  /*e4e0*/  IMAD.IADD R29, R24, 0x1, R25 ;  /* 0x00000001181d7824 */ /* 0x000fe200078e0219 */
[----:B------:R-:W-:Y:S01]  /*e4f0*/  IADD3 R24, P5, PT, R174, R228, RZ ;  /* 0x000000e4ae187210 */ /* 0x000fe20007fbe0ff */
[----:B------:R-:W-:Y:S01]  /*e500*/  IMAD.IADD R30, R30, 0x1, R27 ;  /* 0x000000011e1e7824 */ /* 0x000fe200078e021b */
[----:B------:R1:W-:Y:S01]  /*e510*/  LDGSTS.E [R79+0x74], desc[UR26][R48.64], P3 ;  /* 0x00074000304f7fae */ /* 0x0003e200099a101a */
[----:B------:R-:W-:-:S02]  /*e520*/  LOP3.LUT P3, RZ, R76, 0x1, RZ, 0xc0, !PT ;  /* 0x000000014cff7812 */ /* 0x000fc4000786c0ff */
[--C-:B------:R-:W-:Y:S01]  /*e530*/  IMAD.X R25, R175, 0x1, R77.reuse, P5 ;  /* 0x00000001af197824 */ /* 0x100fe200028e064d */
[-C--:B------:R-:W-:Y:S02]  /*e540*/  IADD3 R26, P5, PT, R176, R228.reuse, RZ ;  /* 0x000000e4b01a7210 */ /* 0x080fe40007fbe0ff */
[----:B------:R-:W-:Y:S02]  /*e550*/  PRMT R29, R29, 0x5410, R30 ;  /* 0x000054101d1d7816 */ /* 0x000fe4000000001e */
[-C--:B------:R-:W-:Y:S01]  /*e560*/  IADD3 R30, P4, PT, R178, R228.reuse, RZ ;  /* 0x000000e4b21e7210 */ /* 0x080fe20007f9e0ff */
[--C-:B------:R-:W-:Y:S01]  /*e570*/  IMAD.X R27, R177, 0x1, R77.reuse, P5 ;  /* 0x00000001b11b7824 */ /* 0x100fe200028e064d */
[-C--:B------:R-:W-:Y:S02]  /*e580*/  IADD3 R32, P5, PT, R180, R228.reuse, RZ ;  /* 0x000000e4b4207210 */ /* 0x080fe40007fbe0ff */
[----:B------:R-:W-:Y:S01]  /*e590*/  SHF.R.U64 R35, R29, 0x1f, RZ ;  /* 0x0000001f1d237819 */ /* 0x000fe200000012ff */
[--C-:B------:R-:W-:Y:S01]  /*e5a0*/  IMAD.X R31, R179, 0x1, R77.reuse, P4 ;  /* 0x00000001b31f7824 */ /* 0x100fe200020e064d */
[----:B------:R-:W-:Y:S01]  /*e5b0*/  SHF.R.U64 R37, R29, 0x1e, RZ ;  /* 0x0000001e1d257819 */ /* 0x000fe200000012ff */
[----:B------:R-:W-:Y:S01]  /*e5c0*/  IMAD.X R33, R181, 0x1, R77, P5 ;  /* 0x00000001b5217824 */ /* 0x000fe200028e064d */
[----:B------:R-:W-:Y:S01]  /*e5d0*/  LOP3.LUT P5, RZ, R35, 0x1, RZ, 0xc0, !PT ;  /* 0x0000000123ff7812 */ /* 0x000fe200078ac0ff */
[----:B------:R1:W-:Y:S01]  /*e5e0*/  LDGSTS.E [R79+0x78], desc[UR26][R50.64], P3 ;  /* 0x00078000324f7fae */ /* 0x0003e200099a101a */
[----:B------:R-:W-:-:S02]  /*e5f0*/  IADD3 R34, P4, PT, R182, R228, RZ ;  /* 0x000000e4b6227210 */ /* 0x000fc40007f9e0ff */
[----:B------:R-:W-:Y:S01]  /*e600*/  SHF.R.U64 R36, R29, 0x1d, RZ ;  /* 0x0000001d1d247819 */ /* 0x000fe200000012ff */
[----:B------:R-:W-:Y:S01]  /*e610*/  LDGSTS.E [R79+0x7c], desc[UR26][R52.64], !P6 ;  /* 0x0007c000344f7fae */ /* 0x000fe2000f1a101a */
[----:B------:R-:W-:Y:S01]  /*e620*/  LOP3.LUT P3, RZ, R37, 0x1, RZ, 0xc0, !PT ;  /* 0x0000000125ff7812 */ /* 0x000fe2000786c0ff */
[----:B------:R-:W-:Y:S01]  /*e630*/  IMAD.X R35, R183, 0x1, R77, P4 ;  /* 0x00000001b7237824 */ /* 0x000fe200020e064d */
[----:B------:R-:W-:Y:S02]  /*e640*/  SHF.R.U64 R37, R29, 0x1c, RZ ;  /* 0x0000001c1d257819 */ /* 0x000fe400000012ff */
[----:B------:R-:W-:Y:S02]  /*e650*/  LOP3.LUT P6, RZ, R36, 0x1, RZ, 0xc0, !PT ;  /* 0x0000000124ff7812 */ /* 0x000fe400078cc0ff */
[----:B------:R-:W-:Y:S01]  /*e660*/  LOP3.LUT P4, RZ, R37, 0x1, RZ, 0xc0, !PT ;  /* 0x0000000125ff7812 */ /* 0x000fe2000788c0ff */
[----:B------:R1:W-:Y:S01]  /*e670*/  LDGSTS.E [R79+0x80], desc[UR26][R54.64], P5 ;  /* 0x00080000364f7fae */ /* 0x0003e2000a9a101a */
[----:B--2---:R-:W-:-:S02]  /*e680*/  SHF.R.U64 R38, R29, 0x1b, RZ ;  /* 0x0000001b1d267819 */ /* 0x004fc400000012ff */
[----:B------:R-:W-:Y:S02]  /*e690*/  IADD3 R36, P5, PT, R184, R228, RZ ;  /* 0x000000e4b8247210 */ /* 0x000fe40007fbe0ff */
[----:B------:R-:W-:Y:S01]  /*e6a0*/  SHF.R.U64 R39, R29, 0x1a, RZ ;  /* 0x0000001a1d277819 */ /* 0x000fe200000012ff */
[----:B------:R2:W-:Y:S01]  /*e6b0*/  LDGSTS.E [R79+0x84], desc[UR26][R56.64], P3 ;  /* 0x00084000384f7fae */ /* 0x0005e200099a101a */
[----:B------:R-:W-:Y:S01]  /*e6c0*/  LOP3.LUT P3, RZ, R38, 0x1, RZ, 0xc0, !PT ;  /* 0x0000000126ff7812 */ /* 0x000fe2000786c0ff */
[----:B------:R-:W-:Y:S01]  /*e6d0*/  IMAD.X R37, R185, 0x1, R77, P5 ;  /* 0x00000001b9257824 */ /* 0x000fe200028e064d */
[----:B------:R-:W-:Y:S01]  /*e6e0*/  SHF.R.U64 R38, R29, 0x19, RZ ;  /* 0x000000191d267819 */ /* 0x000fe200000012ff */
[----:B------:R1:W-:Y:S01]  /*e6f0*/  LDGSTS.E [R79+0x88], desc[UR26][R58.64], P6 ;  /* 0x000880003a4f7fae */ /* 0x0003e2000b1a101a */
[----:B------:R-:W-:Y:S02]  /*e700*/  LOP3.LUT P5, RZ, R39, 0x1, RZ, 0xc0, !PT ;  /* 0x0000000127ff7812 */ /* 0x000fe400078ac0ff */
[----:B---3--:R-:W-:Y:S01]  /*e710*/  SHF.R.U64 R40, R29, 0x18, RZ ;  /* 0x000000181d287819 */ /* 0x008fe200000012ff */
[----:B------:R3:W-:Y:S01]  /*e720*/  LDGSTS.E [R79+0x8c], desc[UR26][R60.64], P4 ;  /* 0x0008c0003c4f7fae */ /* 0x0007e2000a1a101a */
[----:B------:R-:W-:-:S02]  /*e730*/  LOP3.LUT P4, RZ, R38, 0x1, RZ, 0xc0, !PT ;  /* 0x0000000126ff7812 */ /* 0x000fc4000788c0ff */
[C---:B------:R-:W-:Y:S02]  /*e740*/  SHF.R.U64 R41, R29.reuse, 0x17, RZ ;  /* 0x000000171d297819 */ /* 0x040fe400000012ff */
[C---:B----4-:R-:W-:Y:S01]  /*e750*/  SHF.R.U64 R45, R29.reuse, 0x16, RZ ;  /* 0x000000161d2d7819 */ /* 0x050fe200000012ff */
[----:B------:R-:W-:Y:S01]  /*e760*/  LDGSTS.E [R79+0x90], desc[UR26][R62.64], P3 ;  /* 0x000900003e4f7fae */ /* 0x000fe200099a101a */
[----:B------:R-:W-:Y:S02]  /*e770*/  LOP3.LUT P3, RZ, R40, 0x1, RZ, 0xc0, !PT ;  /* 0x0000000128ff7812 */ /* 0x000fe4000786c0ff */
[----:B-----5:R-:W-:Y:S01]  /*e780*/  SHF.R.U64 R47, R29, 0x15, RZ ;  /* 0x000000151d2f7819 */ /* 0x020fe200000012ff */
[----:B------:R4:W-:Y:S01]  /*e790*/  LDGSTS.E [R79+0x94], desc[UR26][R64.64], P5 ;  /* 0x00094000404f7fae */ /* 0x0009e2000a9a101a */
[----:B------:R-:W-:Y:S02]  /*e7a0*/  LOP3.LUT P5, RZ, R41, 0x1, RZ, 0xc0, !PT ;  /* 0x0000000129ff7812 */ /* 0x000fe400078ac0ff */
[----:B------:R-:W-:Y:S01]  /*e7b0*/  SHF.R.U64 R46, R29, 0x14, RZ ;  /* 0x000000141d2e7819 */ /* 0x000fe200000012ff */
[----:B------:R5:W-:Y:S01]  /*e7c0*/  LDGSTS.E [R79+0x98], desc[UR26][R66.64], P4 ;  /* 0x00098000424f7fae */ /* 0x000be2000a1a101a */
[----:B------:R-:W-:-:S02]  /*e7d0*/  IADD3 R42, P4, PT, R190, R228, RZ ;  /* 0x000000e4be2a7210 */ /* 0x000fc40007f9e0ff */
[C---:B-1----:R-:W-:Y:S02]  /*e7e0*/  SHF.R.U64 R48, R29.reuse, 0x12, RZ ;  /* 0x000000121d307819 */ /* 0x042fe400000012ff */
[----:B------:R-:W-:Y:S01]  /*e7f0*/  SHF.R.U64 R49, R29, 0x11, RZ ;  /* 0x000000111d317819 */ /* 0x000fe200000012ff */
[----:B------:R-:W-:Y:S01]  /*e800*/  IMAD.X R43, R191, 0x1, R77, P4 ;  /* 0x00000001bf2b7824 */ /* 0x000fe200020e064d */
[----:B------:R-:W-:Y:S01]  /*e810*/  LOP3.LUT P4, RZ, R45, 0x1, RZ, 0xc0, !PT ;  /* 0x000000012dff7812 */ /* 0x000fe2000788c0ff */
[----:B------:R-:W-:Y:S01]  /*e820*/  LDGSTS.E [R79+0x9c], desc[UR26][R72.64], P3 ;  /* 0x0009c000484f7fae */ /* 0x000fe200099a101a */
[----:B------:R-:W-:Y:S02]  /*e830*/  LOP3.LUT P3, RZ, R47, 0x1, RZ, 0xc0, !PT ;  /* 0x000000012fff7812 */ /* 0x000fe4000786c0ff */
[----:B------:R-:W-:Y:S01]  /*e840*/  SHF.R.U64 R47, R29, 0x13, RZ ;  /* 0x000000131d2f7819 */ /* 0x000fe200000012ff */
[----:B------:R1:W-:Y:S01]  /*e850*/  LDGSTS.E [R79+0xa0], desc[UR26][R74.64], P5 ;  /* 0x000a00004a4f7fae */ /* 0x0003e2000a9a101a */
[----:B------:R-:W-:-:S02]  /*e860*/  LOP3.LUT P5, RZ, R46, 0x1, RZ, 0xc0, !PT ;  /* 0x000000012eff7812 */ /* 0x000fc400078ac0ff */
[C---:B------:R-:W-:Y:S02]  /*e870*/  SHF.R.U64 R50, R29.reuse, 0xf, RZ ;  /* 0x0000000f1d327819 */ /* 0x040fe400000012ff */
[C---:B------:R-:W-:Y:S02]  /*e880*/  SHF.R.U64 R51, R29.reuse, 0xe, RZ ;  /* 0x0000000e1d337819 */ /* 0x040fe400000012ff */
[----:B------:R-:W-:Y:S01]  /*e890*/  SHF.R.U64 R55, R29, 0xd, RZ ;  /* 0x0000000d1d377819 */ /* 0x000fe200000012ff */
[----:B------:R1:W-:Y:S01]  /*e8a0*/  LDGSTS.E [R79+0xa4], desc[UR26][R80.64], P4 ;  /* 0x000a4000504f7fae */ /* 0x0003e2000a1a101a */
[----:B------:R-:W-:Y:S02]  /*e8b0*/  LOP3.LUT P4, RZ, R47, 0x1, RZ, 0xc0, !PT ;  /* 0x000000012fff7812 */ /* 0x000fe4000788c0ff */
[----:B--2---:R-:W-:Y:S01]  /*e8c0*/  SHF.R.U64 R57, R29, 0xc, RZ ;  /* 0x0000000c1d397819 */ /* 0x004fe200000012ff */
[----:B------:R2:W-:Y:S01]  /*e8d0*/  LDGSTS.E [R79+0xa8], desc[UR26][R82.64], P3 ;  /* 0x000a8000524f7fae */ /* 0x0005e200099a101a */
[----:B------:R-:W-:-:S02]  /*e8e0*/  LOP3.LUT P3, RZ, R48, 0x1, RZ, 0xc0, !PT ;  /* 0x0000000130ff7812 */ /* 0x000fc4000786c0ff */
[----:B------:R-:W-:Y:S01]  /*e8f0*/  SHF.R.U64 R48, R29, 0x10, RZ ;  /* 0x000000101d307819 */ /* 0x000fe200000012ff */
[----:B------:R2:W-:Y:S01]  /*e900*/  LDGSTS.E [R79+0xac], desc[UR26][R84.64], P5 ;  /* 0x000ac000544f7fae */ /* 0x0005e2000a9a101a */
[----:B------:R-:W-:Y:S02]  /*e910*/  LOP3.LUT P5, RZ, R49, 0x1, RZ, 0xc0, !PT ;  /* 0x0000000131ff7812 */ /* 0x000fe400078ac0ff */
[-C--:B------:R-:W-:Y:S02]  /*e920*/  IADD3 R38, P6, PT, R186, R228.reuse, RZ ;  /* 0x000000e4ba267210 */ /* 0x080fe40007fde0ff */
[----:B------:R-:W-:Y:S01]  /*e930*/  SHF.R.U64 R56, R29, 0xb, RZ ;  /* 0x0000000b1d387819 */ /* 0x000fe200000012ff */
[----:B------:R2:W-:Y:S01]  /*e940*/  LDGSTS.E [R79+0xb0], desc[UR26][R86.64], P4 ;  /* 0x000b0000564f7fae */ /* 0x0005e2000a1a101a */
[----:B------:R-:W-:Y:S01]  /*e950*/  LOP3.LUT P4, RZ, R48, 0x1, RZ, 0xc0, !PT ;  /* 0x0000000130ff7812 */ /* 0x000fe2000788c0ff */
[----:B------:R-:W-:Y:S01]  /*e960*/  IMAD.X R39, R187, 0x1, R77, P6 ;  /* 0x00000001bb277824 */ /* 0x000fe200030e064d */
[----:B------:R-:W-:Y:S01]  /*e970*/  IADD3 R40, P6, PT, R188, R228, RZ ;  /* 0x000000e4bc287210 */ /* 0x000fe20007fde0ff */
[----:B------:R2:W-:Y:S01]  /*e980*/  LDGSTS.E [R79+0xb4], desc[UR26][R88.64], P3 ;  /* 0x000b4000584f7fae */ /* 0x0005e200099a101a */
[----:B------:R-:W-:-:S02]  /*e990*/  LOP3.LUT P3, RZ, R50, 0x1, RZ, 0xc0, !PT ;  /* 0x0000000132ff7812 */ /* 0x000fc4000786c0ff */
[----:B------:R-:W-:Y:S01]  /*e9a0*/  SHF.R.U64 R58, R29, 0x9, RZ ;  /* 0x000000091d3a7819 */ /* 0x000fe200000012ff */
[----:B------:R2:W-:Y:S01]  /*e9b0*/  LDGSTS.E [R79+0xb8], desc[UR26][R90.64], P5 ;  /* 0x000b80005a4f7fae */ /* 0x0005e2000a9a101a */
[----:B------:R-:W-:Y:S01]  /*e9c0*/  LOP3.LUT P5, RZ, R51, 0x1, RZ, 0xc0, !PT ;  /* 0x0000000133ff7812 */ /* 0x000fe200078ac0ff */
[--C-:B------:R-:W-:Y:S01]  /*e9d0*/  IMAD.X R41, R189, 0x1, R77.reuse, P6 ;  /* 0x00000001bd297824 */ /* 0x100fe200030e064d */
[-C--:B------:R-:W-:Y:S02]  /*e9e0*/  IADD3 R44, P6, PT, R192, R228.reuse, RZ ;  /* 0x000000e4c02c7210 */ /* 0x080fe40007fde0ff */
[----:B------:R-:W-:Y:S01]  /*e9f0*/  SHF.R.U64 R59, R29, 0x8, RZ ;  /* 0x000000081d3b7819 */ /* 0x000fe200000012ff */
[----:B------:R2:W-:Y:S01]  /*ea00*/  LDGSTS.E [R79+0xbc], desc[UR26][R92.64], P4 ;  /* 0x000bc0005c4f7fae */ /* 0x0005e2000a1a101a */
[-C--:B------:R-:W-:Y:S01]  /*ea10*/  IADD3 R52, P4, PT, R200, R228.reuse, RZ ;  /* 0x000000e4c8347210 */ /* 0x080fe20007f9e0ff */
[--C-:B------:R-:W-:Y:S01]  /*ea20*/  IMAD.X R45, R193, 0x1, R77.reuse, P6 ;  /* 0x00000001c12d7824 */ /* 0x100fe200030e064d */
[----:B------:R-:W-:Y:S01]  /*ea30*/  IADD3 R46, P6, PT, R194, R228, RZ ;  /* 0x000000e4c22e7210 */ /* 0x000fe20007fde0ff */
[----:B------:R2:W-:Y:S01]  /*ea40*/  LDGSTS.E [R79+0xc0], desc[UR26][R94.64], P3 ;  /* 0x000c00005e4f7fae */ /* 0x0005e200099a101a */
[----:B------:R-:W-:Y:S01]  /*ea50*/  LOP3.LUT P3, RZ, R57, 0x1, RZ, 0xc0, !PT ;  /* 0x0000000139ff7812 */ /* 0x000fe2000786c0ff */
[--C-:B------:R-:W-:Y:S01]  /*ea60*/  IMAD.X R53, R201, 0x1, R77.reuse, P4 ;  /* 0x00000001c9357824 */ /* 0x100fe200020e064d */
[----:B------:R-:W-:Y:S01]  /*ea70*/  LOP3.LUT P4, RZ, R55, 0x1, RZ, 0xc0, !PT ;  /* 0x0000000137ff7812 */ /* 0x000fe2000788c0ff */
[----:B------:R2:W-:Y:S01]  /*ea80*/  LDGSTS.E [R79+0xc4], desc[UR26][R96.64], P5 ;  /* 0x000c4000604f7fae */ /* 0x0005e2000a9a101a */
[----:B------:R-:W-:Y:S01]  /*ea90*/  SHF.R.U64 R57, R29, 0xa, RZ ;  /* 0x0000000a1d397819 */ /* 0x000fe200000012ff */
[----:B------:R-:W-:Y:S01]  /*eaa0*/  IMAD.X R47, R195, 0x1, R77, P6 ;  /* 0x00000001c32f7824 */ /* 0x000fe200030e064d */
[----:B------:R-:W-:-:S02]  /*eab0*/  LOP3.LUT P5, RZ, R56, 0x1, RZ, 0xc0, !PT ;  /* 0x0000000138ff7812 */ /* 0x000fc400078ac0ff */
[-C--:B------:R-:W-:Y:S02]  /*eac0*/  IADD3 R48, P6, PT, R196, R228.reuse, RZ ;  /* 0x000000e4c4307210 */ /* 0x080fe40007fde0ff */
[C---:B---3--:R-:W-:Y:S02]  /*ead0*/  SHF.R.U64 R60, R29.reuse, 0x6, RZ ;  /* 0x000000061d3c7819 */ /* 0x048fe400000012ff */
[----:B------:R-:W-:Y:S01]  /*eae0*/  SHF.R.U64 R61, R29, 0x5, RZ ;  /* 0x000000051d3d7819 */ /* 0x000fe200000012ff */
[--C-:B------:R-:W-:Y:S01]  /*eaf0*/  IMAD.X R49, R197, 0x1, R77.reuse, P6 ;  /* 0x00000001c5317824 */ /* 0x100fe200030e064d */
[----:B------:R-:W-:Y:S01]  /*eb00*/  IADD3 R50, P6, PT, R198, R228, RZ ;  /* 0x000000e4c6327210 */ /* 0x000fe20007fde0ff */
[----:B------:R2:W-:Y:S01]  /*eb10*/  LDGSTS.E [R79+0xc8], desc[UR26][R98.64], P4 ;  /* 0x000c8000624f7fae */ /* 0x0005e2000a1a101a */
[----:B------:R-:W-:Y:S02]  /*eb20*/  LOP3.LUT P4, RZ, R57, 0x1, RZ, 0xc0, !PT ;  /* 0x0000000139ff7812 */ /* 0x000fe4000788c0ff */
[----:B----4-:R-:W-:Y:S01]  /*eb30*/  SHF.R.U64 R65, R29, 0x4, RZ ;  /* 0x000000041d417819 */ /* 0x010fe200000012ff */
[----:B------:R2:W-:Y:S01]  /*eb40*/  LDGSTS.E [R79+0xcc], desc[UR26][R100.64], P3 ;  /* 0x000cc000644f7fae */ /* 0x0005e200099a101a */
[----:B------:R-:W-:Y:S01]  /*eb50*/  LOP3.LUT P3, RZ, R58, 0x1, RZ, 0xc0, !PT ;  /* 0x000000013aff7812 */ /* 0x000fe2000786c0ff */
[----:B------:R-:W-:Y:S01]  /*eb60*/  IMAD.X R51, R199, 0x1, R77, P6 ;  /* 0x00000001c7337824 */ /* 0x000fe200030e064d */
[----:B------:R-:W-:Y:S01]  /*eb70*/  SHF.R.U64 R58, R29, 0x7, RZ ;  /* 0x000000071d3a7819 */ /* 0x000fe200000012ff */
[----:B------:R2:W-:Y:S01]  /*eb80*/  LDGSTS.E [R79+0xd0], desc[UR26][R102.64], P5 ;  /* 0x000d0000664f7fae */ /* 0x0005e2000a9a101a */
[----:B------:R-:W-:-:S02]  /*eb90*/  LOP3.LUT P5, RZ, R59, 0x1, RZ, 0xc0, !PT ;  /* 0x000000013bff7812 */ /* 0x000fc400078ac0ff */
[-C--:B------:R-:W-:Y:S02]  /*eba0*/  IADD3 R54, P6, PT, R202, R228.reuse, RZ ;  /* 0x000000e4ca367210 */ /* 0x080fe40007fde0ff */
[----:B-----5:R-:W-:Y:S01]  /*ebb0*/  SHF.R.U64 R67, R29, 0x3, RZ ;  /* 0x000000031d437819 */ /* 0x020fe200000012ff */
[----:B------:R2:W-:Y:S01]  /*ebc0*/  LDGSTS.E [R79+0xd4], desc[UR26][R104.64], P4 ;  /* 0x000d4000684f7fae */ /* 0x0005e2000a1a101a */
[----:B------:R-:W-:Y:S01]  /*ebd0*/  LOP3.LUT P4, RZ, R58, 0x1, RZ, 0xc0, !PT ;  /* 0x000000013aff7812 */ /* 0x000fe2000788c0ff */
[----:B------:R-:W-:Y:S01]  /*ebe0*/  IMAD.X R55, R203, 0x1, R77, P6 ;  /* 0x00000001cb377824 */ /* 0x000fe200030e064d */
[----:B------:R-:W-:Y:S01]  /*ebf0*/  IADD3 R56, P6, PT, R204, R228, RZ ;  /* 0x000000e4cc387210 */ /* 0x000fe20007fde0ff */
[----:B------:R2:W-:Y:S01]  /*ec00*/  LDGSTS.E [R79+0xd8], desc[UR26][R106.64], P3 ;  /* 0x000d80006a4f7fae */ /* 0x0005e200099a101a */
[----:B------:R-:W-:-:S03]  /*ec10*/  LOP3.LUT P3, RZ, R60, 0x1, RZ, 0xc0, !PT ;  /* 0x000000013cff7812 */ /* 0x000fc6000786c0ff */
[----:B------:R2:W-:Y:S01]  /*ec20*/  LDGSTS.E [R79+0xdc], desc[UR26][R108.64], P5 ;  /* 0x000dc0006c4f7fae */ /* 0x0005e2000a9a101a */
[----:B------:R-:W-:Y:S01]  /*ec30*/  LOP3.LUT P5, RZ, R61, 0x1, RZ, 0xc0, !PT ;  /* 0x000000013dff7812 */ /* 0x000fe200078ac0ff */
[----:B------:R-:W-:Y:S01]  /*ec40*/  IMAD.X R57, R205, 0x1, R77, P6 ;  /* 0x00000001cd397824 */ /* 0x000fe200030e064d */
[----:B------:R-:W-:-:S03]  /*ec50*/  IADD3 R58, P6, PT, R206, R228, RZ ;  /* 0x000000e4ce3a7210 */ /* 0x000fc60007fde0ff */
[----:B------:R2:W-:Y:S01]  /*ec60*/  LDGSTS.E [R79+0xe0], desc[UR26][R110.64], P4 ;  /* 0x000e00006e4f7fae */ /* 0x0005e2000a1a101a */
[-C--:B------:R-:W-:Y:S01]  /*ec70*/  IADD3 R62, P4, PT, R210, R228.reuse, RZ ;  /* 0x000000e4d23e7210 */ /* 0x080fe20007f9e0ff */
[--C-:B------:R-:W-:Y:S01]  /*ec80*/  IMAD.X R59, R207, 0x1, R77.reuse, P6 ;  /* 0x00000001cf3b7824 */ /* 0x100fe200030e064d */
[----:B------:R-:W-:Y:S01]  /*ec90*/  IADD3 R60, P6, PT, R208, R228, RZ ;  /* 0x000000e4d03c7210 */ /* 0x000fe20007fde0ff */
[----:B------:R2:W-:Y:S01]  /*eca0*/  LDGSTS.E [R79+0xe4], desc[UR26][R112.64], P3 ;  /* 0x000e4000704f7fae */ /* 0x0005e200099a101a */
[----:B------:R-:W-:Y:S01]  /*ecb0*/  ISETP.GE.AND P3, PT, R229, UR9, PT ;  /* 0x00000009e5007c0c */ /* 0x000fe2000bf66270 */
[--C-:B------:R-:W-:Y:S01]  /*ecc0*/  IMAD.X R63, R211, 0x1, R77.reuse, P4 ;  /* 0x00000001d33f7824 */ /* 0x100fe200020e064d */
[----:B------:R-:W-:Y:S01]  /*ecd0*/  LOP3.LUT P4, RZ, R65, 0x1, RZ, 0xc0, !PT ;  /* 0x0000000141ff7812 */ /* 0x000fe2000788c0ff */
[----:B------:R2:W-:Y:S01]  /*ece0*/  LDGSTS.E [R79+0xe8], desc[UR26][R114.64], P5 ;  /* 0x000e8000724f7fae */ /* 0x0005e2000a9a101a */
[----:B------:R-:W-:Y:S01]  /*ecf0*/  SEL R66, RZ, 0x4, P3 ;  /* 0x00000004ff427807 */ /* 0x000fe20001800000 */
[----:B------:R-:W-:Y:S01]  /*ed00*/  IMAD.X R61, R209, 0x1, R77, P6 ;  /* 0x00000001d13d7824 */ /* 0x000fe200030e064d */
[----:B------:R-:W-:-:S02]  /*ed10*/  ISETP.GT.AND P5, PT, R157, 0x1bf, PT ;  /* 0x000001bf9d00780c */ /* 0x000fc40003fa4270 */
[----:B------:R-:W-:Y:S02]  /*ed20*/  LOP3.LUT P3, RZ, R67, 0x1, RZ, 0xc0, !PT ;  /* 0x0000000143ff7812 */ /* 0x000fe4000786c0ff */
[----:B-1----:R-:W-:Y:S02]  /*ed30*/  SEL R74, R66, RZ, P5 ;  /* 0x000000ff424a7207 */ /* 0x002fe40002800000 */
[C---:B------:R-:W-:Y:S02]  /*ed40*/  SHF.R.U64 R67, R29.reuse, 0x2, RZ ;  /* 0x000000021d437819 */ /* 0x040fe400000012ff */
[----:B------:R-:W-:Y:S01]  /*ed50*/  SHF.R.U64 R29, R29, 0x1, RZ ;  /* 0x000000011d1d7819 */ /* 0x000fe200000012ff */
[----:B------:R2:W-:Y:S01]  /*ed60*/  LDGSTS.E [R79+0xec], desc[UR26][R116.64], P4 ;  /* 0x000ec000744f7fae */ /* 0x0005e2000a1a101a */
[-C--:B------:R-:W-:Y:S02]  /*ed70*/  IADD3 R66, P4, PT, R214, R228.reuse, RZ ;  /* 0x000000e4d6427210 */ /* 0x080fe40007f9e0ff */
[----:B------:R-:W-:-:S02]  /*ed80*/  IADD3 R64, P6, PT, R212, R228, RZ ;  /* 0x000000e4d4407210 */ /* 0x000fc40007fde0ff */
[----:B------:R-:W-:Y:S01]  /*ed90*/  LOP3.LUT P5, RZ, R67, 0x1, RZ, 0xc0, !PT ;  /* 0x0000000143ff7812 */ /* 0x000fe200078ac0ff */
[--C-:B------:R-:W-:Y:S01]  /*eda0*/  IMAD.X R67, R215, 0x1, R77.reuse, P4 ;  /* 0x00000001d7437824 */ /* 0x100fe200020e064d */
[----:B------:R-:W-:Y:S01]  /*edb0*/  LOP3.LUT P4, RZ, R29, 0x1, RZ, 0xc0, !PT ;  /* 0x000000011dff7812 */ /* 0x000fe2000788c0ff */
[----:B------:R2:W-:Y:S01]  /*edc0*/  LDGSTS.E [R79+0xf0], desc[UR26][R118.64], P3 ;  /* 0x000f0000764f7fae */ /* 0x0005e200099a101a */
[----:B------:R-:W-:Y:S01]  /*edd0*/  IMAD.X R65, R213, 0x1, R77, P6 ;  /* 0x00000001d5417824 */ /* 0x000fe200030e064d */
[----:B------:R-:W-:Y:S02]  /*ede0*/  ISETP.NE.U32.AND P3, PT, R74, RZ, PT ;  /* 0x000000ff4a00720c */ /* 0x000fe40003f65070 */
[----:B------:R-:W-:-:S05]  /*edf0*/  IADD3 R72, P6, PT, R216, R228, RZ ;  /* 0x000000e4d8487210 */ /* 0x000fca0007fde0ff */
[--C-:B------:R-:W-:Y:S01]  /*ee00*/  IMAD.X R73, R217, 0x1, R77.reuse, P6 ;  /* 0x00000001d9497824 */ /* 0x100fe200030e064d */
[----:B------:R-:W-:Y:S01]  /*ee10*/  IADD3 R74, P6, PT, R226, R228, RZ ;  /* 0x000000e4e24a7210 */ /* 0x000fe20007fde0ff */
[----:B------:R-:W-:Y:S01]  /*ee20*/  VIADD R228, R3, UR10 ;  /* 0x0000000a03e47c36 */ /* 0x000fe20008000000 */
[----:B------:R2:W-:Y:S03]  /*ee30*/  LDGSTS.E [R79+0xf4], desc[UR26][R120.64], P5 ;  /* 0x000f4000784f7fae */ /* 0x0005e6000a9a101a */
[----:B------:R-:W-:Y:S01]  /*ee40*/  IMAD.X R75, R227, 0x1, R77, P6 ;  /* 0x00000001e34b7824 */ /* 0x000fe200030e064d */
[----:B------:R2:W-:Y:S04]  /*ee50*/  LDGSTS.E [R79+0xf8], desc[UR26][R122.64], P4 ;  /* 0x000f80007a4f7fae */ /* 0x0005e8000a1a101a */
[----:B------:R2:W-:Y:S01]  /*ee60*/  LDGSTS.E [R79+0xfc], desc[UR26][R124.64], !P2 ;  /* 0x000fc0007c4f7fae */ /* 0x0005e2000d1a101a */
[----:B------:R-:W-:-:S03]  /*ee70*/  ISETP.GE.AND P2, PT, R157, 0x40, PT ;  /* 0x000000409d00780c */ /* 0x000fc60003f46270 */
        /* <DEDUP_REMOVED lines=32> */
[----:B------:R2:W-:Y:S01]  /*f080*/  LDGSTS.E [R71+0x49f00], desc[UR26][R74.64], P3 ;  /* 0x49f000004a477fae */ /* 0x0005e200099a101a */
[----:B------:R-:W-:-:S03]  /*f090*/  ISETP.GE.AND P3, PT, R157, 0x80, PT ;  /* 0x000000809d00780c */ /* 0x000fc60003f66270 */
[----:B------:R-:W0:Y:S10]  /*f0a0*/  LDGDEPBAR ;  /* 0x00000000000079af */ /* 0x000e340000000000 */
[----:B--2---:R-:W-:Y:S05]  /*f0b0*/  @!P3 BRA `(.L_x_8) ;  /* 0x0000004800f4b947 */ /* 0x004fea0003800000 */
[----:B------:R-:W2:Y:S01]  /*f0c0*/  LDL R230, [R1+0x40] ;  /* 0x0000400001e67983 */ /* 0x000ea20000100800 */
[----:B------:R-:W-:Y:S01]  /*f0d0*/  SHF.R.S32.HI R205, RZ, 0x1f, R249 ;  /* 0x0000001fffcd7819 */ /* 0x000fe200000114f9 */
[----:B------:R-:W1:Y:S02]  /*f0e0*/  LDC.64 R6, c[0x0][0x380] ;  /* 0x0000e000ff067b82 */ /* 0x000e640000000a00 */
[----:B------:R-:W3:Y:S04]  /*f0f0*/  LDL.LU R228, [R1+0x58] ;  /* 0x0000580001e47983 */ /* 0x000ee80000300800 */
[----:B------:R-:W4:Y:S01]  /*f100*/  LDL.LU R235, [R1+0x5c] ;  /* 0x00005c0001eb7983 */ /* 0x000f220000300800 */
[----:B------:R-:W-:Y:S01]  /*f110*/  IADD3 R24, P5, PT, R249, R252, RZ ;  /* 0x000000fcf9187210 */ /* 0x000fe20007fbe0ff */
[----:B------:R-:W5:Y:S02]  /*f120*/  LDC.64 R74, c[0x0][0x388] ;  /* 0x0000e200ff4a7b82 */ /* 0x000f640000000a00 */
[----:B------:R-:W5:Y:S04]  /*f130*/  LDL.LU R233, [R1+0x60] ;  /* 0x0000600001e97983 */ /* 0x000f680000300800 */
[----:B------:R-:W5:Y:S04]  /*f140*/  LDL.LU R231, [R1+0x64] ;  /* 0x0000640001e77983 */ /* 0x000f680000300800 */
[----:B------:R-:W5:Y:S04]  /*f150*/  LDL.LU R229, [R1+0x68] ;  /* 0x0000680001e57983 */ /* 0x000f680000300800 */
[----:B------:R-:W5:Y:S04]  /*f160*/  LDL.LU R241, [R1+0x6c] ;  /* 0x00006c0001f17983 */ /* 0x000f680000300800 */
[----:B------:R-:W5:Y:S04]  /*f170*/  LDL.LU R238, [R1+0x70] ;  /* 0x0000700001ee7983 */ /* 0x000f680000300800 */
[----:B------:R-:W5:Y:S01]  /*f180*/  LDL.LU R239, [R1+0x74] ;  /* 0x0000740001ef7983 */ /* 0x000f620000300800 */
[----:B------:R-:W-:-:S03]  /*f190*/  LEA.HI.X.SX32 R27, R252, R205, 0x1, P5 ;  /* 0x000000cdfc1b7211 */ /* 0x000fc600028f0eff */
[----:B------:R-:W5:Y:S04]  /*f1a0*/  LDL.LU R236, [R1+0x78] ;  /* 0x0000780001ec7983 */ /* 0x000f680000300800 */
[----:B------:R-:W5:Y:S04]  /*f1b0*/  LDL.LU R237, [R1+0x7c] ;  /* 0x00007c0001ed7983 */ /* 0x000f680000300800 */
[----:B------:R-:W5:Y:S04]  /*f1c0*/  LDL.LU R234, [R1+0x80] ;  /* 0x0000800001ea7983 */ /* 0x000f680000300800 */
[----:B------:R-:W5:Y:S01]  /*f1d0*/  LDL.LU R232, [R1+0x84] ;  /* 0x0000840001e87983 */ /* 0x000f620000300800 */
[----:B--2---:R-:W-:-:S02]  /*f1e0*/  IADD3 R21, P6, PT, R249, R230, RZ ;  /* 0x000000e6f9157210 */ /* 0x004fc40007fde0ff */
[C---:B---3--:R-:W-:Y:S02]  /*f1f0*/  IADD3 R18, P3, PT, R249.reuse, R228, RZ ;  /* 0x000000e4f9127210 */ /* 0x048fe40007f7e0ff */
[----:B------:R-:W-:Y:S02]  /*f200*/  LEA.HI.X.SX32 R26, R230, R205, 0x1, P6 ;  /* 0x000000cde61a7211 */ /* 0x000fe400030f0eff */
[C---:B----4-:R-:W-:Y:S01]  /*f210*/  IADD3 R15, P4, PT, R249.reuse, R235, RZ ;  /* 0x000000ebf90f7210 */ /* 0x050fe20007f9e0ff */
[----:B------:R-:W2:Y:S01]  /*f220*/  LDL.LU R230, [R1+0x88] ;  /* 0x0000880001e67983 */ /* 0x000ea20000300800 */
[----:B------:R-:W-:Y:S02]  /*f230*/  LEA.HI.X.SX32 R25, R228, R205, 0x1, P3 ;  /* 0x000000cde4197211 */ /* 0x000fe400018f0eff */
[----:B-----5:R-:W-:Y:S01]  /*f240*/  IADD3 R13, P5, PT, R249, R233, RZ ;  /* 0x000000e9f90d7210 */ /* 0x020fe20007fbe0ff */
[----:B------:R-:W3:Y:S01]  /*f250*/  LDL.LU R228, [R1+0x8c] ;  /* 0x00008c0001e47983 */ /* 0x000ee20000300800 */
[----:B------:R-:W-:-:S02]  /*f260*/  LEA.HI.X.SX32 R23, R235, R205, 0x1, P4 ;  /* 0x000000cdeb177211 */ /* 0x000fc400020f0eff */
[----:B------:R-:W-:Y:S01]  /*f270*/  IADD3 R12, P6, PT, R249, R231, RZ ;  /* 0x000000e7f90c7210 */ /* 0x000fe20007fde0ff */
[----:B------:R-:W4:Y:S01]  /*f280*/  LDL.LU R235, [R1+0x90] ;  /* 0x0000900001eb7983 */ /* 0x000f220000300800 */
[----:B------:R-:W-:Y:S02]  /*f290*/  LEA.HI.X.SX32 R22, R233, R205, 0x1, P5 ;  /* 0x000000cde9167211 */ /* 0x000fe400028f0eff */
[----:B------:R-:W-:Y:S01]  /*f2a0*/  IADD3 R11, P3, PT, R249, R229, RZ ;  /* 0x000000e5f90b7210 */ /* 0x000fe20007f7e0ff */
[----:B------:R-:W5:Y:S01]  /*f2b0*/  LDL.LU R233, [R1+0x94] ;  /* 0x0000940001e97983 */ /* 0x000f620000300800 */
[-C--:B------:R-:W-:Y:S02]  /*f2c0*/  LEA.HI.X.SX32 R20, R231, R205.reuse, 0x1, P6 ;  /* 0x000000cde7147211 */ /* 0x080fe400030f0eff */
[----:B------:R-:W-:Y:S01]  /*f2d0*/  LEA.HI.X.SX32 R19, R229, R205, 0x1, P3 ;  /* 0x000000cde5137211 */ /* 0x000fe200018f0eff */
[----:B------:R-:W5:Y:S04]  /*f2e0*/  LDL.LU R231, [R1+0x98] ;  /* 0x0000980001e77983 */ /* 0x000f680000300800 */
        /* <DEDUP_REMOVED lines=12> */
[----:B------:R-:W5:Y:S01]  /*f3b0*/  LDL.LU R156, [R1+0xcc] ;  /* 0x0000cc00019c7983 */ /* 0x000f620000300800 */
[----:B------:R-:W-:-:S02]  /*f3c0*/  IADD3 R252, P4, PT, R249, R241, RZ ;  /* 0x000000f1f9fc7210 */ /* 0x000fc40007f9e0ff */
[C---:B------:R-:W-:Y:S02]  /*f3d0*/  IADD3 R250, P5, PT, R249.reuse, R238, RZ ;  /* 0x000000eef9fa7210 */ /* 0x040fe40007fbe0ff */
[C---:B------:R-:W-:Y:S02]  /*f3e0*/  IADD3 R10, P6, PT, R249.reuse, R239, RZ ;  /* 0x000000eff90a7210 */ /* 0x040fe40007fde0ff */
[----:B------:R-:W-:Y:S02]  /*f3f0*/  IADD3 R246, P3, PT, R249, R236, RZ ;  /* 0x000000ecf9f67210 */ /* 0x000fe40007f7e0ff */
[----:B------:R-:W-:Y:S02]  /*f400*/  LEA.HI.X.SX32 R17, R241, R205, 0x1, P4 ;  /* 0x000000cdf1117211 */ /* 0x000fe400020f0eff */
[----:B------:R-:W-:Y:S02]  /*f410*/  IADD3 R244, P4, PT, R249, R237, RZ ;  /* 0x000000edf9f47210 */ /* 0x000fe40007f9e0ff */
[----:B------:R-:W-:-:S02]  /*f420*/  LEA.HI.X.SX32 R16, R238, R205, 0x1, P5 ;  /* 0x000000cdee107211 */ /* 0x000fc400028f0eff */
[-C--:B------:R-:W-:Y:S02]  /*f430*/  LEA.HI.X.SX32 R14, R239, R205.reuse, 0x1, P6 ;  /* 0x000000cdef0e7211 */ /* 0x080fe400030f0eff */
[-C--:B------:R-:W-:Y:S02]  /*f440*/  LEA.HI.X.SX32 R247, R236, R205.reuse, 0x1, P3 ;  /* 0x000000cdecf77211 */ /* 0x080fe400018f0eff */
[C---:B------:R-:W-:Y:S02]  /*f450*/  IADD3 R242, P5, PT, R249.reuse, R234, RZ ;  /* 0x000000eaf9f27210 */ /* 0x040fe40007fbe0ff */
[----:B------:R-:W-:Y:S02]  /*f460*/  IADD3 R240, P6, PT, R249, R232, RZ ;  /* 0x000000e8f9f07210 */ /* 0x000fe40007fde0ff */
[-C--:B------:R-:W-:Y:S02]  /*f470*/  LEA.HI.X.SX32 R245, R237, R205.reuse, 0x1, P4 ;  /* 0x000000cdedf57211 */ /* 0x080fe400020f0eff */
[----:B------:R-:W-:-:S02]  /*f480*/  LEA.HI.X.SX32 R243, R234, R205, 0x1, P5 ;  /* 0x000000cdeaf37211 */ /* 0x000fc400028f0eff */
[----:B------:R-:W-:Y:S01]  /*f490*/  LEA.HI.X.SX32 R241, R232, R205, 0x1, P6 ;  /* 0x000000cde8f17211 */ /* 0x000fe200030f0eff */
[----:B------:R-:W-:Y:S01]  /*f4a0*/  IMAD R203, R70, 0x3f, RZ ;  /* 0x0000003f46cb7824 */ /* 0x000fe200078e02ff */
[----:B------:R-:W-:Y:S01]  /*f4b0*/  SHF.R.S32.HI R185, RZ, 0x1f, R248 ;  /* 0x0000001fffb97819 */ /* 0x000fe200000114f8 */
[----:B-1----:R-:W-:-:S04]  /*f4c0*/  IMAD.WIDE.U32 R68, R68, 0x1c, R6 ;  /* 0x0000001c44447825 */ /* 0x002fc800078e0006 */
[C---:B------:R-:W-:Y:S02]  /*f4d0*/  IMAD R201, R70.reuse, 0x3e, RZ ;  /* 0x0000003e46c97824 */ /* 0x040fe400078e02ff */
[C---:B------:R-:W-:Y:S02]  /*f4e0*/  IMAD R199, R70.reuse, 0x3d, RZ ;  /* 0x0000003d46c77824 */ /* 0x040fe400078e02ff */
[C---:B------:R-:W-:Y:S02]  /*f4f0*/  IMAD R195, R70.reuse, 0x3b, RZ ;  /* 0x0000003b46c37824 */ /* 0x040fe400078e02ff */
[C---:B------:R-:W-:Y:S02]  /*f500*/  IMAD R193, R70.reuse, 0x3a, RZ ;  /* 0x0000003a46c17824 */ /* 0x040fe400078e02ff */
[C---:B------:R-:W-:Y:S02]  /*f510*/  IMAD R191, R70.reuse, 0x39, RZ ;  /* 0x0000003946bf7824 */ /* 0x040fe400078e02ff */
[----:B------:R-:W-:-:S02]  /*f520*/  IMAD R79, R70, 0x37, RZ ;  /* 0x00000037464f7824 */ /* 0x000fc400078e02ff */
        /* <DEDUP_REMOVED lines=17> */
[----:B------:R-:W-:-:S02]  /*f640*/  IMAD.SHL.U32 R125, R70, 0x20, RZ ;  /* 0x00000020467d7824 */ /* 0x000fc400078e00ff */
[C---:B------:R-:W-:Y:S02]  /*f650*/  IMAD R127, R70.reuse, 0x1f, RZ ;  /* 0x0000001f467f7824 */ /* 0x040fe400078e02ff */
[C---:B------:R-:W-:Y:S02]  /*f660*/  IMAD R129, R70.reuse, 0x1e, RZ ;  /* 0x0000001e46817824 */ /* 0x040fe400078e02ff */
[----:B------:R-:W-:Y:S02]  /*f670*/  IMAD R131, R70, 0x1d, RZ ;  /* 0x0000001d46837824 */ /* 0x000fe400078e02ff */
[----:B------:R-:W-:-:S04]  /*f680*/  IMAD.WIDE.U32 R74, R251, 0x1c, R74 ;  /* 0x0000001cfb4a7825 */ /* 0x000fc800078e004a */
[----:B------:R-:W-:Y:S02]  /*f690*/  IMAD R9, R9, 0x1c, RZ ;  /* 0x0000001c09097824 */ /* 0x000fe400078e02ff */
[C---:B------:R-:W-:Y:S02]  /*f6a0*/  IMAD R133, R70.reuse, 0x1c, RZ ;  /* 0x0000001c46857824 */ /* 0x040fe400078e02ff */
[C---:B------:R-:W-:Y:S02]  /*f6b0*/  IMAD R135, R70.reuse, 0x1b, RZ ;  /* 0x0000001b46877824 */ /* 0x040fe400078e02ff */
[----:B------:R-:W-:Y:S01]  /*f6c0*/  IMAD R137, R70, 0x1a, RZ ;  /* 0x0000001a46897824 */ /* 0x000fe200078e02ff */
[----:B------:R-:W-:Y:S01]  /*f6d0*/  SHF.L.U64.HI R27, R24, 0x2, R27 ;  /* 0x00000002181b7819 */ /* 0x000fe2000001021b */
[----:B------:R-:W-:Y:S02]  /*f6e0*/  IMAD.IADD R75, R75, 0x1, R9 ;  /* 0x000000014b4b7824 */ /* 0x000fe400078e0209 */
[----:B------:R-:W-:Y:S01]  /*f6f0*/  IMAD R73, R8, 0x1c, RZ ;  /* 0x0000001c08497824 */ /* 0x000fe200078e02ff */
[----:B------:R-:W-:Y:S01]  /*f700*/  SHF.L.U64.HI R8, R21, 0x2, R26 ;  /* 0x0000000215087819 */ /* 0x000fe2000001021a */
[----:B------:R-:W-:-:S02]  /*f710*/  IMAD.SHL.U32 R9, R24, 0x4, RZ ;  /* 0x0000000418097824 */ /* 0x000fc400078e00ff */
[C---:B------:R-:W-:Y:S02]  /*f720*/  IMAD R139, R70.reuse, 0x19, RZ ;  /* 0x00000019468b7824 */ /* 0x040fe400078e02ff */
[C---:B------:R-:W-:Y:S01]  /*f730*/  IMAD R141, R70.reuse, 0x18, RZ ;  /* 0x00000018468d7824 */ /* 0x040fe200078e02ff */
[----:B------:R-:W-:Y:S01]  /*f740*/  STL [R1+0x38], R27 ;  /* 0x0000381b01007387 */ /* 0x000fe20000100800 */
[----:B------:R-:W-:Y:S02]  /*f750*/  IMAD.SHL.U32 R21, R21, 0x4, RZ ;  /* 0x0000000415157824 */ /* 0x000fe400078e00ff */
[----:B------:R-:W-:Y:S01]  /*f760*/  IMAD R197, R70, 0x3c, RZ ;  /* 0x0000003c46c57824 */ /* 0x000fe200078e02ff */
[----:B------:R1:W-:Y:S01]  /*f770*/  STL [R1+0x34], R9 ;  /* 0x0000340901007387 */ /* 0x0003e20000100800 */
[----:B------:R-:W-:-:S03]  /*f780*/  SHF.R.S32.HI R5, RZ, 0x1f, R157 ;  /* 0x0000001fff057819 */ /* 0x000fc6000001149d */
[----:B------:R1:W-:Y:S01]  /*f790*/  STL [R1+0x30], R8 ;  /* 0x0000300801007387 */ /* 0x0003e20000100800 */
[----:B------:R-:W-:Y:S01]  /*f7a0*/  IMAD R189, R70, 0x38, RZ ;  /* 0x0000003846bd7824 */ /* 0x000fe200078e02ff */
[C---:B-1----:R-:W-:Y:S02]  /*f7b0*/  SHF.L.U64.HI R9, R18.reuse, 0x2, R25 ;  /* 0x0000000212097819 */ /* 0x042fe40000010219 */
[----:B------:R-:W-:Y:S01]  /*f7c0*/  STL [R1+0x2c], R21 ;  /* 0x00002c1501007387 */ /* 0x000fe20000100800 */
[----:B------:R-:W-:Y:S01]  /*f7d0*/  IMAD.SHL.U32 R8, R18, 0x4, RZ ;  /* 0x0000000412087824 */ /* 0x000fe200078e00ff */
[----:B------:R-:W-:Y:S02]  /*f7e0*/  SHF.L.U64.HI R18, R15, 0x2, R23 ;  /* 0x000000020f127819 */ /* 0x000fe40000010217 */
[----:B------:R1:W-:Y:S01]  /*f7f0*/  STL [R1+0x28], R9 ;  /* 0x0000280901007387 */ /* 0x0003e20000100800 */
[----:B------:R-:W-:Y:S01]  /*f800*/  IMAD R155, R70, 0x11, RZ ;  /* 0x00000011469b7824 */ /* 0x000fe200078e02ff */
[----:B------:R-:W-:-:S02]  /*f810*/  LEA.HI R5, R5, R157, RZ, 0x6 ;  /* 0x0000009d05057211 */ /* 0x000fc400078f30ff */
[----:B------:R1:W-:Y:S01]  /*f820*/  STL [R1+0x24], R8 ;  /* 0x0000240801007387 */ /* 0x0003e20000100800 */
[----:B------:R-:W-:Y:S02]  /*f830*/  IMAD R85, R70, 0x34, RZ ;  /* 0x0000003446557824 */ /* 0x000fe400078e02ff */
[----:B-1----:R-:W-:Y:S01]  /*f840*/  IMAD.SHL.U32 R9, R15, 0x4, RZ ;  /* 0x000000040f097824 */ /* 0x002fe200078e00ff */
[----:B------:R-:W-:Y:S01]  /*f850*/  STL [R1+0x20], R18 ;  /* 0x0000201201007387 */ /* 0x000fe20000100800 */
[----:B------:R-:W-:Y:S02]  /*f860*/  SHF.L.U64.HI R8, R13, 0x2, R22 ;  /* 0x000000020d087819 */ /* 0x000fe40000010216 */
[C---:B--2---:R-:W-:Y:S02]  /*f870*/  IADD3 R238, P3, PT, R249.reuse, R230, RZ ;  /* 0x000000e6f9ee7210 */ /* 0x044fe40007f7e0ff */
[----:B---3--:R-:W-:Y:S02]  /*f880*/  IADD3 R236, P4, PT, R249, R228, RZ ;  /* 0x000000e4f9ec7210 */ /* 0x008fe40007f9e0ff */
[----:B------:R-:W-:-:S02]  /*f890*/  LEA.HI.X.SX32 R239, R230, R205, 0x1, P3 ;  /* 0x000000cde6ef7211 */ /* 0x000fc400018f0eff */
[C---:B----4-:R-:W-:Y:S02]  /*f8a0*/  IADD3 R234, P5, PT, R249.reuse, R235, RZ ;  /* 0x000000ebf9ea7210 */ /* 0x050fe40007fbe0ff */
[----:B------:R-:W-:Y:S02]  /*f8b0*/  LEA.HI.X.SX32 R237, R228, R205, 0x1, P4 ;  /* 0x000000cde4ed7211 */ /* 0x000fe400020f0eff */
[C---:B-----5:R-:W-:Y:S02]  /*f8c0*/  IADD3 R232, P6, PT, R249.reuse, R233, RZ ;  /* 0x000000e9f9e87210 */ /* 0x060fe40007fde0ff */
[C---:B------:R-:W-:Y:S02]  /*f8d0*/  IADD3 R230, P3, PT, R249.reuse, R231, RZ ;  /* 0x000000e7f9e67210 */ /* 0x040fe40007f7e0ff */
[----:B------:R-:W-:Y:S02]  /*f8e0*/  IADD3 R228, P4, PT, R249, R229, RZ ;  /* 0x000000e5f9e47210 */ /* 0x000fe40007f9e0ff */
[----:B------:R-:W-:-:S02]  /*f8f0*/  LEA.HI.X.SX32 R235, R235, R205, 0x1, P5 ;  /* 0x000000cdebeb7211 */ /* 0x000fc400028f0eff */
[-C--:B------:R-:W-:Y:S02]  /*f900*/  LEA.HI.X.SX32 R233, R233, R205.reuse, 0x1, P6 ;  /* 0x000000cde9e97211 */ /* 0x080fe400030f0eff */
[----:B------:R-:W-:Y:S02]  /*f910*/  LEA.HI.X.SX32 R231, R231, R205, 0x1, P3 ;  /* 0x000000cde7e77211 */ /* 0x000fe400018f0eff */
[C---:B------:R-:W-:Y:S02]  /*f920*/  IADD3 R226, P5, PT, R249.reuse, R152, RZ ;  /* 0x00000098f9e27210 */ /* 0x040fe40007fbe0ff */
[C---:B------:R-:W-:Y:S02]  /*f930*/  IADD3 R224, P6, PT, R249.reuse, R153, RZ ;  /* 0x00000099f9e07210 */ /* 0x040fe40007fde0ff */
[----:B------:R-:W-:Y:S02]  /*f940*/  IADD3 R222, P3, PT, R249, R150, RZ ;  /* 0x00000096f9de7210 */ /* 0x000fe40007f7e0ff */
[----:B------:R-:W-:-:S02]  /*f950*/  LEA.HI.X.SX32 R229, R229, R205, 0x1, P4 ;  /* 0x000000cde5e57211 */ /* 0x000fc400020f0eff */
[----:B------:R-:W-:Y:S02]  /*f960*/  IADD3 R220, P4, PT, R249, R151, RZ ;  /* 0x00000097f9dc7210 */ /* 0x000fe40007f9e0ff */
[-C--:B------:R-:W-:Y:S02]  /*f970*/  LEA.HI.X.SX32 R227, R152, R205.reuse, 0x1, P5 ;  /* 0x000000cd98e37211 */ /* 0x080fe400028f0eff */
[-C--:B------:R-:W-:Y:S02]  /*f980*/  LEA.HI.X.SX32 R225, R153, R205.reuse, 0x1, P6 ;  /* 0x000000cd99e17211 */ /* 0x080fe400030f0eff */
[----:B------:R-:W-:Y:S02]  /*f990*/  LEA.HI.X.SX32 R223, R150, R205, 0x1, P3 ;  /* 0x000000cd96df7211 */ /* 0x000fe400018f0eff */
[C---:B------:R-:W-:Y:S02]  /*f9a0*/  IADD3 R218, P5, PT, R249.reuse, R148, RZ ;  /* 0x00000094f9da7210 */ /* 0x040fe40007fbe0ff */
[----:B------:R-:W-:-:S02]  /*f9b0*/  IADD3 R216, P6, PT, R249, R149, RZ ;  /* 0x00000095f9d87210 */ /* 0x000fc40007fde0ff */
[----:B------:R-:W-:Y:S02]  /*f9c0*/  IADD3 R214, P3, PT, R249, R146, RZ ;  /* 0x00000092f9d67210 */ /* 0x000fe40007f7e0ff */
[----:B------:R-:W-:Y:S02]  /*f9d0*/  LEA.HI.X.SX32 R221, R151, R205, 0x1, P4 ;  /* 0x000000cd97dd7211 */ /* 0x000fe400020f0eff */
[----:B------:R-:W-:Y:S02]  /*f9e0*/  IADD3 R212, P4, PT, R249, R147, RZ ;  /* 0x00000093f9d47210 */ /* 0x000fe40007f9e0ff */
[-C--:B------:R-:W-:Y:S02]  /*f9f0*/  LEA.HI.X.SX32 R219, R148, R205.reuse, 0x1, P5 ;  /* 0x000000cd94db7211 */ /* 0x080fe400028f0eff */
[-C--:B------:R-:W-:Y:S02]  /*fa00*/  LEA.HI.X.SX32 R217, R149, R205.reuse, 0x1, P6 ;  /* 0x000000cd95d97211 */ /* 0x080fe400030f0eff */
[----:B------:R-:W-:-:S02]  /*fa10*/  LEA.HI.X.SX32 R215, R146, R205, 0x1, P3 ;  /* 0x000000cd92d77211 */ /* 0x000fc400018f0eff */
[C---:B------:R-:W-:Y:S02]  /*fa20*/  IADD3 R210, P5, PT, R249.reuse, R144, RZ ;  /* 0x00000090f9d27210 */ /* 0x040fe40007fbe0ff */
[C---:B------:R-:W-:Y:S02]  /*fa30*/  IADD3 R208, P6, PT, R249.reuse, R145, RZ ;  /* 0x00000091f9d07210 */ /* 0x040fe40007fde0ff */
[----:B------:R-:W-:Y:S02]  /*fa40*/  IADD3 R206, P3, PT, R249, R143, RZ ;  /* 0x0000008ff9ce7210 */ /* 0x000fe40007f7e0ff */
[-C--:B------:R-:W-:Y:S02]  /*fa50*/  LEA.HI.X.SX32 R213, R147, R205.reuse, 0x1, P4 ;  /* 0x000000cd93d57211 */ /* 0x080fe400020f0eff */
[----:B------:R-:W-:Y:S02]  /*fa60*/  IADD3 R204, P4, PT, R249, R156, RZ ;  /* 0x0000009cf9cc7210 */ /* 0x000fe40007f9e0ff */
[----:B------:R-:W-:-:S02]  /*fa70*/  LEA.HI.X.SX32 R211, R144, R205, 0x1, P5 ;  /* 0x000000cd90d37211 */ /* 0x000fc400028f0eff */
[-C--:B------:R-:W-:Y:S02]  /*fa80*/  LEA.HI.X.SX32 R209, R145, R205.reuse, 0x1, P6 ;  /* 0x000000cd91d17211 */ /* 0x080fe400030f0eff */
[-C--:B------:R-:W-:Y:S02]  /*fa90*/  LEA.HI.X.SX32 R207, R143, R205.reuse, 0x1, P3 ;  /* 0x000000cd8fcf7211 */ /* 0x080fe400018f0eff */
[----:B------:R-:W-:Y:S02]  /*faa0*/  LEA.HI.X.SX32 R205, R156, R205, 0x1, P4 ;  /* 0x000000cd9ccd7211 */ /* 0x000fe400020f0eff */
[C---:B------:R-:W-:Y:S02]  /*fab0*/  IADD3 R6, P3, PT, R248.reuse, R70, RZ ;  /* 0x00000046f8067210 */ /* 0x040fe40007f7e0ff */
[----:B------:R-:W-:Y:S02]  /*fac0*/  IADD3 R202, P4, PT, R248, R203, RZ ;  /* 0x000000cbf8ca7210 */ /* 0x000fe40007f9e0ff */
[----:B------:R-:W-:-:S02]  /*fad0*/  LEA.HI.X.SX32 R7, R70, R185, 0x1, P3 ;  /* 0x000000b946077211 */ /* 0x000fc400018f0eff */
[C---:B------:R-:W-:Y:S02]  /*fae0*/  IADD3 R200, P5, PT, R248.reuse, R201, RZ ;  /* 0x000000c9f8c87210 */ /* 0x040fe40007fbe0ff */
[C---:B------:R-:W-:Y:S02]  /*faf0*/  IADD3 R198, P3, PT, R248.reuse, R199, RZ ;  /* 0x000000c7f8c67210 */ /* 0x040fe40007f7e0ff */
[----:B------:R-:W-:Y:S02]  /*fb00*/  LEA.HI.X.SX32 R203, R203, R185, 0x1, P4 ;  /* 0x000000b9cbcb7211 */ /* 0x000fe400020f0eff */
[----:B------:R-:W-:Y:S02]  /*fb10*/  IADD3 R194, P4, PT, R248, R195, RZ ;  /* 0x000000c3f8c27210 */ /* 0x000fe40007f9e0ff */
[-C--:B------:R-:W-:Y:S02]  /*fb20*/  LEA.HI.X.SX32 R201, R201, R185.reuse, 0x1, P5 ;  /* 0x000000b9c9c97211 */ /* 0x080fe400028f0eff */
        /* <DEDUP_REMOVED lines=48> */
[----:B------:R-:W-:Y:S01]  /*fe30*/  LEA.HI.X.SX32 R129, R129, R185, 0x1, P3 ;  /* 0x000000b981817211 */ /* 0x000fe200018f0eff */
[----:B------:R-:W-:Y:S01]  /*fe40*/  IMAD R143, R70, 0x17, RZ ;  /* 0x00000017468f7824 */ /* 0x000fe200078e02ff */
[----:B------:R-:W-:-:S02]  /*fe50*/  IADD3 R134, P5, PT, R248, R133, RZ ;  /* 0x00000085f8867210 */ /* 0x000fc40007fbe0ff */
[C---:B------:R-:W-:Y:S02]  /*fe60*/  IADD3 R136, P3, PT, R248.reuse, R135, RZ ;  /* 0x00000087f8887210 */ /* 0x040fe40007f7e0ff */
[----:B------:R-:W-:Y:S02]  /*fe70*/  LEA.HI.X.SX32 R131, R131, R185, 0x1, P4 ;  /* 0x000000b983837211 */ /* 0x000fe400020f0eff */
[----:B------:R-:W-:Y:S01]  /*fe80*/  IADD3 R138, P4, PT, R248, R137, RZ ;  /* 0x00000089f88a7210 */ /* 0x000fe20007f9e0ff */
[C---:B------:R-:W-:Y:S01]  /*fe90*/  IMAD R145, R70.reuse, 0x16, RZ ;  /* 0x0000001646917824 */ /* 0x040fe200078e02ff */
[-C--:B------:R-:W-:Y:S01]  /*fea0*/  LEA.HI.X.SX32 R133, R133, R185.reuse, 0x1, P5 ;  /* 0x000000b985857211 */ /* 0x080fe200028f0eff */
[C---:B------:R-:W-:Y:S01]  /*feb0*/  IMAD R147, R70.reuse, 0x15, RZ ;  /* 0x0000001546937824 */ /* 0x040fe200078e02ff */
        /* <DEDUP_REMOVED lines=8> */
[----:B------:R-:W-:Y:S01]  /*ff40*/  IMAD R153, R70, 0x12, RZ ;  /* 0x0000001246997824 */ /* 0x000fe200078e02ff */
[----:B------:R-:W-:Y:S02]  /*ff50*/  LEA.HI.X.SX32 R141, R141, R185, 0x1, P3 ;  /* 0x000000b98d8d7211 */ /* 0x000fe400018f0eff */
[----:B------:R-:W-:-:S02]  /*ff60*/  IADD3 R196, P6, PT, R248, R197, RZ ;  /* 0x000000c5f8c47210 */ /* 0x000fc40007fde0ff */
[C---:B------:R-:W-:Y:S02]  /*ff70*/  IADD3 R146, P5, PT, R248.reuse, R145, RZ ;  /* 0x00000091f8927210 */ /* 0x040fe40007fbe0ff */
[C---:B------:R-:W-:Y:S02]  /*ff80*/  IADD3 R148, P3, PT, R248.reuse, R147, RZ ;  /* 0x00000093f8947210 */ /* 0x040fe40007f7e0ff */
[----:B------:R-:W-:Y:S02]  /*ff90*/  LEA.HI.X.SX32 R143, R143, R185, 0x1, P4 ;  /* 0x000000b98f8f7211 */ /* 0x000fe400020f0eff */
[----:B------:R-:W-:Y:S01]  /*ffa0*/  IADD3 R150, P4, PT, R248, R149, RZ ;  /* 0x00000095f8967210 */ /* 0x000fe20007f9e0ff */
[C---:B------:R-:W-:Y:S01]  /*ffb0*/  IMAD.SHL.U32 R157, R70.reuse, 0x10, RZ ;  /* 0x00000010469d7824 */ /* 0x040fe200078e00ff */
[-C--:B------:R-:W-:Y:S01]  /*ffc0*/  LEA.HI.X.SX32 R197, R197, R185.reuse, 0x1, P6 ;  /* 0x000000b9c5c57211 */ /* 0x080fe200030f0eff */
[----:B------:R-:W-:Y:S01]  /*ffd0*/  IMAD R159, R70, 0xf, RZ ;  /* 0x0000000f469f7824 */ /* 0x000fe200078e02ff */
[----:B------:R-:W-:-:S02]  /*ffe0*/  LEA.HI.X.SX32 R145, R145, R185, 0x1, P5 ;  /* 0x000000b991917211 */ /* 0x000fc400028f0eff */
[----:B------:R-:W-:Y:S01]  /*fff0*/  LEA.HI.X.SX32 R147, R147, R185, 0x1, P3 ;  /* 0x000000b993937211 */ /* 0x000fe200018f0eff */
[----:B------:R-:W-:Y:S01]  /*10000*/  IMAD R161, R70, 0xe, RZ ;  /* 0x0000000e46a17824 */ /* 0x000fe200078e02ff */
[C---:B------:R-:W-:Y:S01]  /*10010*/  IADD3 R187, P6, PT, R248.reuse, R189, RZ ;  /* 0x000000bdf8bb7210 */ /* 0x040fe20007fde0ff */
[----:B------:R-:W-:Y:S01]  /*10020*/  IMAD.SHL.U32 R13, R13, 0x4, RZ ;  /* 0x000000040d0d7824 */ /* 0x000fe200078e00ff */
[C---:B------:R-:W-:Y:S01]  /*10030*/  IADD3 R152, P5, PT, R248.reuse, R151, RZ ;  /* 0x00000097f8987210 */ /* 0x040fe20007fbe0ff */
[----:B------:R1:W-:Y:S01]  /*10040*/  STL [R1+0x1c], R9 ;  /* 0x00001c0901007387 */ /* 0x0003e20000100800 */
[C---:B------:R-:W-:Y:S02]  /*10050*/  IADD3 R154, P3, PT, R248.reuse, R153, RZ ;  /* 0x00000099f89a7210 */ /* 0x040fe40007f7e0ff */
[----:B------:R-:W-:Y:S01]  /*10060*/  LEA.HI.X.SX32 R149, R149, R185, 0x1, P4 ;  /* 0x000000b995957211 */ /* 0x000fe200020f0eff */
[----:B------:R2:W-:Y:S01]  /*10070*/  STL [R1+0x18], R8 ;  /* 0x0000180801007387 */ /* 0x0005e20000100800 */
[----:B------:R-:W-:-:S02]  /*10080*/  IADD3 R156, P4, PT, R248, R155, RZ ;  /* 0x0000009bf89c7210 */ /* 0x000fc40007f9e0ff */
[----:B------:R-:W-:Y:S01]  /*10090*/  SHF.R.S32.HI R5, RZ, 0x6, R5 ;  /* 0x00000006ff057819 */ /* 0x000fe20000011405 */
[----:B------:R-:W-:Y:S01]  /*100a0*/  IMAD.IADD R73, R69, 0x1, R73 ;  /* 0x0000000145497824 */ /* 0x000fe200078e0249 */
[----:B-1----:R-:W-:Y:S01]  /*100b0*/  SHF.L.U64.HI R9, R12, 0x2, R20 ;  /* 0x000000020c097819 */ /* 0x002fe20000010214 */
[----:B------:R-:W-:Y:S01]  /*100c0*/  IMAD.MOV.U32 R72, RZ, RZ, R68 ;  /* 0x000000ffff487224 */ /* 0x000fe200078e0044 */
[-C--:B------:R-:W-:Y:S01]  /*100d0*/  LEA.HI.X.SX32 R189, R189, R185.reuse, 0x1, P6 ;  /* 0x000000b9bdbd7211 */ /* 0x080fe200030f0eff */
[----:B------:R-:W-:Y:S01]  /*100e0*/  IMAD.SHL.U32 R68, R6, 0x4, RZ ;  /* 0x0000000406447824 */ /* 0x000fe200078e00ff */
[-C--:B------:R-:W-:Y:S01]  /*100f0*/  LEA.HI.X.SX32 R151, R151, R185.reuse, 0x1, P5 ;  /* 0x000000b997977211 */ /* 0x080fe200028f0eff */
[----:B--2---:R-:W-:Y:S01]  /*10100*/  IMAD.SHL.U32 R8, R12, 0x4, RZ ;  /* 0x000000040c087824 */ /* 0x004fe200078e00ff */
[----:B------:R-:W-:Y:S01]  /*10110*/  LEA.HI.X.SX32 R153, R153, R185, 0x1, P3 ;  /* 0x000000b999997211 */ /* 0x000fe200018f0eff */
[----:B------:R-:W-:Y:S01]  /*10120*/  IMAD R93, R70, 0x30, RZ ;  /* 0x00000030465d7824 */ /* 0x000fe200078e02ff */
[----:B------:R-:W-:Y:S01]  /*10130*/  SHF.L.U64.HI R69, R6, 0x2, R7 ;  /* 0x0000000206457819 */ /* 0x000fe20000010207 */
[----:B------:R-:W-:Y:S01]  /*10140*/  IMAD R163, R70, 0xd, RZ ;  /* 0x0000000d46a37824 */ /* 0x000fe200078e02ff */
[----:B------:R-:W-:Y:S01]  /*10150*/  IADD3 R86, P6, PT, R248, R85, RZ ;  /* 0x00000055f8567210 */ /* 0x000fe20007fde0ff */
[----:B------:R-:W-:Y:S01]  /*10160*/  IMAD R165, R70, 0xc, RZ ;  /* 0x0000000c46a57824 */ /* 0x000fe200078e02ff */
[----:B------:R-:W-:Y:S01]  /*10170*/  IADD3 R158, P5, PT, R248, R157, RZ ;  /* 0x0000009df89e7210 */ /* 0x000fe20007fbe0ff */
[----:B------:R-:W-:Y:S01]  /*10180*/  IMAD R167, R70, 0xb, RZ ;  /* 0x0000000b46a77824 */ /* 0x000fe200078e02ff */
[----:B------:R-:W-:Y:S01]  /*10190*/  IADD3 R160, P3, PT, R248, R159, RZ ;  /* 0x0000009ff8a07210 */ /* 0x000fe20007f7e0ff */
[----:B------:R-:W-:Y:S01]  /*101a0*/  STL [R1+0x14], R13 ;  /* 0x0000140d01007387 */ /* 0x000fe20000100800 */
[----:B------:R-:W-:-:S02]  /*101b0*/  LEA.HI.X.SX32 R155, R155, R185, 0x1, P4 ;  /* 0x000000b99b9b7211 */ /* 0x000fc400020f0eff */
[----:B------:R-:W-:Y:S01]  /*101c0*/  VIMNMX R6, PT, PT, R5, 0x2, !PT ;  /* 0x0000000205067848 */ /* 0x000fe20007fe0100 */
[----:B------:R1:W-:Y:S01]  /*101d0*/  STL [R1+0x10], R9 ;  /* 0x0000100901007387 */ /* 0x0003e20000100800 */
[----:B------:R-:W-:Y:S02]  /*101e0*/  IADD3 R162, P4, PT, R248, R161, RZ ;  /* 0x000000a1f8a27210 */ /* 0x000fe40007f9e0ff */
[----:B------:R-:W-:Y:S01]  /*101f0*/  SHF.L.U64.HI R12, R11, 0x2, R19 ;  /* 0x000000020b0c7819 */ /* 0x000fe20000010213 */
[----:B------:R2:W-:Y:S01]  /*10200*/  STL [R1+0xc], R8 ;  /* 0x00000c0801007387 */ /* 0x0005e20000100800 */
[-C--:B------:R-:W-:Y:S01]  /*10210*/  LEA.HI.X.SX32 R85, R85, R185.reuse, 0x1, P6 ;  /* 0x000000b955557211 */ /* 0x080fe200030f0eff */
[----:B------:R-:W-:Y:S01]  /*10220*/  VIADD R7, R5, 0xfffffff9 ;  /* 0xfffffff905077836 */ /* 0x000fe20000000000 */
[-C--:B------:R-:W-:Y:S01]  /*10230*/  LEA.HI.X.SX32 R157, R157, R185.reuse, 0x1, P5 ;  /* 0x000000b99d9d7211 */ /* 0x080fe200028f0eff */
[----:B------:R-:W-:Y:S01]  /*10240*/  IMAD R101, R70, 0x2c, RZ ;  /* 0x0000002c46657824 */ /* 0x000fe200078e02ff */
[----:B------:R-:W-:Y:S01]  /*10250*/  LEA.HI.X.SX32 R159, R159, R185, 0x1, P3 ;  /* 0x000000b99f9f7211 */ /* 0x000fe200018f0eff */
[----:B-1----:R-:W-:Y:S01]  /*10260*/  IMAD.SHL.U32 R9, R11, 0x4, RZ ;  /* 0x000000040b097824 */ /* 0x002fe200078e00ff */
[----:B------:R-:W-:Y:S01]  /*10270*/  IADD3 R94, P6, PT, R248, R93, RZ ;  /* 0x0000005df85e7210 */ /* 0x000fe20007fde0ff */
[----:B------:R-:W-:Y:S01]  /*10280*/  IMAD R169, R70, 0xa, RZ ;  /* 0x0000000a46a97824 */ /* 0x000fe200078e02ff */
[----:B------:R-:W-:Y:S01]  /*10290*/  IADD3 R164, P5, PT, R248, R163, RZ ;  /* 0x000000a3f8a47210 */ /* 0x000fe20007fbe0ff */
[----:B------:R-:W-:Y:S01]  /*102a0*/  IMAD R171, R70, 0x9, RZ ;  /* 0x0000000946ab7824 */ /* 0x000fe200078e02ff */
[----:B--2---:R-:W-:Y:S01]  /*102b0*/  SHF.L.U64.HI R8, R252, 0x2, R17 ;  /* 0x00000002fc087819 */ /* 0x004fe20000010211 */
[----:B------:R-:W-:Y:S01]  /*102c0*/  VIADD R5, R6, 0xffffffff ;  /* 0xffffffff06057836 */ /* 0x000fe20000000000 */
[----:B------:R-:W-:Y:S01]  /*102d0*/  IADD3 R166, P3, PT, R248, R165, RZ ;  /* 0x000000a5f8a67210 */ /* 0x000fe20007f7e0ff */
[----:B------:R-:W-:Y:S01]  /*102e0*/  IMAD.SHL.U32 R173, R70, 0x8, RZ ;  /* 0x0000000846ad7824 */ /* 0x000fe200078e00ff */
[----:B------:R-:W-:Y:S01]  /*102f0*/  LEA.HI.X.SX32 R161, R161, R185, 0x1, P4 ;  /* 0x000000b9a1a17211 */ /* 0x000fe200020f0eff */
[----:B------:R1:W-:Y:S01]  /*10300*/  STL [R1+0x8], R12 ;  /* 0x0000080c01007387 */ /* 0x0003e20000100800 */
[----:B------:R-:W-:Y:S01]  /*10310*/  IADD3 R168, P4, PT, R248, R167, RZ ;  /* 0x000000a7f8a87210 */ /* 0x000fe20007f9e0ff */
[C---:B------:R-:W-:Y:S01]  /*10320*/  IMAD R109, R70.reuse, 0x28, RZ ;  /* 0x00000028466d7824 */ /* 0x040fe200078e02ff */
[-C--:B------:R-:W-:Y:S01]  /*10330*/  LEA.HI.X.SX32 R93, R93, R185.reuse, 0x1, P6 ;  /* 0x000000b95d5d7211 */ /* 0x080fe200030f0eff */
[----:B------:R1:W-:Y:S01]  /*10340*/  STL [R1+0x4], R9 ;  /* 0x0000040901007387 */ /* 0x0003e20000100800 */
[-C--:B------:R-:W-:Y:S01]  /*10350*/  LEA.HI.X.SX32 R163, R163, R185.reuse, 0x1, P5 ;  /* 0x000000b9a3a37211 */ /* 0x080fe200028f0eff */
[C---:B------:R-:W-:Y:S01]  /*10360*/  IMAD R175, R70.reuse, 0x7, RZ ;  /* 0x0000000746af7824 */ /* 0x040fe200078e02ff */
[----:B------:R-:W-:Y:S01]  /*10370*/  LEA.HI.X.SX32 R165, R165, R185, 0x1, P3 ;  /* 0x000000b9a5a57211 */ /* 0x000fe200018f0eff */
[----:B------:R1:W-:Y:S01]  /*10380*/  STL [R1], R8 ;  /* 0x0000000801007387 */ /* 0x0003e20000100800 */
[----:B------:R-:W-:Y:S01]  /*10390*/  IMAD R177, R70, 0x6, RZ ;  /* 0x0000000646b17824 */ /* 0x000fe200078e02ff */
[----:B------:R-:W-:Y:S01]  /*103a0*/  IADD3 R102, P6, PT, R248, R101, RZ ;  /* 0x00000065f8667210 */ /* 0x000fe20007fde0ff */
[----:B------:R-:W-:Y:S01]  /*103b0*/  IMAD R179, R70, 0x5, RZ ;  /* 0x0000000546b37824 */ /* 0x000fe200078e02ff */
[C---:B------:R-:W-:Y:S01]  /*103c0*/  IADD3 R170, P5, PT, R248.reuse, R169, RZ ;  /* 0x000000a9f8aa7210 */ /* 0x040fe20007fbe0ff */
[----:B------:R1:W-:Y:S01]  /*103d0*/  STL [R1+0x3c], R5 ;  /* 0x00003c0501007387 */ /* 0x0003e20000100800 */
[----:B------:R-:W-:-:S02]  /*103e0*/  IADD3 R172, P3, PT, R248, R171, RZ ;  /* 0x000000abf8ac7210 */ /* 0x000fc40007f7e0ff */
[----:B------:R-:W-:Y:S02]  /*103f0*/  LEA.HI.X.SX32 R167, R167, R185, 0x1, P4 ;  /* 0x000000b9a7a77211 */ /* 0x000fe400020f0eff */
[----:B------:R-:W-:Y:S01]  /*10400*/  IADD3 R174, P4, PT, R248, R173, RZ ;  /* 0x000000adf8ae7210 */ /* 0x000fe20007f9e0ff */
[C---:B------:R-:W-:Y:S01]  /*10410*/  IMAD R117, R70.reuse, 0x24, RZ ;  /* 0x0000002446757824 */ /* 0x040fe200078e02ff */
[-C--:B------:R-:W-:Y:S01]  /*10420*/  LEA.HI.X.SX32 R101, R101, R185.reuse, 0x1, P6 ;  /* 0x000000b965657211 */ /* 0x080fe200030f0eff */
[C---:B------:R-:W-:Y:S01]  /*10430*/  IMAD.SHL.U32 R181, R70.reuse, 0x4, RZ ;  /* 0x0000000446b57824 */ /* 0x040fe200078e00ff */
[-C--:B------:R-:W-:Y:S01]  /*10440*/  LEA.HI.X.SX32 R169, R169, R185.reuse, 0x1, P5 ;  /* 0x000000b9a9a97211 */ /* 0x080fe200028f0eff */
[C---:B------:R-:W-:Y:S01]  /*10450*/  IMAD R183, R70.reuse, 0x3, RZ ;  /* 0x0000000346b77824 */ /* 0x040fe200078e02ff */
[----:B------:R-:W-:Y:S01]  /*10460*/  LEA.HI.X.SX32 R171, R171, R185, 0x1, P3 ;  /* 0x000000b9abab7211 */ /* 0x000fe200018f0eff */
[----:B------:R-:W-:Y:S01]  /*10470*/  IMAD.SHL.U32 R4, R70, 0x2, RZ ;  /* 0x0000000246047824 */ /* 0x000fe200078e00ff */
[----:B------:R-:W-:-:S02]  /*10480*/  IADD3 R110, P6, PT, R248, R109, RZ ;  /* 0x0000006df86e7210 */ /* 0x000fc40007fde0ff */
[C---:B------:R-:W-:Y:S02]  /*10490*/  IADD3 R176, P5, PT, R248.reuse, R175, RZ ;  /* 0x000000aff8b07210 */ /* 0x040fe40007fbe0ff */
[C---:B------:R-:W-:Y:S02]  /*104a0*/  IADD3 R178, P3, PT, R248.reuse, R177, RZ ;  /* 0x000000b1f8b27210 */ /* 0x040fe40007f7e0ff */
[----:B------:R-:W-:Y:S02]  /*104b0*/  LEA.HI.X.SX32 R173, R173, R185, 0x1, P4 ;  /* 0x000000b9adad7211 */ /* 0x000fe400020f0eff */
[----:B------:R-:W-:Y:S02]  /*104c0*/  IADD3 R180, P4, PT, R248, R179, RZ ;  /* 0x000000b3f8b47210 */ /* 0x000fe40007f9e0ff */
[-C--:B------:R-:W-:Y:S02]  /*104d0*/  LEA.HI.X.SX32 R109, R109, R185.reuse, 0x1, P6 ;  /* 0x000000b96d6d7211 */ /* 0x080fe400030f0eff */
[----:B------:R-:W-:-:S02]  /*104e0*/  LEA.HI.X.SX32 R175, R175, R185, 0x1, P5 ;  /* 0x000000b9afaf7211 */ /* 0x000fc400028f0eff */
[----:B------:R-:W-:Y:S02]  /*104f0*/  LEA.HI.X.SX32 R177, R177, R185, 0x1, P3 ;  /* 0x000000b9b1b17211 */ /* 0x000fe400018f0eff */
[C---:B------:R-:W-:Y:S02]  /*10500*/  IADD3 R118, P6, PT, R248.reuse, R117, RZ ;  /* 0x00000075f8767210 */ /* 0x040fe40007fde0ff */
[C---:B------:R-:W-:Y:S02]  /*10510*/  IADD3 R182, P5, PT, R248.reuse, R181, RZ ;  /* 0x000000b5f8b67210 */ /* 0x040fe40007fbe0ff */
[C---:B------:R-:W-:Y:S02]  /*10520*/  IADD3 R184, P3, PT, R248.reuse, R183, RZ ;  /* 0x000000b7f8b87210 */ /* 0x040fe40007f7e0ff */
[----:B------:R-:W-:Y:S02]  /*10530*/  LEA.HI.X.SX32 R179, R179, R185, 0x1, P4 ;  /* 0x000000b9b3b37211 */ /* 0x000fe400020f0eff */
[----:B------:R-:W-:-:S02]  /*10540*/  IADD3 R186, P4, PT, R248, R4, RZ ;  /* 0x00000004f8ba7210 */ /* 0x000fc40007f9e0ff */
[-C--:B------:R-:W-:Y:S02]  /*10550*/  LEA.HI.X.SX32 R117, R117, R185.reuse, 0x1, P6 ;  /* 0x000000b975757211 */ /* 0x080fe400030f0eff */
[----:B------:R-:W-:Y:S02]  /*10560*/  SHF.L.U64.HI R76, R248, 0x2, R185 ;  /* 0x00000002f84c7819 */ /* 0x000fe400000102b9 */
[-C--:B------:R-:W-:Y:S02]  /*10570*/  LEA.HI.X.SX32 R181, R181, R185.reuse, 0x1, P5 ;  /* 0x000000b9b5b57211 */ /* 0x080fe400028f0eff */
[-C--:B------:R-:W-:Y:S02]  /*10580*/  LEA.HI.X.SX32 R183, R183, R185.reuse, 0x1, P3 ;  /* 0x000000b9b7b77211 */ /* 0x080fe400018f0eff */
[----:B------:R-:W-:Y:S01]  /*10590*/  LEA.HI.X.SX32 R185, R4, R185, 0x1, P4 ;  /* 0x000000b904b97211 */ /* 0x000fe200020f0eff */
[----:B------:R-:W-:Y:S01]  /*105a0*/  IMAD.MOV.U32 R71, RZ, RZ, R28 ;  /* 0x000000ffff477224 */ /* 0x000fe200078e001c */
[----:B------:R-:W-:Y:S01]  /*105b0*/  SHF.L.U64.HI R251, R250, 0x2, R16 ;  /* 0x00000002fafb7819 */ /* 0x000fe20000010210 */
[----:B------:R-:W-:Y:S01]  /*105c0*/  IMAD.MOV.U32 R4, RZ, RZ, RZ ;  /* 0x000000ffff047224 */ /* 0x000fe200078e00ff */
[----:B------:R-:W-:Y:S01]  /*105d0*/  SHF.L.U64.HI R247, R246, 0x2, R247 ;  /* 0x00000002f6f77819 */ /* 0x000fe200000102f7 */
[----:B------:R-:W-:Y:S01]  /*105e0*/  IMAD.MOV.U32 R70, RZ, RZ, RZ ;  /* 0x000000ffff467224 */ /* 0x000fe200078e00ff */
[----:B------:R-:W-:Y:S01]  /*105f0*/  SHF.L.U64.HI R245, R244, 0x2, R245 ;  /* 0x00000002f4f57819 */ /* 0x000fe200000102f5 */
[----:B------:R-:W-:Y:S01]  /*10600*/  IMAD.SHL.U32 R252, R252, 0x4, RZ ;  /* 0x00000004fcfc7824 */ /* 0x000fe200078e00ff */
        /* <DEDUP_REMOVED lines=54> */
[C---:B------:R-:W-:Y:S01]  /*10970*/  SHF.L.U64.HI R189, R187.reuse, 0x2, R189 ;  /* 0x00000002bbbd7819 */ /* 0x040fe200000102bd */
        /* <DEDUP_REMOVED lines=110> */
[----:B------:R-:W-:-:S02]  /*11060*/  IMAD.SHL.U32 R180, R180, 0x4, RZ ;  /* 0x00000004b4b47824 */ /* 0x000fc400078e00ff */
[----:B------:R-:W-:Y:S02]  /*11070*/  IMAD.SHL.U32 R182, R182, 0x4, RZ ;  /* 0x00000004b6b67824 */ /* 0x000fe400078e00ff */
[----:B------:R-:W-:Y:S02]  /*11080*/  IMAD.SHL.U32 R184, R184, 0x4, RZ ;  /* 0x00000004b8b87824 */ /* 0x000fe400078e00ff */
[----:B------:R-:W-:Y:S01]  /*11090*/  IMAD.SHL.U32 R186, R186, 0x4, RZ ;  /* 0x00000004baba7824 */ /* 0x000fe200078e00ff */
[----:B------:R-:W-:Y:S01]  /*110a0*/  UMOV UR28, 0x1 ;  /* 0x00000001001c7882 */ /* 0x000fe20000000000 */
[----:B------:R-:W-:Y:S01]  /*110b0*/  UMOV UR29, 0x6 ;  /* 0x00000006001d7882 */ /* 0x000fe20000000000 */
[----:B------:R-:W-:Y:S01]  /*110c0*/  UMOV UR5, URZ ;  /* 0x000000ff00057c82 */ /* 0x000fe20008000000 */
[----:B------:R-:W-:Y:S01]  /*110d0*/  UMOV UR6, URZ ;  /* 0x000000ff00067c82 */ /* 0x000fe20008000000 */
[----:B-1----:R-:W-:-:S05]  /*110e0*/  UMOV UR7, URZ ;  /* 0x000000ff00077c82 */ /* 0x002fca0008000000 */
.L_x_11:
[----:B------:R-:W-:Y:S01]  /*110f0*/  IMAD.U32 R4, R4, -0x80000000, RZ ;  /* 0x8000000004047824 */ /* 0x000fe200078e00ff */
[----:B------:R-:W-:-:S03]  /*11100*/  UIADD3 UR6, UPT, UPT, UR6, 0x1, URZ ;  /* 0x0000000106067890 */ /* 0x000fc6000fffe0ff */
[----:B------:R-:W1:Y:S01]  /*11110*/  SYNCS.PHASECHK.TRANS64.TRYWAIT P3, [UR8], R4 ;  /* 0x00000004ff0075a7 */ /* 0x000e620008061108 */
[----:B------:R-:W-:-:S04]  /*11120*/  UISETP.GT.AND UP1, UPT, UR6, 0x5, UPT ;  /* 0x000000050600788c */ /* 0x000fc8000bf24270 */
[----:B------:R-:W-:-:S04]  /*11130*/  USEL UR6, UR6, URZ, !UP1 ;  /* 0x000000ff06067287 */ /* 0x000fc8000c800000 */
[----:B------:R-:W-:Y:S01]  /*11140*/  ULEA UR4, UR6, UR10, 0xf ;  /* 0x0000000a06047291 */ /* 0x000fe2000f8e78ff */
[----:B-1----:R-:W-:Y:S11]  /*11150*/  @!P3 BRA `(.L_x_9) ;  /* 0x0000004400c8b947 */ /* 0x002ff60003800000 */
.L_x_17:
[----:B------:R-:W-:-:S04]  /*11160*/  DEPBAR.LE SB0, 0xa ;  /* 0x000082800000791a */ /* 0x000fc80000000000 */
[----:B------:R-:W-:Y:S01]  /*11170*/  LEA R188, R2, UR4, 0x8 ;  /* 0x0000000402bc7c11 */ /* 0x000fe2000f8e40ff */
[----:B------:R-:W-:Y:S01]  /*11180*/  BAR.SYNC.DEFER_BLOCKING 0x0 ;  /* 0x0000000000007b1d */ /* 0x000fe20000010000 */
[----:B------:R-:W-:Y:S02]  /*11190*/  UIADD3 UR5, UPT, UPT, UR5, 0x1, URZ ;  /* 0x0000000105057890 */ /* 0x000fe4000fffe0ff */
[----:B------:R-:W-:Y:S02]  /*111a0*/  ULEA UR8, UR28, UR10, 0x3 ;  /* 0x0000000a1c087291 */ /* 0x000fe4000f8e18ff */
[----:B------:R-:W-:Y:S02]  /*111b0*/  UISETP.GT.AND UP1, UPT, UR5, 0x6, UPT ;  /* 0x000000060500788c */ /* 0x000fe4000bf24270 */
[----:B------:R-:W-:Y:S02]  /*111c0*/  UIADD3 UR8, UPT, UPT, UR8, 0x4c000, URZ ;  /* 0x0004c00008087890 */ /* 0x000fe4000fffe0ff */
[----:B------:R-:W-:Y:S01]  /*111d0*/  USEL UR5, UR5, URZ, !UP1 ;  /* 0x000000ff05057287 */ /* 0x000fe2000c800000 */
[----:B------:R-:W-:Y:S01]  /*111e0*/  UMOV UR4, UR7 ;  /* 0x0000000700047c82 */ /* 0x000fe20008000000 */
[----:B------:R-:W-:Y:S04]  /*111f0*/  LDS.128 R4, [R188] ;  /* 0x00000000bc047984 */ /* 0x000fe80000000c00 */
        /* <DEDUP_REMOVED lines=15> */
[----:B-1----:R1:W-:Y:S01]  /*112f0*/  STTM.x64 tmem[UR12+0x40], R4 ;  /* 0x00004004000079ed */ /* 0x0023e2000834000c */
[----:B------:R-:W2:Y:S02]  /*11300*/  FENCE.VIEW.ASYNC.T ;  /* 0x00000000000073c6 */ /* 0x000ea40000000200 */
[----:B--2---:R-:W-:Y:S06]  /*11310*/  BAR.SYNC.DEFER_BLOCKING 0x0 ;  /* 0x0000000000007b1d */ /* 0x004fec0000010000 */
[----:B------:R-:W-:Y:S05]  /*11320*/  @P0 BRA `(.L_x_10) ;  /* 0x0000000000dc0947 */ /* 0x000fea0003800000 */
[----:B------:R-:W-:Y:S01]  /*11330*/  ULEA UR9, UR5, UR10, 0xe ;  /* 0x0000000a05097291 */ /* 0x000fe2000f8e70ff */
[----:B------:R-:W-:Y:S01]  /*11340*/  UMOV UR7, URZ ;  /* 0x000000ff00077c82 */ /* 0x000fe20008000000 */
[----:B------:R-:W-:Y:S02]  /*11350*/  UIADD3 UR30, UPT, UPT, UR11, 0x48, URZ ;  /* 0x000000480b1e7890 */ /* 0x000fe4000fffe0ff */
[----:B------:R-:W-:Y:S02]  /*11360*/  UIADD3 UR9, UPT, UPT, UR9, 0x30000, URZ ;  /* 0x0003000009097890 */ /* 0x000fe4000fffe0ff */
[----:B------:R-:W-:Y:S02]  /*11370*/  UIADD3 UR31, UPT, UPT, UR11, 0x50, URZ ;  /* 0x000000500b1f7890 */ /* 0x000fe4000fffe0ff */
[----:B------:R-:W-:Y:S02]  /*11380*/  USHF.R.U32.HI UR9, URZ, 0x4, UR9 ;  /* 0x00000004ff097899 */ /* 0x000fe40008011609 */
[----:B------:R-:W-:-:S02]  /*11390*/  UIADD3 UR46, UPT, UPT, UR11, 0x58, URZ ;  /* 0x000000580b2e7890 */ /* 0x000fc4000fffe0ff */
[----:B------:R-:W-:Y:S02]  /*113a0*/  USGXT.U32 UR18, UR9, 0xe ;  /* 0x0000000e0912789a */ /* 0x000fe40008000000 */
[----:B------:R-:W-:Y:S02]  /*113b0*/  UIADD3 UR47, UPT, UPT, UR11, 0x60, URZ ;  /* 0x000000600b2f7890 */ /* 0x000fe4000fffe0ff */
[----:B------:R-:W-:Y:S02]  /*113c0*/  UIADD3 UR20, UP1, UPT, UR18, 0x2, URZ ;  /* 0x0000000212147890 */ /* 0x000fe4000ff3e0ff */
[----:B------:R-:W-:Y:S02]  /*113d0*/  UIADD3 UR48, UPT, UPT, UR11, 0x68, URZ ;  /* 0x000000680b307890 */ /* 0x000fe4000fffe0ff */
[----:B------:R-:W-:Y:S02]  /*113e0*/  UIADD3.X UR21, UPT, UPT, UR7, 0x40004040, URZ, UP1, !UPT ;  /* 0x4000404007157890 */ /* 0x000fe40008ffe4ff */
[----:B------:R-:W-:-:S02]  /*113f0*/  UIADD3 UR38, UP1, UPT, UR20, 0x2, URZ ;  /* 0x0000000214267890 */ /* 0x000fc4000ff3e0ff */
[----:B------:R-:W-:Y:S02]  /*11400*/  UIADD3 UR40, UP2, UPT, UR20, 0x4, URZ ;  /* 0x0000000414287890 */ /* 0x000fe4000ff5e0ff */
[----:B------:R-:W-:Y:S02]  /*11410*/  UIADD3 UR42, UP3, UPT, UR20, 0x1fe, URZ ;  /* 0x000001fe142a7890 */ /* 0x000fe4000ff7e0ff */
[----:B------:R-:W-:Y:S02]  /*11420*/  UIADD3 UR44, UP4, UPT, UR20, 0x200, URZ ;  /* 0x00000200142c7890 */ /* 0x000fe4000ff9e0ff */
[----:B------:R-:W-:Y:S02]  /*11430*/  UIADD3 UR22, UP5, UPT, UR20, 0x202, URZ ;  /* 0x0000020214167890 */ /* 0x000fe4000ffbe0ff */
[----:B------:R-:W-:Y:S02]  /*11440*/  UIADD3.X UR39, UPT, UPT, UR21, URZ, URZ, UP1, !UPT ;  /* 0x000000ff15277290 */ /* 0x000fe40008ffe4ff */
[----:B------:R-:W-:-:S02]  /*11450*/  UIADD3 UR24, UP6, UPT, UR20, 0x204, URZ ;  /* 0x0000020414187890 */ /* 0x000fc4000ffde0ff */
[----:B------:R-:W-:Y:S02]  /*11460*/  UIADD3.X UR41, UPT, UPT, UR21, URZ, URZ, UP2, !UPT ;  /* 0x000000ff15297290 */ /* 0x000fe400097fe4ff */
[----:B------:R-:W-:Y:S02]  /*11470*/  UIADD3.X UR43, UPT, UPT, UR21, URZ, URZ, UP3, !UPT ;  /* 0x000000ff152b7290 */ /* 0x000fe40009ffe4ff */
[----:B------:R-:W-:Y:S02]  /*11480*/  UIADD3.X UR45, UPT, UPT, UR21, URZ, URZ, UP4, !UPT ;  /* 0x000000ff152d7290 */ /* 0x000fe4000a7fe4ff */
[----:B------:R-:W-:Y:S02]  /*11490*/  UIADD3 UR49, UPT, UPT, UR11, 0x70, URZ ;  /* 0x000000700b317890 */ /* 0x000fe4000fffe0ff */
[----:B------:R-:W-:Y:S01]  /*114a0*/  UIADD3.X UR23, UPT, UPT, UR21, URZ, URZ, UP5, !UPT ;  /* 0x000000ff15177290 */ /* 0x000fe2000affe4ff */
[----:B------:R-:W-:Y:S01]  /*114b0*/  UMOV UR14, 0x0 ;  /* 0x00000000000e7882 */ /* 0x000fe20000000000 */
[----:B------:R-:W-:Y:S01]  /*114c0*/  UMOV UR15, 0x8100910 ;  /* 0x08100910000f7882 */ /* 0x000fe20000000000 */
[----:B------:R-:W-:Y:S01]  /*114d0*/  UIADD3 UR54, UPT, UPT, UR11, 0x78, URZ ;  /* 0x000000780b367890 */ /* 0x000fe2000fffe0ff */
[----:B------:R-:W-:Y:S01]  /*114e0*/  UMOV UR19, 0x40004040 ;  /* 0x4000404000137882 */ /* 0x000fe20000000000 */
[----:B------:R-:W-:Y:S01]  /*114f0*/  UIADD3.X UR25, UPT, UPT, UR21, URZ, URZ, UP6, !UPT ;  /* 0x000000ff15197290 */ /* 0x000fe2000b7fe4ff */
[----:B------:R2:W-:Y:S01]  /*11500*/  UTCHMMA tmem[UR13], gdesc[UR18], tmem[UR11], tmem[UR14], idesc[UR15], UPT ;  /* 0x00ff0e120d0079ea */ /* 0x0005e2000b80000b */
[----:B------:R-:W-:Y:S01]  /*11510*/  UMOV UR16, 0x0 ;  /* 0x0000000000107882 */ /* 0x000fe20000000000 */
[----:B------:R-:W-:Y:S01]  /*11520*/  UMOV UR17, 0x8100910 ;  /* 0x0810091000117882 */ /* 0x000fe20000000000 */
[----:B------:R-:W-:Y:S01]  /*11530*/  UMOV UR32, 0x0 ;  /* 0x0000000000207882 */ /* 0x000fe20000000000 */
[----:B------:R-:W-:Y:S01]  /*11540*/  UMOV UR33, 0x8100910 ;  /* 0x0810091000217882 */ /* 0x000fe20000000000 */
        /* <DEDUP_REMOVED lines=11> */
[----:B------:R-:W-:Y:S01]  /*11600*/  UMOV UR9, URZ ;  /* 0x000000ff00097c82 */ /* 0x000fe20008000000 */
[----:B------:R2:W-:Y:S01]  /*11610*/  UTCHMMA tmem[UR47], gdesc[UR42], tmem[UR11], tmem[UR36], idesc[UR37], UPT ;  /* 0x00ff242a2f0079ea */ /* 0x0005e2000b80000b */
[----:B------:R-:W-:Y:S01]  /*11620*/  UMOV UR56, 0x0 ;  /* 0x0000000000387882 */ /* 0x000fe20000000000 */
[----:B------:R-:W-:Y:S01]  /*11630*/  UMOV UR57, 0x8100910 ;  /* 0x0810091000397882 */ /* 0x000fe20000000000 */
[----:B------:R2:W-:Y:S01]  /*11640*/  UTCHMMA tmem[UR48], gdesc[UR44], tmem[UR11], tmem[UR50], idesc[UR51], UPT ;  /* 0x00ff322c300079ea */ /* 0x0005e2000b80000b */
[----:B------:R-:W-:Y:S01]  /*11650*/  UMOV UR7, UR8 ;  /* 0x0000000800077c82 */ /* 0x000fe20008000000 */
[----:B------:R2:W-:Y:S01]  /*11660*/  UTCHMMA tmem[UR49], gdesc[UR22], tmem[UR11], tmem[UR52], idesc[UR53], UPT ;  /* 0x00ff3416310079ea */ /* 0x0005e2000b80000b */
[----:B------:R2:W-:Y:S01]  /*11670*/  UTCHMMA tmem[UR54], gdesc[UR24], tmem[UR11], tmem[UR56], idesc[UR57], UPT ;  /* 0x00ff3818360079ea */ /* 0x0005e2000b80000b */
[----:B------:R2:W-:Y:S01]  /*11680*/  UTCBAR [UR7], URZ ;  /* 0x000000ff070073e9 */ /* 0x0005e200080000ff */
[----:B------:R-:W-:Y:S01]  /*11690*/  NOP ;  /* 0x0000000000007918 */ /* 0x000fe20000000000 */
.L_x_10:
[----:B-1----:R-:W3:Y:S01]  /*116a0*/  LDL R6, [R1+0x4c] ;  /* 0x00004c0001067983 */ /* 0x002ee20000100800 */
[----:B------:R-:W1:Y:S01]  /*116b0*/  LDC R5, c[0x0][0x3a0] ;  /* 0x0000e800ff057b82 */ /* 0x000e620000000800 */
[C---:B------:R-:W-:Y:S02]  /*116c0*/  ISETP.GT.AND P4, PT, R71.reuse, RZ, PT ;  /* 0x000000ff4700720c */ /* 0x040fe40003f84270 */
[----:B------:R-:W-:-:S05]  /*116d0*/  ISETP.GT.AND P6, PT, R71, 0x2, PT ;  /* 0x000000024700780c */ /* 0x000fca0003fc4270 */
[----:B------:R-:W-:Y:S06]  /*116e0*/  BAR.SYNC.DEFER_BLOCKING 0x0 ;  /* 0x0000000000007b1d */ /* 0x000fec0000010000 */
[----:B------:R-:W4:Y:S01]  /*116f0*/  S2R R10, SR_TID.X ;  /* 0x00000000000a7919 */ /* 0x000f220000002100 */
[----:B------:R-:W5:Y:S04]  /*11700*/  LDL R16, [R1+0x1c] ;  /* 0x00001c0001107983 */ /* 0x000f680000100800 */
[----:B--2---:R-:W2:Y:S01]  /*11710*/  LDL R13, [R1] ;  /* 0x00000000010d7983 */ /* 0x004ea20000100800 */
[----:B-1----:R-:W-:-:S03]  /*11720*/  VIADD R5, R5, 0x3f ;  /* 0x0000003f05057836 */ /* 0x002fc60000000000 */
[----:B------:R-:W2:Y:S02]  /*11730*/  LDL R15, [R1+0x4] ;  /* 0x00000400010f7983 */ /* 0x000ea40000100800 */
[----:B------:R-:W-:Y:S02]  /*11740*/  SHF.R.S32.HI R4, RZ, 0x1f, R5 ;  /* 0x0000001fff047819 */ /* 0x000fe40000011405 */
[----:B------:R-:W2:Y:S02]  /*11750*/  LDL R12, [R1+0x8] ;  /* 0x00000800010c7983 */ /* 0x000ea40000100800 */
[----:B------:R-:W-:Y:S02]  /*11760*/  LEA.HI R4, R4, R5, RZ, 0x6 ;  /* 0x0000000504047211 */ /* 0x000fe400078f30ff */
[----:B------:R-:W2:Y:S02]  /*11770*/  LDL R14, [R1+0x24] ;  /* 0x00002400010e7983 */ /* 0x000ea40000100800 */
[----:B------:R-:W-:Y:S01]  /*11780*/  SHF.R.S32.HI R4, RZ, 0x6, R4 ;  /* 0x00000006ff047819 */ /* 0x000fe20000011404 */
[----:B------:R-:W-:Y:S01]  /*11790*/  UIADD3 UR29, UPT, UPT, UR29, 0x1, URZ ;  /* 0x000000011d1d7890 */ /* 0x000fe2000fffe0ff */
[----:B------:R-:W2:Y:S03]  /*117a0*/  LDL R18, [R1+0x14] ;  /* 0x0000140001127983 */ /* 0x000ea60000100800 */
[----:B------:R-:W-:Y:S01]  /*117b0*/  VIADD R4, R4, 0xfffffff9 ;  /* 0xfffffff904047836 */ /* 0x000fe20000000000 */
[----:B------:R-:W2:Y:S04]  /*117c0*/  LDL R17, [R1+0x18] ;  /* 0x0000180001117983 */ /* 0x000ea80000100800 */
[----:B------:R-:W-:-:S02]  /*117d0*/  ISETP.GE.AND P3, PT, R70, R4, PT ;  /* 0x000000044600720c */ /* 0x000fc40003f66270 */
[----:B------:R-:W-:Y:S02]  /*117e0*/  SEL R4, RZ, 0x4, !P4 ;  /* 0x00000004ff047807 */ /* 0x000fe40006000000 */
[----:B------:R-:W-:Y:S02]  /*117f0*/  ISETP.GT.AND P4, PT, R71, 0x1, PT ;  /* 0x000000014700780c */ /* 0x000fe40003f84270 */
[----:B------:R-:W-:Y:S02]  /*11800*/  SEL R4, R4, RZ, !P3 ;  /* 0x000000ff04047207 */ /* 0x000fe40005800000 */
[----:B------:R-:W-:Y:S02]  /*11810*/  SEL R5, RZ, 0x4, !P4 ;  /* 0x00000004ff057807 */ /* 0x000fe40006000000 */
[----:B------:R-:W-:Y:S02]  /*11820*/  ISETP.NE.U32.AND P5, PT, R4, RZ, PT ;  /* 0x000000ff0400720c */ /* 0x000fe40003fa5070 */
[----:B---3--:R-:W-:-:S02]  /*11830*/  IADD3 R4, P4, PT, R72, R6, RZ ;  /* 0x0000000648047210 */ /* 0x008fc40007f9e0ff */
[----:B------:R-:W-:-:S03]  /*11840*/  SEL R6, R5, RZ, !P3 ;  /* 0x000000ff05067207 */ /* 0x000fc60005800000 */
[----:B------:R-:W-:Y:S01]  /*11850*/  IMAD.X R5, R73, 0x1, R76, P4 ;  /* 0x0000000149057824 */ /* 0x000fe200020e064c */
[----:B------:R-:W-:Y:S02]  /*11860*/  ISETP.NE.U32.AND P4, PT, R6, RZ, PT ;  /* 0x000000ff0600720c */ /* 0x000fe40003f85070 */
[----:B------:R-:W-:-:S03]  /*11870*/  SEL R6, RZ, 0x4, !P6 ;  /* 0x00000004ff067807 */ /* 0x000fc60007000000 */
[----:B------:R-:W-:Y:S01]  /*11880*/  @!PT LDS RZ, [RZ] ;  /* 0x00000000fffff984 */ /* 0x000fe20000000800 */
[----:B------:R-:W-:Y:S01]  /*11890*/  @!PT LDS RZ, [RZ] ;  /* 0x00000000fffff984 */ /* 0x000fe20000000800 */
[----:B------:R-:W-:Y:S01]  /*118a0*/  @!PT LDS RZ, [RZ] ;  /* 0x00000000fffff984 */ /* 0x000fe20000000800 */
[----:B------:R1:W-:Y:S01]  /*118b0*/  LDGSTS.E [R188], desc[UR26][R4.64], P5 ;  /* 0x0000000004bc7fae */ /* 0x0003e2000a9a101a */
[----:B------:R-:W-:Y:S02]  /*118c0*/  SEL R6, R6, RZ, !P3 ;  /* 0x000000ff06067207 */ /* 0x000fe40005800000 */
[----:B------:R-:W-:Y:S02]  /*118d0*/  ISETP.GT.AND P6, PT, R71, 0x3, PT ;  /* 0x000000034700780c */ /* 0x000fe40003fc4270 */
[----:B-1----:R-:W-:-:S05]  /*118e0*/  IADD3 R4, P5, PT, R72, R68, RZ ;  /* 0x0000004448047210 */ /* 0x002fca0007fbe0ff */
[----:B------:R-:W-:Y:S01]  /*118f0*/  IMAD.X R5, R73, 0x1, R69, P5 ;  /* 0x0000000149057824 */ /* 0x000fe200028e0645 */
[----:B------:R-:W-:Y:S02]  /*11900*/  ISETP.NE.U32.AND P5, PT, R6, RZ, PT ;  /* 0x000000ff0600720c */ /* 0x000fe40003fa5070 */
[----:B------:R-:W-:Y:S02]  /*11910*/  SEL R6, RZ, 0x4, !P6 ;  /* 0x00000004ff067807 */ /* 0x000fe40007000000 */
[----:B------:R1:W-:Y:S02]  /*11920*/  LDGSTS.E [R188+0x4], desc[UR26][R4.64], P4 ;  /* 0x0000400004bc7fae */ /* 0x0003e4000a1a101a */
        /* <DEDUP_REMOVED lines=384> */
[----:B------:R1:W-:Y:S01]  /*13130*/  LDGSTS.E [R188+0xe0], desc[UR26][R4.64], P5 ;  /* 0x000e000004bc7fae */ /* 0x0003e2000a9a101a */
[----:B------:R-:W-:Y:S02]  /*13140*/  ISETP.GT.AND P6, PT, R71, 0x3b, PT ;  /* 0x0000003b4700780c */ /* 0x000fe40003fc4270 */
[----:B------:R-:W-:Y:S02]  /*13150*/  SEL R6, R6, RZ, !P3 ;  /* 0x000000ff06067207 */ /* 0x000fe40005800000 */
[----:B-1----:R-:W-:-:S05]  /*13160*/  IADD3 R4, P5, PT, R72, R190, RZ ;  /* 0x000000be48047210 */ /* 0x002fca0007fbe0ff */
[----:B------:R-:W-:Y:S01]  /*13170*/  IMAD.X R5, R73, 0x1, R191, P5 ;  /* 0x0000000149057824 */ /* 0x000fe200028e06bf */
[----:B------:R-:W-:Y:S02]  /*13180*/  ISETP.NE.U32.AND P5, PT, R6, RZ, PT ;  /* 0x000000ff0600720c */ /* 0x000fe40003fa5070 */
[----:B------:R-:W-:Y:S02]  /*13190*/  SEL R6, RZ, 0x4, !P6 ;  /* 0x00000004ff067807 */ /* 0x000fe40007000000 */
[----:B------:R1:W-:Y:S01]  /*131a0*/  LDGSTS.E [R188+0xe4], desc[UR26][R4.64], P4 ;  /* 0x000e400004bc7fae */ /* 0x0003e2000a1a101a */
[----:B------:R-:W-:Y:S02]  /*131b0*/  ISETP.GT.AND P4, PT, R71, 0x3c, PT ;  /* 0x0000003c4700780c */ /* 0x000fe40003f84270 */
[----:B------:R-:W-:Y:S02]  /*131c0*/  SEL R6, R6, RZ, !P3 ;  /* 0x000000ff06067207 */ /* 0x000fe40005800000 */
[----:B------:R-:W-:-:S02]  /*131d0*/  SEL R7, RZ, 0x4, !P4 ;  /* 0x00000004ff077807 */ /* 0x000fc40006000000 */
[----:B-1----:R-:W-:-:S05]  /*131e0*/  IADD3 R4, P6, PT, R72, R192, RZ ;  /* 0x000000c048047210 */ /* 0x002fca0007fde0ff */
[----:B------:R-:W-:Y:S01]  /*131f0*/  IMAD.X R5, R73, 0x1, R193, P6 ;  /* 0x0000000149057824 */ /* 0x000fe200030e06c1 */
[----:B------:R-:W-:Y:S02]  /*13200*/  ISETP.NE.U32.AND P6, PT, R6, RZ, PT ;  /* 0x000000ff0600720c */ /* 0x000fe40003fc5070 */
[----:B------:R-:W-:Y:S02]  /*13210*/  IADD3 R6, P4, PT, R72, R194, RZ ;  /* 0x000000c248067210 */ /* 0x000fe40007f9e0ff */
[----:B------:R-:W-:Y:S01]  /*13220*/  SEL R8, R7, RZ, !P3 ;  /* 0x000000ff07087207 */ /* 0x000fe20005800000 */
[----:B------:R1:W-:Y:S02]  /*13230*/  LDGSTS.E [R188+0xe8], desc[UR26][R4.64], P5 ;  /* 0x000e800004bc7fae */ /* 0x0003e4000a9a101a */
[----:B------:R-:W-:Y:S01]  /*13240*/  IMAD.X R7, R73, 0x1, R195, P4 ;  /* 0x0000000149077824 */ /* 0x000fe200020e06c3 */
[----:B------:R-:W-:-:S05]  /*13250*/  ISETP.NE.U32.AND P4, PT, R8, RZ, PT ;  /* 0x000000ff0800720c */ /* 0x000fca0003f85070 */
[----:B------:R3:W-:Y:S01]  /*13260*/  LDGSTS.E [R188+0xec], desc[UR26][R6.64], P6 ;  /* 0x000ec00006bc7fae */ /* 0x0007e2000b1a101a */
[----:B-1----:R-:W-:Y:S02]  /*13270*/  IADD3 R4, P5, PT, R72, R196, RZ ;  /* 0x000000c448047210 */ /* 0x002fe40007fbe0ff */
[----:B------:R-:W-:-:S03]  /*13280*/  ISETP.GT.AND P6, PT, R71, 0x3d, PT ;  /* 0x0000003d4700780c */ /* 0x000fc60003fc4270 */
[----:B------:R-:W-:Y:S01]  /*13290*/  IMAD.X R5, R73, 0x1, R197, P5 ;  /* 0x0000000149057824 */ /* 0x000fe200028e06c5 */
[----:B------:R-:W-:-:S04]  /*132a0*/  SEL R8, RZ, 0x4, !P6 ;  /* 0x00000004ff087807 */ /* 0x000fc80007000000 */
[----:B------:R1:W-:Y:S01]  /*132b0*/  LDGSTS.E [R188+0xf0], desc[UR26][R4.64], P4 ;  /* 0x000f000004bc7fae */ /* 0x0003e2000a1a101a */
[C---:B------:R-:W-:Y:S02]  /*132c0*/  ISETP.GT.AND P4, PT, R71.reuse, 0x3e, PT ;  /* 0x0000003e4700780c */ /* 0x040fe40003f84270 */
[----:B------:R-:W-:Y:S02]  /*132d0*/  SEL R8, R8, RZ, !P3 ;  /* 0x000000ff08087207 */ /* 0x000fe40005800000 */
[----:B------:R-:W-:Y:S02]  /*132e0*/  SEL R9, RZ, 0x4, !P4 ;  /* 0x00000004ff097807 */ /* 0x000fe40006000000 */
[----:B------:R-:W-:Y:S02]  /*132f0*/  ISETP.GT.AND P4, PT, R71, 0x3f, PT ;  /* 0x0000003f4700780c */ /* 0x000fe40003f84270 */
[----:B----4-:R-:W-:Y:S02]  /*13300*/  LOP3.LUT R10, R10, 0x3f, RZ, 0xc0, !PT ;  /* 0x0000003f0a0a7812 */ /* 0x010fe400078ec0ff */
[----:B------:R-:W-:-:S02]  /*13310*/  ISETP.NE.U32.AND P6, PT, R8, RZ, PT ;  /* 0x000000ff0800720c */ /* 0x000fc40003fc5070 */
[----:B------:R-:W-:Y:S02]  /*13320*/  SEL R8, RZ, 0x4, !P4 ;  /* 0x00000004ff087807 */ /* 0x000fe40006000000 */
[----:B------:R-:W-:Y:S02]  /*13330*/  ISETP.GE.AND P4, PT, R10, R71, PT ;  /* 0x000000470a00720c */ /* 0x000fe40003f86270 */
[----:B------:R-:W4:Y:S01]  /*13340*/  LDL R10, [R1+0x20] ;  /* 0x00002000010a7983 */ /* 0x000f220000100800 */
[----:B---3--:R-:W-:Y:S02]  /*13350*/  IADD3 R6, P5, PT, R72, R198, RZ ;  /* 0x000000c648067210 */ /* 0x008fe40007fbe0ff */
[----:B------:R-:W-:-:S03]  /*13360*/  SEL R9, R9, RZ, !P3 ;  /* 0x000000ff09097207 */ /* 0x000fc60005800000 */
[C---:B------:R-:W-:Y:S01]  /*13370*/  IMAD.X R7, R73.reuse, 0x1, R199, P5 ;  /* 0x0000000149077824 */ /* 0x040fe200028e06c7 */
[----:B-1----:R-:W-:Y:S02]  /*13380*/  IADD3 R4, P5, PT, R72, R200, RZ ;  /* 0x000000c848047210 */ /* 0x002fe40007fbe0ff */
[----:B------:R-:W-:Y:S01]  /*13390*/  SEL R8, R8, RZ, !P3 ;  /* 0x000000ff08087207 */ /* 0x000fe20005800000 */
[----:B------:R-:W-:Y:S01]  /*133a0*/  UISETP.GT.AND UP1, UPT, UR29, 0x6, UPT ;  /* 0x000000061d00788c */ /* 0x000fe2000bf24270 */
[----:B------:R1:W-:Y:S01]  /*133b0*/  LDGSTS.E [R188+0xf4], desc[UR26][R6.64], P6 ;  /* 0x000f400006bc7fae */ /* 0x0003e2000b1a101a */
[----:B------:R-:W-:Y:S01]  /*133c0*/  IMAD.X R5, R73, 0x1, R201, P5 ;  /* 0x0000000149057824 */ /* 0x000fe200028e06c9 */
[----:B------:R-:W-:Y:S02]  /*133d0*/  ISETP.NE.U32.AND P5, PT, R9, RZ, PT ;  /* 0x000000ff0900720c */ /* 0x000fe40003fa5070 */
[----:B------:R-:W-:Y:S02]  /*133e0*/  SEL R9, RZ, 0x4, P4 ;  /* 0x00000004ff097807 */ /* 0x000fe40002000000 */
[----:B------:R-:W-:-:S02]  /*133f0*/  ISETP.NE.U32.AND P4, PT, R8, RZ, PT ;  /* 0x000000ff0800720c */ /* 0x000fc40003f85070 */
[----:B------:R-:W-:Y:S01]  /*13400*/  SEL R9, R9, RZ, !P3 ;  /* 0x000000ff09097207 */ /* 0x000fe20005800000 */
[----:B------:R-:W-:Y:S01]  /*13410*/  USEL UR29, UR29, URZ, !UP1 ;  /* 0x000000ff1d1d7287 */ /* 0x000fe2000c800000 */
[----:B-1----:R-:W-:Y:S02]  /*13420*/  IADD3 R6, P6, PT, R72, R202, RZ ;  /* 0x000000ca48067210 */ /* 0x002fe40007fde0ff */
[----:B------:R-:W-:-:S03]  /*13430*/  ISETP.NE.U32.AND P3, PT, R9, RZ, PT ;  /* 0x000000ff0900720c */ /* 0x000fc60003f65070 */
[----:B------:R1:W-:Y:S01]  /*13440*/  LDGSTS.E [R188+0xf8], desc[UR26][R4.64], P5 ;  /* 0x000f800004bc7fae */ /* 0x0003e2000a9a101a */
[----:B------:R-:W-:Y:S01]  /*13450*/  ULEA UR7, UR29, UR10, 0xe ;  /* 0x0000000a1d077291 */ /* 0x000fe2000f8e70ff */
[----:B------:R-:W-:Y:S01]  /*13460*/  IADD3 R8, P5, PT, R74, R204, RZ ;  /* 0x000000cc4a087210 */ /* 0x000fe20007fbe0ff */
[----:B------:R-:W-:-:S04]  /*13470*/  IMAD.X R7, R73, 0x1, R203, P6 ;  /* 0x0000000149077824 */ /* 0x000fc800030e06cb */
[----:B------:R-:W-:Y:S01]  /*13480*/  IMAD.X R9, R75, 0x1, R205, P5 ;  /* 0x000000014b097824 */ /* 0x000fe200028e06cd */
[----:B------:R3:W-:Y:S01]  /*13490*/  LDGSTS.E [R188+0xfc], desc[UR26][R6.64], P4 ;  /* 0x000fc00006bc7fae */ /* 0x0007e2000a1a101a */
[C---:B-1----:R-:W-:Y:S01]  /*134a0*/  IADD3 R4, P6, PT, R74.reuse, R212, RZ ;  /* 0x000000d44a047210 */ /* 0x042fe20007fde0ff */
[----:B------:R-:W-:Y:S02]  /*134b0*/  VIADD R11, R3, UR7 ;  /* 0x00000007030b7c36 */ /* 0x000fe40008000000 */
[----:B------:R-:W0:Y:S02]  /*134c0*/  LDGDEPBAR ;  /* 0x00000000000079af */ /* 0x000e240000000000 */
[----:B------:R-:W-:Y:S02]  /*134d0*/  IMAD.X R5, R75, 0x1, R213, P6 ;  /* 0x000000014b057824 */ /* 0x000fe400030e06d5 */
[----:B------:R1:W-:Y:S01]  /*134e0*/  LDGSTS.E [R11+0x30000], desc[UR26][R8.64], P3 ;  /* 0x30000000080b7fae */ /* 0x0003e200099a101a */
[----:B---3--:R-:W-:-:S03]  /*134f0*/  IADD3 R6, P4, PT, R74, R220, RZ ;  /* 0x000000dc4a067210 */ /* 0x008fc60007f9e0ff */
[----:B------:R3:W-:Y:S02]  /*13500*/  LDGSTS.E [R11+0x30400], desc[UR26][R4.64], P3 ;  /* 0x30400000040b7fae */ /* 0x0007e400099a101a */
[----:B------:R-:W-:Y:S01]  /*13510*/  IMAD.X R7, R75, 0x1, R221, P4 ;  /* 0x000000014b077824 */ /* 0x000fe200020e06dd */
[----:B-1----:R-:W-:-:S04]  /*13520*/  IADD3 R8, P5, PT, R74, R228, RZ ;  /* 0x000000e44a087210 */ /* 0x002fc80007fbe0ff */
[----:B------:R1:W-:Y:S01]  /*13530*/  LDGSTS.E [R11+0x30800], desc[UR26][R6.64], P3 ;  /* 0x30800000060b7fae */ /* 0x0003e200099a101a */
[----:B---3--:R-:W-:Y:S01]  /*13540*/  IADD3 R4, P4, PT, R74, R236, RZ ;  /* 0x000000ec4a047210 */ /* 0x008fe20007f9e0ff */
[----:B------:R-:W-:-:S04]  /*13550*/  IMAD.X R9, R75, 0x1, R229, P5 ;  /* 0x000000014b097824 */ /* 0x000fc800028e06e5 */
[----:B------:R-:W-:Y:S01]  /*13560*/  IMAD.X R5, R75, 0x1, R237, P4 ;  /* 0x000000014b057824 */ /* 0x000fe200020e06ed */
[----:B------:R3:W-:Y:S01]  /*13570*/  LDGSTS.E [R11+0x30c00], desc[UR26][R8.64], P3 ;  /* 0x30c00000080b7fae */ /* 0x0007e200099a101a */
[----:B-1----:R-:W-:-:S03]  /*13580*/  IADD3 R6, P5, PT, R74, R244, RZ ;  /* 0x000000f44a067210 */ /* 0x002fc60007fbe0ff */
[----:B------:R5:W-:Y:S02]  /*13590*/  LDGSTS.E [R11+0x31000], desc[UR26][R4.64], P3 ;  /* 0x31000000040b7fae */ /* 0x000be400099a101a */
[----:B------:R-:W-:Y:S01]  /*135a0*/  IMAD.X R7, R75, 0x1, R245, P5 ;  /* 0x000000014b077824 */ /* 0x000fe200028e06f5 */
[----:B---3--:R-:W-:-:S04]  /*135b0*/  IADD3 R8, P4, PT, R74, R252, RZ ;  /* 0x000000fc4a087210 */ /* 0x008fc80007f9e0ff */
[----:B------:R1:W-:Y:S01]  /*135c0*/  LDGSTS.E [R11+0x31400], desc[UR26][R6.64], P3 ;  /* 0x31400000060b7fae */ /* 0x0003e200099a101a */
[C---:B-----5:R-:W-:Y:S01]  /*135d0*/  IADD3 R4, P5, PT, R74.reuse, R16, RZ ;  /* 0x000000104a047210 */ /* 0x060fe20007fbe0ff */
[----:B--2---:R-:W-:Y:S02]  /*135e0*/  IMAD.X R9, R75, 0x1, R13, P4 ;  /* 0x000000014b097824 */ /* 0x004fe400020e060d */
[----:B------:R-:W2:Y:S04]  /*135f0*/  LDL R16, [R1+0x28] ;  /* 0x0000280001107983 */ /* 0x000ea80000100800 */
[----:B------:R3:W-:Y:S01]  /*13600*/  LDGSTS.E [R11+0x31800], desc[UR26][R8.64], P3 ;  /* 0x31800000080b7fae */ /* 0x0007e200099a101a */
[----:B-1----:R-:W-:-:S05]  /*13610*/  IADD3 R6, P4, PT, R74, R206, RZ ;  /* 0x000000ce4a067210 */ /* 0x002fca0007f9e0ff */
[C---:B------:R-:W-:Y:S02]  /*13620*/  IMAD.X R7, R75.reuse, 0x1, R207, P4 ;  /* 0x000000014b077824 */ /* 0x040fe400020e06cf */
[----:B----4-:R-:W-:Y:S01]  /*13630*/  IMAD.X R5, R75, 0x1, R10, P5 ;  /* 0x000000014b057824 */ /* 0x010fe200028e060a */
[----:B------:R-:W-:Y:S02]  /*13640*/  LOP3.LUT R10, R3, 0x20, RZ, 0x3c, !PT ;  /* 0x00000020030a7812 */ /* 0x000fe400078e3cff */
[----:B---3--:R-:W-:Y:S02]  /*13650*/  IADD3 R8, P5, PT, R74, R214, RZ ;  /* 0x000000d64a087210 */ /* 0x008fe40007fbe0ff */
[----:B------:R1:W-:Y:S01]  /*13660*/  LDGSTS.E [R11+0x31c00], desc[UR26][R4.64], P3 ;  /* 0x31c00000040b7fae */ /* 0x0003e200099a101a */
[----:B------:R-:W-:Y:S02]  /*13670*/  VIADD R13, R10, UR7 ;  /* 0x000000070a0d7c36 */ /* 0x000fe40008000000 */
[----:B------:R-:W-:Y:S01]  /*13680*/  IMAD.X R9, R75, 0x1, R215, P5 ;  /* 0x000000014b097824 */ /* 0x000fe200028e06d7 */
[----:B------:R-:W3:Y:S04]  /*13690*/  LDL R10, [R1+0xc] ;  /* 0x00000c00010a7983 */ /* 0x000ee80000100800 */
[----:B------:R4:W-:Y:S01]  /*136a0*/  LDGSTS.E [R13+0x30100], desc[UR26][R6.64], P3 ;  /* 0x30100000060d7fae */ /* 0x0009e200099a101a */
[----:B-1----:R-:W-:-:S03]  /*136b0*/  IADD3 R4, P4, PT, R74, R222, RZ ;  /* 0x000000de4a047210 */ /* 0x002fc60007f9e0ff */
[----:B------:R1:W-:Y:S01]  /*136c0*/  LDGSTS.E [R13+0x30500], desc[UR26][R8.64], P3 ;  /* 0x30500000080d7fae */ /* 0x0003e200099a101a */
[C---:B----4-:R-:W-:Y:S01]  /*136d0*/  IADD3 R6, P5, PT, R74.reuse, R230, RZ ;  /* 0x000000e64a067210 */ /* 0x050fe20007fbe0ff */
[----:B------:R-:W-:Y:S01]  /*136e0*/  IMAD.X R5, R75, 0x1, R223, P4 ;  /* 0x000000014b057824 */ /* 0x000fe200020e06df */
[----:B-1----:R-:W-:-:S03]  /*136f0*/  IADD3 R8, P4, PT, R74, R238, RZ ;  /* 0x000000ee4a087210 */ /* 0x002fc60007f9e0ff */
[C---:B------:R-:W-:Y:S01]  /*13700*/  IMAD.X R7, R75.reuse, 0x1, R231, P5 ;  /* 0x000000014b077824 */ /* 0x040fe200028e06e7 */
[----:B------:R-:W-:Y:S01]  /*13710*/  LDGSTS.E [R13+0x30900], desc[UR26][R4.64], P3 ;  /* 0x30900000040d7fae */ /* 0x000fe200099a101a */
[----:B------:R-:W-:-:S03]  /*13720*/  IMAD.X R9, R75, 0x1, R239, P4 ;  /* 0x000000014b097824 */ /* 0x000fc600020e06ef */
[----:B------:R1:W-:Y:S04]  /*13730*/  LDGSTS.E [R13+0x30d00], desc[UR26][R6.64], P3 ;  /* 0x30d00000060d7fae */ /* 0x0003e800099a101a */
[----:B------:R4:W-:Y:S01]  /*13740*/  LDGSTS.E [R13+0x31100], desc[UR26][R8.64], P3 ;  /* 0x31100000080d7fae */ /* 0x0009e200099a101a */
[----:B-1----:R-:W-:-:S03]  /*13750*/  IADD3 R6, P4, PT, R74, R15, RZ ;  /* 0x0000000f4a067210 */ /* 0x002fc60007f9e0ff */
[----:B------:R-:W5:Y:S02]  /*13760*/  LDL R15, [R1+0x2c] ;  /* 0x00002c00010f7983 */ /* 0x000f640000100800 */
[----:B------:R-:W-:Y:S02]  /*13770*/  IMAD.X R7, R75, 0x1, R12, P4 ;  /* 0x000000014b077824 */ /* 0x000fe400020e060c */
[----:B------:R-:W5:Y:S01]  /*13780*/  LDL R12, [R1+0x30] ;  /* 0x00003000010c7983 */ /* 0x000f620000100800 */
[----:B------:R-:W-:-:S05]  /*13790*/  IADD3 R4, P5, PT, R74, R246, RZ ;  /* 0x000000f64a047210 */ /* 0x000fca0007fbe0ff */
[C---:B------:R-:W-:Y:S01]  /*137a0*/  IMAD.X R5, R75.reuse, 0x1, R247, P5 ;  /* 0x000000014b057824 */ /* 0x040fe200028e06f7 */
[C---:B----4-:R-:W-:Y:S02]  /*137b0*/  IADD3 R8, P5, PT, R74.reuse, R14, RZ ;  /* 0x0000000e4a087210 */ /* 0x050fe40007fbe0ff */
[----:B------:R-:W4:Y:S04]  /*137c0*/  LDL R14, [R1+0x10] ;  /* 0x00001000010e7983 */ /* 0x000f280000100800 */
[----:B------:R1:W-:Y:S04]  /*137d0*/  LDGSTS.E [R13+0x31500], desc[UR26][R4.64], P3 ;  /* 0x31500000040d7fae */ /* 0x0003e800099a101a */
[----:B------:R2:W-:Y:S01]  /*137e0*/  LDGSTS.E [R13+0x31900], desc[UR26][R6.64], P3 ;  /* 0x31900000060d7fae */ /* 0x0005e200099a101a */
[----:B-1----:R-:W-:Y:S01]  /*137f0*/  IADD3 R4, P4, PT, R74, R208, RZ ;  /* 0x000000d04a047210 */ /* 0x002fe20007f9e0ff */
[----:B--2---:R-:W-:Y:S01]  /*13800*/  IMAD.X R9, R75, 0x1, R16, P5 ;  /* 0x000000014b097824 */ /* 0x004fe200028e0610 */
[----:B------:R-:W-:-:S02]  /*13810*/  LOP3.LUT R16, R3, 0x40, RZ, 0x3c, !PT ;  /* 0x0000004003107812 */ /* 0x000fc400078e3cff */
[----:B------:R-:W-:Y:S01]  /*13820*/  IADD3 R6, P5, PT, R74, R216, RZ ;  /* 0x000000d84a067210 */ /* 0x000fe20007fbe0ff */
[C---:B------:R-:W-:Y:S01]  /*13830*/  IMAD.X R5, R75.reuse, 0x1, R209, P4 ;  /* 0x000000014b057824 */ /* 0x040fe200020e06d1 */
[----:B------:R1:W-:Y:S01]  /*13840*/  LDGSTS.E [R13+0x31d00], desc[UR26][R8.64], P3 ;  /* 0x31d00000080d7fae */ /* 0x0003e200099a101a */
[----:B------:R-:W-:Y:S02]  /*13850*/  VIADD R11, R16, UR7 ;  /* 0x00000007100b7c36 */ /* 0x000fe40008000000 */
[----:B------:R-:W-:Y:S01]  /*13860*/  IMAD.X R7, R75, 0x1, R217, P5 ;  /* 0x000000014b077824 */ /* 0x000fe200028e06d9 */
[----:B------:R-:W2:Y:S04]  /*13870*/  LDL R16, [R1+0x38] ;  /* 0x0000380001107983 */ /* 0x000ea80000100800 */
[----:B------:R1:W-:Y:S02]  /*13880*/  LDGSTS.E [R11+0x30200], desc[UR26][R4.64], P3 ;  /* 0x30200000040b7fae */ /* 0x0003e400099a101a */
[----:B-1----:R-:W-:-:S02]  /*13890*/  IADD3 R8, P4, PT, R74, R224, RZ ;  /* 0x000000e04a087210 */ /* 0x002fc40007f9e0ff */
[----:B------:R1:W-:Y:S03]  /*138a0*/  LDGSTS.E [R11+0x30600], desc[UR26][R6.64], P3 ;  /* 0x30600000060b7fae */ /* 0x0003e600099a101a */
[----:B------:R-:W-:Y:S01]  /*138b0*/  IMAD.X R9, R75, 0x1, R225, P4 ;  /* 0x000000014b097824 */ /* 0x000fe200020e06e1 */
[----:B------:R-:W-:-:S04]  /*138c0*/  IADD3 R4, P5, PT, R74, R232, RZ ;  /* 0x000000e84a047210 */ /* 0x000fc80007fbe0ff */
[----:B------:R1:W-:Y:S02]  /*138d0*/  LDGSTS.E [R11+0x30a00], desc[UR26][R8.64], P3 ;  /* 0x30a00000080b7fae */ /* 0x0003e400099a101a */
[----:B-1----:R-:W-:Y:S01]  /*138e0*/  IADD3 R6, P4, PT, R74, R240, RZ ;  /* 0x000000f04a067210 */ /* 0x002fe20007f9e0ff */
[----:B------:R-:W-:-:S04]  /*138f0*/  IMAD.X R5, R75, 0x1, R233, P5 ;  /* 0x000000014b057824 */ /* 0x000fc800028e06e9 */
[----:B------:R-:W-:Y:S01]  /*13900*/  IMAD.X R7, R75, 0x1, R241, P4 ;  /* 0x000000014b077824 */ /* 0x000fe200020e06f1 */
[----:B------:R3:W-:Y:S01]  /*13910*/  LDGSTS.E [R11+0x30e00], desc[UR26][R4.64], P3 ;  /* 0x30e00000040b7fae */ /* 0x0007e200099a101a */
[----:B------:R-:W-:-:S03]  /*13920*/  IADD3 R8, P5, PT, R74, R248, RZ ;  /* 0x000000f84a087210 */ /* 0x000fc60007fbe0ff */
[----:B------:R5:W-:Y:S02]  /*13930*/  LDGSTS.E [R11+0x31200], desc[UR26][R6.64], P3 ;  /* 0x31200000060b7fae */ /* 0x000be400099a101a */
[----:B------:R-:W-:-:S05]  /*13940*/  IMAD.X R9, R75, 0x1, R249, P5 ;  /* 0x000000014b097824 */ /* 0x000fca00028e06f9 */
[----:B------:R1:W-:Y:S01]  /*13950*/  LDGSTS.E [R11+0x31600], desc[UR26][R8.64], P3 ;  /* 0x31600000080b7fae */ /* 0x0003e200099a101a */
[----:B---3--:R-:W-:-:S03]  /*13960*/  IADD3 R4, P4, PT, R74, R10, RZ ;  /* 0x0000000a4a047210 */ /* 0x008fc60007f9e0ff */
[----:B------:R-:W3:Y:S01]  /*13970*/  LDL R10, [R1+0x34] ;  /* 0x00003400010a7983 */ /* 0x000ee20000100800 */
[----:B-----5:R-:W-:-:S03]  /*13980*/  IADD3 R6, P5, PT, R74, R15, RZ ;  /* 0x0000000f4a067210 */ /* 0x020fc60007fbe0ff */
[----:B------:R-:W5:Y:S02]  /*13990*/  LDL R15, [R1+0x48] ;  /* 0x00004800010f7983 */ /* 0x000f640000100800 */
[----:B------:R-:W-:Y:S01]  /*139a0*/  IMAD.X R7, R75, 0x1, R12, P5 ;  /* 0x000000014b077824 */ /* 0x000fe200028e060c */
[----:B------:R-:W-:-:S05]  /*139b0*/  LOP3.LUT R12, R3, 0x60, RZ, 0x3c, !PT ;  /* 0x00000060030c7812 */ /* 0x000fca00078e3cff */
[----:B------:R-:W-:Y:S02]  /*139c0*/  VIADD R13, R12, UR7 ;  /* 0x000000070c0d7c36 */ /* 0x000fe40008000000 */
[----:B------:R-:W5:Y:S01]  /*139d0*/  LDL R12, [R1+0x3c] ;  /* 0x00003c00010c7983 */ /* 0x000f620000100800 */
[----:B----4-:R-:W-:-:S03]  /*139e0*/  IMAD.X R5, R75, 0x1, R14, P4 ;  /* 0x000000014b057824 */ /* 0x010fc600020e060e */
[----:B------:R-:W4:Y:S01]  /*139f0*/  LDL R14, [R1+0x44] ;  /* 0x00004400010e7983 */ /* 0x000f220000100800 */
[----:B-1----:R-:W-:-:S03]  /*13a00*/  IADD3 R8, P4, PT, R74, R210, RZ ;  /* 0x000000d24a087210 */ /* 0x002fc60007f9e0ff */
[----:B------:R1:W-:Y:S02]  /*13a10*/  LDGSTS.E [R11+0x31a00], desc[UR26][R4.64], P3 ;  /* 0x31a00000040b7fae */ /* 0x0003e400099a101a */
[----:B------:R-:W-:Y:S02]  /*13a20*/  IMAD.X R9, R75, 0x1, R211, P4 ;  /* 0x000000014b097824 */ /* 0x000fe400020e06d3 */
[----:B------:R1:W-:Y:S04]  /*13a30*/  LDGSTS.E [R11+0x31e00], desc[UR26][R6.64], P3 ;  /* 0x31e00000060b7fae */ /* 0x0003e800099a101a */
[----:B------:R2:W-:Y:S01]  /*13a40*/  LDGSTS.E [R13+0x30300], desc[UR26][R8.64], P3 ;  /* 0x30300000080d7fae */ /* 0x0005e200099a101a */
[C---:B-1----:R-:W-:Y:S02]  /*13a50*/  IADD3 R4, P5, PT, R74.reuse, R218, RZ ;  /* 0x000000da4a047210 */ /* 0x042fe40007fbe0ff */
[----:B------:R-:W-:-:S03]  /*13a60*/  IADD3 R6, P4, PT, R74, R226, RZ ;  /* 0x000000e24a067210 */ /* 0x000fc60007f9e0ff */
[C---:B------:R-:W-:Y:S01]  /*13a70*/  IMAD.X R5, R75.reuse, 0x1, R219, P5 ;  /* 0x000000014b057824 */ /* 0x040fe200028e06db */
[----:B--2---:R-:W-:Y:S01]  /*13a80*/  IADD3 R8, P5, PT, R74, R234, RZ ;  /* 0x000000ea4a087210 */ /* 0x004fe20007fbe0ff */
[----:B------:R-:W-:-:S03]  /*13a90*/  IMAD.X R7, R75, 0x1, R227, P4 ;  /* 0x000000014b077824 */ /* 0x000fc600020e06e3 */
[----:B------:R1:W-:Y:S01]  /*13aa0*/  LDGSTS.E [R13+0x30700], desc[UR26][R4.64], P3 ;  /* 0x30700000040d7fae */ /* 0x0003e200099a101a */
[----:B------:R-:W-:-:S03]  /*13ab0*/  IMAD.X R9, R75, 0x1, R235, P5 ;  /* 0x000000014b097824 */ /* 0x000fc600028e06eb */
[----:B------:R2:W-:Y:S04]  /*13ac0*/  LDGSTS.E [R13+0x30b00], desc[UR26][R6.64], P3 ;  /* 0x30b00000060d7fae */ /* 0x0005e800099a101a */
[----:B------:R2:W-:Y:S01]  /*13ad0*/  LDGSTS.E [R13+0x30f00], desc[UR26][R8.64], P3 ;  /* 0x30f00000080d7fae */ /* 0x0005e200099a101a */
[C---:B-1----:R-:W-:Y:S02]  /*13ae0*/  IADD3 R4, P6, PT, R74.reuse, R242, RZ ;  /* 0x000000f24a047210 */ /* 0x042fe40007fde0ff */
[----:B--2---:R-:W-:-:S03]  /*13af0*/  IADD3 R6, P4, PT, R74, R250, RZ ;  /* 0x000000fa4a067210 */ /* 0x004fc60007f9e0ff */
[C---:B------:R-:W-:Y:S01]  /*13b00*/  IMAD.X R5, R75.reuse, 0x1, R243, P6 ;  /* 0x000000014b057824 */ /* 0x040fe200030e06f3 */
[----:B------:R-:W-:Y:S01]  /*13b10*/  IADD3 R8, P5, PT, R74, R18, RZ ;  /* 0x000000124a087210 */ /* 0x000fe20007fbe0ff */
[----:B------:R-:W-:-:S03]  /*13b20*/  IMAD.X R7, R75, 0x1, R251, P4 ;  /* 0x000000014b077824 */ /* 0x000fc600020e06fb */
[----:B------:R1:W-:Y:S01]  /*13b30*/  LDGSTS.E [R13+0x31300], desc[UR26][R4.64], P3 ;  /* 0x31300000040d7fae */ /* 0x0003e200099a101a */
[----:B------:R-:W-:Y:S02]  /*13b40*/  VIADD R70, R70, 0x1 ;  /* 0x0000000146467836 */ /* 0x000fe40000000000 */
[----:B------:R-:W-:Y:S01]  /*13b50*/  IMAD.X R9, R75, 0x1, R17, P5 ;  /* 0x000000014b097824 */ /* 0x000fe200028e0611 */
[----:B------:R2:W-:Y:S01]  /*13b60*/  LDGSTS.E [R13+0x31700], desc[UR26][R6.64], P3 ;  /* 0x31700000060d7fae */ /* 0x0005e200099a101a */
[----:B------:R-:W-:-:S03]  /*13b70*/  UIADD3 UR28, UPT, UPT, UR28, 0x1, URZ ;  /* 0x000000011c1c7890 */ /* 0x000fc6000fffe0ff */
[----:B------:R2:W-:Y:S01]  /*13b80*/  LDGSTS.E [R13+0x31b00], desc[UR26][R8.64], P3 ;  /* 0x31b00000080d7fae */ /* 0x0005e200099a101a */
[----:B------:R-:W-:-:S04]  /*13b90*/  UISETP.GT.AND UP1, UPT, UR28, 0x1, UPT ;  /* 0x000000011c00788c */ /* 0x000fc8000bf24270 */
[----:B------:R-:W-:Y:S01]  /*13ba0*/  USEL UR7, URZ, 0x1, !UP1 ;  /* 0x00000001ff077887 */ /* 0x000fe2000c800000 */
[----:B-1----:R-:W-:Y:S01]  /*13bb0*/  IMAD.U32 R4, RZ, RZ, UR4 ;  /* 0x00000004ff047e24 */ /* 0x002fe2000f8e00ff */
[----:B------:R-:W-:Y:S02]  /*13bc0*/  USEL UR28, UR28, URZ, !UP1 ;  /* 0x000000ff1c1c7287 */ /* 0x000fe4000c800000 */
[----:B------:R-:W-:Y:S01]  /*13bd0*/  ULOP3.LUT UR7, UR4, UR7, URZ, 0x3c, !UPT ;  /* 0x0000000704077292 */ /* 0x000fe2000f8e3cff */
[----:B------:R-:W-:Y:S01]  /*13be0*/  VIADD R71, R71, 0xffffffc0 ;  /* 0xffffffc047477836 */ /* 0x000fe20000000000 */
[----:B---3--:R-:W-:-:S05]  /*13bf0*/  IADD3 R10, P6, PT, R74, R10, RZ ;  /* 0x0000000a4a0a7210 */ /* 0x008fca0007fde0ff */
[----:B------:R-:W-:-:S05]  /*13c00*/  IMAD.X R11, R75, 0x1, R16, P6 ;  /* 0x000000014b0b7824 */ /* 0x000fca00030e0610 */
[----:B------:R2:W-:Y:S04]  /*13c10*/  LDGSTS.E [R13+0x31f00], desc[UR26][R10.64], P3 ;  /* 0x31f000000a0d7fae */ /* 0x0005e800099a101a */
[----:B------:R-:W0:Y:S01]  /*13c20*/  LDGDEPBAR ;  /* 0x00000000000079af */ /* 0x000e220000000000 */
[----:B-----5:R-:W-:Y:S02]  /*13c30*/  IADD3 R74, P4, PT, R74, R15, RZ ;  /* 0x0000000f4a4a7210 */ /* 0x020fe40007f9e0ff */
[----:B------:R-:W-:Y:S02]  /*13c40*/  ISETP.NE.U32.AND P3, PT, R12, R70, PT ;  /* 0x000000460c00720c */ /* 0x000fe40003f65070 */
[----:B----4-:R-:W-:Y:S01]  /*13c50*/  IADD3 R72, P5, PT, R72, R14, RZ ;  /* 0x0000000e48487210 */ /* 0x010fe20007fbe0ff */
[----:B------:R-:W-:-:S04]  /*13c60*/  IMAD.X R75, R75, 0x1, R77, P4 ;  /* 0x000000014b4b7824 */ /* 0x000fc800020e064d */
[----:B------:R-:W-:-:S06]  /*13c70*/  IMAD.X R73, R73, 0x1, R78, P5 ;  /* 0x0000000149497824 */ /* 0x000fcc00028e064e */
[----:B--2---:R-:W-:Y:S05]  /*13c80*/  @P3 BRA `(.L_x_11) ;  /* 0xffffffd400183947 */ /* 0x004fea000383ffff */
.L_x_8:
[----:B------:R-:W2:Y:S01]  /*13c90*/  LDL.LU R7, [R1+0xd0] ;  /* 0x0000d00001077983 */ /* 0x000ea20000300800 */
[----:B------:R-:W2:Y:S01]  /*13ca0*/  LDCU.128 UR16, c[0x0][0x390] ;  /* 0x00007200ff1077ac */ /* 0x000ea20008000c00 */
[C---:B------:R-:W-:Y:S02]  /*13cb0*/  VIADD R5, R0.reuse, 0x2 ;  /* 0x0000000200057836 */ /* 0x040fe40000000000 */
[C---:B------:R-:W-:Y:S01]  /*13cc0*/  VIADD R6, R0.reuse, 0x1 ;  /* 0x0000000100067836 */ /* 0x040fe20000000000 */
[----:B------:R-:W1:Y:S01]  /*13cd0*/  LDCU UR6, c[0x0][0x3b8] ;  /* 0x00007700ff0677ac */ /* 0x000e620008000800 */
[C---:B------:R-:W-:Y:S02]  /*13ce0*/  VIADD R3, R0.reuse, 0x3 ;  /* 0x0000000300037836 */ /* 0x040fe40000000000 */
[C---:B------:R-:W-:Y:S01]  /*13cf0*/  VIADD R99, R0.reuse, 0x4 ;  /* 0x0000000400637836 */ /* 0x040fe20000000000 */
[----:B------:R-:W3:Y:S01]  /*13d00*/  LDCU UR5, c[0x0][0x3b4] ;  /* 0x00007680ff0577ac */ /* 0x000ee20008000800 */
[----:B-1----:R-:W-:Y:S01]  /*13d10*/  IMAD R4, R0, UR6, RZ ;  /* 0x0000000600047c24 */ /* 0x002fe2000f8e02ff */
[C---:B--2---:R-:W-:Y:S01]  /*13d20*/  ISETP.GE.AND P0, PT, R7.reuse, UR18, PT ;  /* 0x0000001207007c0c */ /* 0x044fe2000bf06270 */
[----:B---3--:R-:W-:-:S03]  /*13d30*/  IMAD R2, R7, UR5, RZ ;  /* 0x0000000507027c24 */ /* 0x008fc6000f8e02ff */
[----:B------:R-:W-:Y:S01]  /*13d40*/  ISETP.LT.AND P3, PT, R5, UR19, !P0 ;  /* 0x0000001305007c0c */ /* 0x000fe2000c761270 */
[----:B------:R-:W-:Y:S01]  /*13d50*/  VIADD R5, R4, UR6 ;  /* 0x0000000604057c36 */ /* 0x000fe20008000000 */
[----:B------:R-:W-:Y:S02]  /*13d60*/  ISETP.LT.AND P4, PT, R6, UR19, !P0 ;  /* 0x0000001306007c0c */ /* 0x000fe4000c781270 */
[----:B------:R-:W-:Y:S01]  /*13d70*/  ISETP.LT.AND P6, PT, R3, UR19, !P0 ;  /* 0x0000001303007c0c */ /* 0x000fe2000c7c1270 */
[----:B------:R-:W-:Y:S01]  /*13d80*/  VIADD R6, R5, UR6 ;  /* 0x0000000605067c36 */ /* 0x000fe20008000000 */
[----:B------:R-:W-:-:S03]  /*13d90*/  LEA R3, P5, R2, UR16, 0x2 ;  /* 0x0000001002037c11 */ /* 0x000fc6000f8a10ff */
[----:B------:R-:W-:Y:S01]  /*13da0*/  VIADD R7, R6, UR6 ;  /* 0x0000000606077c36 */ /* 0x000fe20008000000 */
[----:B------:R-:W-:Y:S09]  /*13db0*/  @!P2 BRA `(.L_x_12) ;  /* 0x000000000010a947 */ /* 0x000ff20003800000 */
[----:B------:R-:W-:-:S06]  /*13dc0*/  USHF.L.U32 UR4, UR4, 0x1f, URZ ;  /* 0x0000001f04047899 */ /* 0x000fcc00080006ff */
[----:B------:R-:W-:-:S04]  /*13dd0*/  IMAD.U32 R8, RZ, RZ, UR4 ;  /* 0x00000004ff087e24 */ /* 0x000fc8000f8e00ff */
[----:B------:R-:W1:Y:S02]  /*13de0*/  SYNCS.PHASECHK.TRANS64.TRYWAIT P2, [UR8], R8 ;  /* 0x00000008ff0075a7 */ /* 0x000e640008041108 */
[----:B-1----:R-:W-:Y:S05]  /*13df0*/  @!P2 BRA `(.L_x_13) ;  /* 0x0000001800aca947 */ /* 0x002fea0003800000 */
.L_x_12:
[----:B------:R-:W-:-:S04]  /*13e00*/  DEPBAR.LE SB0, 0x0 ;  /* 0x000080000000791a */ /* 0x000fc80000000000 */
[----:B------:R-:W-:Y:S01]  /*13e10*/  BAR.SYNC.DEFER_BLOCKING 0x0 ;  /* 0x0000000000007b1d */ /* 0x000fe20000010000 */
[----:B------:R-:W-:Y:S01]  /*13e20*/  VIADD R8, R7, UR6 ;  /* 0x0000000607087c36 */ /* 0x000fe20008000000 */
[----:B------:R-:W-:Y:S01]  /*13e30*/  LEA.HI.X.SX32 R2, R2, UR17, 0x2, P5 ;  /* 0x0000001102027c11 */ /* 0x000fe2000a8f16ff */
[----:B------:R-:W-:Y:S01]  /*13e40*/  VIADD R101, R0, 0x5 ;  /* 0x0000000500657836 */ /* 0x000fe20000000000 */
[CC--:B------:R-:W-:Y:S01]  /*13e50*/  LEA R70, P2, R5.reuse, R3.reuse, 0x2 ;  /* 0x0000000305467211 */ /* 0x0c0fe200078410ff */
[----:B------:R-:W-:Y:S01]  /*13e60*/  VIADD R79, R8, UR6 ;  /* 0x00000006084f7c36 */ /* 0x000fe20008000000 */
[-C--:B------:R-:W-:Y:S01]  /*13e70*/  LEA R68, P5, R4, R3.reuse, 0x2 ;  /* 0x0000000304447211 */ /* 0x080fe200078a10ff */
[----:B------:R-:W-:Y:S01]  /*13e80*/  VIADD R102, R0, 0x6 ;  /* 0x0000000600667836 */ /* 0x000fe20000000000 */
[----:B------:R-:W-:Y:S01]  /*13e90*/  LEA.HI.X.SX32 R71, R5, R2, 0x2, P2 ;  /* 0x0000000205477211 */ /* 0x000fe200010f16ff */
[----:B------:R-:W-:Y:S01]  /*13ea0*/  VIADD R81, R79, UR6 ;  /* 0x000000064f517c36 */ /* 0x000fe20008000000 */
[----:B------:R-:W-:-:S02]  /*13eb0*/  LEA R74, P2, R7, R3, 0x2 ;  /* 0x00000003074a7211 */ /* 0x000fc400078410ff */
[-C--:B------:R-:W-:Y:S01]  /*13ec0*/  LEA.HI.X.SX32 R69, R4, R2.reuse, 0x2, P5 ;  /* 0x0000000204457211 */ /* 0x080fe200028f16ff */
[----:B------:R-:W-:Y:S01]  /*13ed0*/  VIADD R83, R81, UR6 ;  /* 0x0000000651537c36 */ /* 0x000fe20008000000 */
[-C--:B------:R-:W-:Y:S02]  /*13ee0*/  LEA.HI.X.SX32 R75, R7, R2.reuse, 0x2, P2 ;  /* 0x00000002074b7211 */ /* 0x080fe400010f16ff */
[-C--:B------:R-:W-:Y:S01]  /*13ef0*/  LEA R80, P2, R81, R3.reuse, 0x2 ;  /* 0x0000000351507211 */ /* 0x080fe200078410ff */
[----:B------:R-:W-:Y:S01]  /*13f00*/  VIADD R85, R83, UR6 ;  /* 0x0000000653557c36 */ /* 0x000fe20008000000 */
[CC--:B------:R-:W-:Y:S02]  /*13f10*/  LEA R72, P5, R6.reuse, R3.reuse, 0x2 ;  /* 0x0000000306487211 */ /* 0x0c0fe400078a10ff */
[-C--:B------:R-:W-:Y:S01]  /*13f20*/  LEA.HI.X.SX32 R81, R81, R2.reuse, 0x2, P2 ;  /* 0x0000000251517211 */ /* 0x080fe200010f16ff */
[C---:B------:R-:W-:Y:S01]  /*13f30*/  VIADD R87, R85.reuse, UR6 ;  /* 0x0000000655577c36 */ /* 0x040fe20008000000 */
[----:B------:R-:W-:Y:S01]  /*13f40*/  LEA R84, P2, R85, R3, 0x2 ;  /* 0x0000000355547211 */ /* 0x000fe200078410ff */
[----:B------:R-:W1:Y:S02]  /*13f50*/  @!P1 SYNCS.CCTL.IV [UR10+0x4c000] ;  /* 0x04c00000ff0099b1 */ /* 0x000e64000800000a */
[----:B-1----:R-:W-:Y:S01]  /*13f60*/  BAR.SYNC.DEFER_BLOCKING 0x0 ;  /* 0x0000000000007b1d */ /* 0x002fe20000010000 */
[----:B------:R-:W-:Y:S01]  /*13f70*/  VIADD R89, R87, UR6 ;  /* 0x0000000657597c36 */ /* 0x000fe20008000000 */
[----:B------:R-:W-:-:S02]  /*13f80*/  LEA.HI.X.SX32 R73, R6, R2, 0x2, P5 ;  /* 0x0000000206497211 */ /* 0x000fc400028f16ff */
[-C--:B------:R-:W-:Y:S01]  /*13f90*/  LEA.HI.X.SX32 R85, R85, R2.reuse, 0x2, P2 ;  /* 0x0000000255557211 */ /* 0x080fe200010f16ff */
[C---:B------:R-:W-:Y:S01]  /*13fa0*/  VIADD R91, R89.reuse, UR6 ;  /* 0x00000006595b7c36 */ /* 0x040fe20008000000 */
[----:B------:R-:W-:Y:S02]  /*13fb0*/  LEA R88, P2, R89, R3, 0x2 ;  /* 0x0000000359587211 */ /* 0x000fe400078410ff */
[----:B------:R-:W-:Y:S01]  /*13fc0*/  ISETP.LT.AND P5, PT, R0, UR19, !P0 ;  /* 0x0000001300007c0c */ /* 0x000fe2000c7a1270 */
[----:B------:R-:W-:Y:S01]  /*13fd0*/  VIADD R93, R91, UR6 ;  /* 0x000000065b5d7c36 */ /* 0x000fe20008000000 */
[----:B------:R-:W-:-:S03]  /*13fe0*/  LEA.HI.X.SX32 R89, R89, R2, 0x2, P2 ;  /* 0x0000000259597211 */ /* 0x000fc600010f16ff */
[C---:B------:R-:W-:Y:S01]  /*13ff0*/  VIADD R95, R93.reuse, UR6 ;  /* 0x000000065d5f7c36 */ /* 0x040fe20008000000 */
[----:B------:R-:W-:-:S03]  /*14000*/  LEA R92, P2, R93, R3, 0x2 ;  /* 0x000000035d5c7211 */ /* 0x000fc600078410ff */
[----:B------:R-:W-:Y:S01]  /*14010*/  VIADD R97, R95, UR6 ;  /* 0x000000065f617c36 */ /* 0x000fe20008000000 */
[----:B------:R-:W-:-:S03]  /*14020*/  LEA.HI.X.SX32 R93, R93, R2, 0x2, P2 ;  /* 0x000000025d5d7211 */ /* 0x000fc600010f16ff */
[C---:B------:R-:W-:Y:S01]  /*14030*/  VIADD R100, R97.reuse, UR6 ;  /* 0x0000000661647c36 */ /* 0x040fe20008000000 */
[CC--:B------:R-:W-:Y:S01]  /*14040*/  LEA R96, P2, R97.reuse, R3.reuse, 0x2 ;  /* 0x0000000361607211 */ /* 0x0c0fe200078410ff */
[----:B------:R-:W1:Y:S01]  /*14050*/  @!P1 SYNCS.CCTL.IV [UR10+0x4c008] ;  /* 0x04c00800ff0099b1 */ /* 0x000e62000800000a */
[CC--:B------:R-:W-:Y:S02]  /*14060*/  LEA R76, P1, R8.reuse, R3.reuse, 0x2 ;  /* 0x00000003084c7211 */ /* 0x0c0fe400078210ff */
[-C--:B------:R-:W-:Y:S02]  /*14070*/  LEA.HI.X.SX32 R97, R97, R2.reuse, 0x2, P2 ;  /* 0x0000000261617211 */ /* 0x080fe400010f16ff */
[-C--:B------:R-:W-:Y:S02]  /*14080*/  LEA.HI.X.SX32 R77, R8, R2.reuse, 0x2, P1 ;  /* 0x00000002084d7211 */ /* 0x080fe400008f16ff */
[----:B------:R-:W-:Y:S01]  /*14090*/  LEA R78, P1, R79, R3, 0x2 ;  /* 0x000000034f4e7211 */ /* 0x000fe200078210ff */
[----:B------:R-:W2:Y:S01]  /*140a0*/  LDTM.x64 R4, tmem[UR12] ;  /* 0x0000000c000479ee */ /* 0x000ea20008340000 */
[----:B------:R-:W-:Y:S01]  /*140b0*/  ISETP.LT.AND P2, PT, R99, UR19, !P0 ;  /* 0x0000001363007c0c */ /* 0x000fe2000c741270 */
[----:B------:R-:W-:Y:S01]  /*140c0*/  NOP ;  /* 0x0000000000007918 */ /* 0x000fe20000000000 */
[----:B------:R-:W-:-:S02]  /*140d0*/  LEA.HI.X.SX32 R79, R79, R2, 0x2, P1 ;  /* 0x000000024f4f7211 */ /* 0x000fc400008f16ff */
[----:B------:R-:W-:-:S04]  /*140e0*/  LEA R82, P1, R83, R3, 0x2 ;  /* 0x0000000353527211 */ /* 0x000fc800078210ff */
[----:B------:R-:W-:Y:S02]  /*140f0*/  LEA.HI.X.SX32 R83, R83, R2, 0x2, P1 ;  /* 0x0000000253537211 */ /* 0x000fe400008f16ff */
[----:B------:R-:W-:-:S04]  /*14100*/  LEA R86, P1, R87, R3, 0x2 ;  /* 0x0000000357567211 */ /* 0x000fc800078210ff */
[----:B------:R-:W-:Y:S02]  /*14110*/  LEA.HI.X.SX32 R87, R87, R2, 0x2, P1 ;  /* 0x0000000257577211 */ /* 0x000fe400008f16ff */
[----:B------:R-:W-:-:S04]  /*14120*/  LEA R90, P1, R91, R3, 0x2 ;  /* 0x000000035b5a7211 */ /* 0x000fc800078210ff */
[-C--:B------:R-:W-:Y:S02]  /*14130*/  LEA.HI.X.SX32 R91, R91, R2.reuse, 0x2, P1 ;  /* 0x000000025b5b7211 */ /* 0x080fe400008f16ff */
[CC--:B------:R-:W-:Y:S01]  /*14140*/  LEA R94, P1, R95.reuse, R3.reuse, 0x2 ;  /* 0x000000035f5e7211 */ /* 0x0c0fe200078210ff */
[----:B--2---:R2:W-:Y:S01]  /*14150*/  @P5 STG.E desc[UR26][R68.64], R4 ;  /* 0x0000000444005986 */ /* 0x0045e2000c10191a */
[----:B------:R-:W-:Y:S01]  /*14160*/  ISETP.LT.AND P5, PT, R102, UR19, !P0 ;  /* 0x0000001366007c0c */ /* 0x000fe2000c7a1270 */
[----:B------:R-:W-:Y:S01]  /*14170*/  VIADD R102, R0, 0x8 ;  /* 0x0000000800667836 */ /* 0x000fe20000000000 */
[----:B------:R-:W-:Y:S01]  /*14180*/  LEA.HI.X.SX32 R95, R95, R2, 0x2, P1 ;  /* 0x000000025f5f7211 */ /* 0x000fe200008f16ff */
[----:B------:R3:W-:Y:S01]  /*14190*/  @P4 STG.E desc[UR26][R70.64], R5 ;  /* 0x0000000546004986 */ /* 0x0007e2000c10191a */
[----:B------:R-:W-:-:S03]  /*141a0*/  LEA R98, P1, R100, R3, 0x2 ;  /* 0x0000000364627211 */ /* 0x000fc600078210ff */
[----:B------:R4:W-:Y:S01]  /*141b0*/  @P3 STG.E desc[UR26][R72.64], R6 ;  /* 0x0000000648003986 */ /* 0x0009e2000c10191a */
[C---:B------:R-:W-:Y:S01]  /*141c0*/  LEA.HI.X.SX32 R99, R100.reuse, R2, 0x2, P1 ;  /* 0x0000000264637211 */ /* 0x040fe200008f16ff */
[----:B------:R-:W-:Y:S01]  /*141d0*/  VIADD R100, R100, UR6 ;  /* 0x0000000664647c36 */ /* 0x000fe20008000000 */
[----:B------:R-:W-:Y:S01]  /*141e0*/  ISETP.LT.AND P1, PT, R101, UR19, !P0 ;  /* 0x0000001365007c0c */ /* 0x000fe2000c721270 */
[----:B------:R-:W-:Y:S01]  /*141f0*/  VIADD R101, R0, 0x7 ;  /* 0x0000000700657836 */ /* 0x000fe20000000000 */
[----:B------:R-:W-:Y:S01]  /*14200*/  ISETP.LT.AND P3, PT, R102, UR19, !P0 ;  /* 0x0000001366007c0c */ /* 0x000fe2000c761270 */
[C---:B--2---:R-:W-:Y:S01]  /*14210*/  VIADD R4, R0.reuse, 0xb ;  /* 0x0000000b00047836 */ /* 0x044fe20000000000 */
[----:B------:R2:W-:Y:S01]  /*14220*/  @P6 STG.E desc[UR26][R74.64], R7 ;  /* 0x000000074a006986 */ /* 0x0005e2000c10191a */
[C---:B------:R-:W-:Y:S01]  /*14230*/  VIADD R68, R0.reuse, 0xa ;  /* 0x0000000a00447836 */ /* 0x040fe20000000000 */
[----:B------:R-:W-:Y:S01]  /*14240*/  ISETP.LT.AND P4, PT, R101, UR19, !P0 ;  /* 0x0000001365007c0c */ /* 0x000fe2000c781270 */
[C---:B------:R-:W-:Y:S01]  /*14250*/  VIADD R101, R0.reuse, 0x9 ;  /* 0x0000000900657836 */ /* 0x040fe20000000000 */
[----:B------:R5:W-:Y:S01]  /*14260*/  @P2 STG.E desc[UR26][R76.64], R8 ;  /* 0x000000084c002986 */ /* 0x000be2000c10191a */
[----:B---3--:R-:W-:Y:S01]  /*14270*/  VIADD R5, R0, 0xc ;  /* 0x0000000c00057836 */ /* 0x008fe20000000000 */
[----:B------:R-:W-:Y:S01]  /*14280*/  ISETP.LT.AND P2, PT, R68, UR19, !P0 ;  /* 0x0000001344007c0c */ /* 0x000fe2000c741270 */
[----:B----4-:R-:W-:Y:S01]  /*14290*/  VIADD R6, R0, 0x14 ;  /* 0x0000001400067836 */ /* 0x010fe20000000000 */
[----:B------:R-:W-:Y:S01]  /*142a0*/  ISETP.LT.AND P6, PT, R101, UR19, !P0 ;  /* 0x0000001365007c0c */ /* 0x000fe2000c7c1270 */
[----:B------:R3:W-:Y:S01]  /*142b0*/  @P1 STG.E desc[UR26][R78.64], R9 ;  /* 0x000000094e001986 */ /* 0x0007e2000c10191a */
[----:B------:R-:W-:Y:S01]  /*142c0*/  ISETP.LT.AND P1, PT, R4, UR19, !P0 ;  /* 0x0000001304007c0c */ /* 0x000fe2000c721270 */
[----:B------:R-:W-:-:S02]  /*142d0*/  VIADD R4, R0, 0xd ;  /* 0x0000000d00047836 */ /* 0x000fc40000000000 */
[----:B------:R4:W-:Y:S01]  /*142e0*/  @P5 STG.E desc[UR26][R80.64], R10 ;  /* 0x0000000a50005986 */ /* 0x0009e2000c10191a */
[----:B------:R-:W-:Y:S01]  /*142f0*/  ISETP.LT.AND P5, PT, R5, UR19, !P0 ;  /* 0x0000001305007c0c */ /* 0x000fe2000c7a1270 */
[----:B------:R-:W-:Y:S02]  /*14300*/  VIADD R5, R0, 0xe ;  /* 0x0000000e00057836 */ /* 0x000fe40000000000 */
[----:B------:R1:W-:Y:S01]  /*14310*/  @P4 STG.E desc[UR26][R82.64], R11 ;  /* 0x0000000b52004986 */ /* 0x0003e2000c10191a */
[----:B------:R-:W-:Y:S01]  /*14320*/  ISETP.LT.AND P4, PT, R4, UR19, !P0 ;  /* 0x0000001304007c0c */ /* 0x000fe2000c781270 */
[C---:B------:R-:W-:Y:S02]  /*14330*/  VIADD R4, R0.reuse, 0xf ;  /* 0x0000000f00047836 */ /* 0x040fe40000000000 */
[----:B------:R1:W-:Y:S01]  /*14340*/  @P3 STG.E desc[UR26][R84.64], R12 ;  /* 0x0000000c54003986 */ /* 0x0003e2000c10191a */
[----:B------:R-:W-:Y:S01]  /*14350*/  ISETP.LT.AND P3, PT, R5, UR19, !P0 ;  /* 0x0000001305007c0c */ /* 0x000fe2000c761270 */
[----:B------:R-:W-:-:S02]  /*14360*/  VIADD R5, R0, 0x10 ;  /* 0x0000001000057836 */ /* 0x000fc40000000000 */
[----:B------:R1:W-:Y:S01]  /*14370*/  @P6 STG.E desc[UR26][R86.64], R13 ;  /* 0x0000000d56006986 */ /* 0x0003e2000c10191a */
[----:B------:R-:W-:Y:S01]  /*14380*/  ISETP.LT.AND P6, PT, R4, UR19, !P0 ;  /* 0x0000001304007c0c */ /* 0x000fe2000c7c1270 */
[C---:B------:R-:W-:Y:S02]  /*14390*/  VIADD R4, R0.reuse, 0x11 ;  /* 0x0000001100047836 */ /* 0x040fe40000000000 */
[----:B------:R-:W-:Y:S01]  /*143a0*/  @P2 STG.E desc[UR26][R88.64], R14 ;  /* 0x0000000e58002986 */ /* 0x000fe2000c10191a */
[----:B------:R-:W-:Y:S01]  /*143b0*/  ISETP.LT.AND P2, PT, R5, UR19, !P0 ;  /* 0x0000001305007c0c */ /* 0x000fe2000c741270 */
[----:B------:R-:W-:Y:S02]  /*143c0*/  VIADD R5, R0, 0x12 ;  /* 0x0000001200057836 */ /* 0x000fe40000000000 */
[----:B------:R-:W-:Y:S01]  /*143d0*/  @P1 STG.E desc[UR26][R90.64], R15 ;  /* 0x0000000f5a001986 */ /* 0x000fe2000c10191a */
[----:B------:R-:W-:Y:S01]  /*143e0*/  ISETP.LT.AND P1, PT, R4, UR19, !P0 ;  /* 0x0000001304007c0c */ /* 0x000fe2000c721270 */
[----:B------:R-:W-:-:S02]  /*143f0*/  VIADD R4, R0, 0x13 ;  /* 0x0000001300047836 */ /* 0x000fc40000000000 */
[----:B------:R1:W-:Y:S01]  /*14400*/  @P5 STG.E desc[UR26][R92.64], R16 ;  /* 0x000000105c005986 */ /* 0x0003e2000c10191a */
[----:B--2---:R-:W-:Y:S01]  /*14410*/  VIADD R7, R100, UR6 ;  /* 0x0000000664077c36 */ /* 0x004fe20008000000 */
[----:B------:R-:W-:Y:S01]  /*14420*/  ISETP.LT.AND P5, PT, R5, UR19, !P0 ;  /* 0x0000001305007c0c */ /* 0x000fe2000c7a1270 */
[----:B-----5:R-:W-:Y:S01]  /*14430*/  VIADD R8, R0, 0x15 ;  /* 0x0000001500087836 */ /* 0x020fe20000000000 */
[----:B------:R-:W-:Y:S01]  /*14440*/  @P4 STG.E desc[UR26][R94.64], R17 ;  /* 0x000000115e004986 */ /* 0x000fe2000c10191a */
[----:B------:R-:W-:Y:S01]  /*14450*/  ISETP.LT.AND P4, PT, R4, UR19, !P0 ;  /* 0x0000001304007c0c */ /* 0x000fe2000c781270 */
[----:B---3--:R-:W-:Y:S02]  /*14460*/  VIADD R9, R7, UR6 ;  /* 0x0000000607097c36 */ /* 0x008fe40008000000 */
[----:B------:R-:W-:Y:S01]  /*14470*/  @P3 STG.E desc[UR26][R96.64], R18 ;  /* 0x0000001260003986 */ /* 0x000fe2000c10191a */
[----:B------:R-:W-:Y:S01]  /*14480*/  LEA R4, P3, R100, R3, 0x2 ;  /* 0x0000000364047211 */ /* 0x000fe200078610ff */
[----:B----4-:R-:W-:-:S02]  /*14490*/  VIADD R10, R0, 0x16 ;  /* 0x00000016000a7836 */ /* 0x010fc40000000000 */
[----:B------:R-:W-:Y:S01]  /*144a0*/  @P6 STG.E desc[UR26][R98.64], R19 ;  /* 0x0000001362006986 */ /* 0x000fe2000c10191a */
[-C--:B------:R-:W-:Y:S01]  /*144b0*/  LEA.HI.X.SX32 R5, R100, R2.reuse, 0x2, P3 ;  /* 0x0000000264057211 */ /* 0x080fe200018f16ff */
[----:B-1----:R-:W-:Y:S01]  /*144c0*/  VIADD R11, R9, UR6 ;  /* 0x00000006090b7c36 */ /* 0x002fe20008000000 */
[----:B------:R-:W-:Y:S01]  /*144d0*/  ISETP.LT.AND P3, PT, R6, UR19, !P0 ;  /* 0x0000001306007c0c */ /* 0x000fe2000c761270 */
[----:B------:R-:W-:Y:S01]  /*144e0*/  VIADD R12, R0, 0x17 ;  /* 0x00000017000c7836 */ /* 0x000fe20000000000 */
[CC--:B------:R-:W-:Y:S01]  /*144f0*/  LEA R6, P6, R7.reuse, R3.reuse, 0x2 ;  /* 0x0000000307067211 */ /* 0x0c0fe200078c10ff */
[----:B------:R1:W-:Y:S01]  /*14500*/  @P2 STG.E desc[UR26][R4.64], R20 ;  /* 0x0000001404002986 */ /* 0x0003e2000c10191a */
[----:B------:R-:W-:Y:S01]  /*14510*/  ISETP.LT.AND P2, PT, R8, UR19, !P0 ;  /* 0x0000001308007c0c */ /* 0x000fe2000c741270 */
[C---:B------:R-:W-:Y:S01]  /*14520*/  VIADD R13, R0.reuse, 0x18 ;  /* 0x00000018000d7836 */ /* 0x040fe20000000000 */
[----:B------:R-:W-:Y:S01]  /*14530*/  LEA.HI.X.SX32 R7, R7, R2, 0x2, P6 ;  /* 0x0000000207077211 */ /* 0x000fe200030f16ff */
[----:B------:R-:W-:Y:S01]  /*14540*/  VIADD R16, R0, 0x3e ;  /* 0x0000003e00107836 */ /* 0x000fe20000000000 */
[----:B------:R-:W-:-:S03]  /*14550*/  LEA R8, P6, R9, R3, 0x2 ;  /* 0x0000000309087211 */ /* 0x000fc600078c10ff */
[----:B------:R2:W-:Y:S01]  /*14560*/  @P1 STG.E desc[UR26][R6.64], R21 ;  /* 0x0000001506001986 */ /* 0x0005e2000c10191a */
[-C--:B------:R-:W-:Y:S02]  /*14570*/  LEA.HI.X.SX32 R9, R9, R2.reuse, 0x2, P6 ;  /* 0x0000000209097211 */ /* 0x080fe400030f16ff */
[----:B------:R-:W-:Y:S01]  /*14580*/  ISETP.LT.AND P1, PT, R10, UR19, !P0 ;  /* 0x000000130a007c0c */ /* 0x000fe2000c721270 */
[C---:B-1----:R-:W-:Y:S01]  /*14590*/  VIADD R5, R11.reuse, UR6 ;  /* 0x000000060b057c36 */ /* 0x042fe20008000000 */
[-C--:B------:R-:W-:Y:S01]  /*145a0*/  LEA R10, P6, R11, R3.reuse, 0x2 ;  /* 0x000000030b0a7211 */ /* 0x080fe200078c10ff */
[----:B------:R1:W-:Y:S01]  /*145b0*/  @P5 STG.E desc[UR26][R8.64], R22 ;  /* 0x0000001608005986 */ /* 0x0003e2000c10191a */
[----:B------:R-:W-:Y:S01]  /*145c0*/  ISETP.LT.AND P5, PT, R12, UR19, !P0 ;  /* 0x000000130c007c0c */ /* 0x000fe2000c7a1270 */
[----:B------:R-:W-:Y:S01]  /*145d0*/  VIADD R12, R5, UR6 ;  /* 0x00000006050c7c36 */ /* 0x000fe20008000000 */
[----:B------:R-:W-:Y:S02]  /*145e0*/  LEA.HI.X.SX32 R11, R11, R2, 0x2, P6 ;  /* 0x000000020b0b7211 */ /* 0x000fe400030f16ff */
[----:B------:R-:W-:-:S03]  /*145f0*/  LEA R4, P6, R5, R3, 0x2 ;  /* 0x0000000305047211 */ /* 0x000fc600078c10ff */
[----:B------:R3:W-:Y:S01]  /*14600*/  @P4 STG.E desc[UR26][R10.64], R23 ;  /* 0x000000170a004986 */ /* 0x0007e2000c10191a */
[-C--:B------:R-:W-:Y:S02]  /*14610*/  LEA.HI.X.SX32 R5, R5, R2.reuse, 0x2, P6 ;  /* 0x0000000205057211 */ /* 0x080fe400030f16ff */
[-C--:B--2---:R-:W-:Y:S01]  /*14620*/  LEA R6, P6, R12, R3.reuse, 0x2 ;  /* 0x000000030c067211 */ /* 0x084fe200078c10ff */
[----:B-1----:R-:W-:Y:S01]  /*14630*/  VIADD R8, R0, 0x19 ;  /* 0x0000001900087836 */ /* 0x002fe20000000000 */
[----:B------:R-:W-:Y:S01]  /*14640*/  ISETP.LT.AND P4, PT, R13, UR19, !P0 ;  /* 0x000000130d007c0c */ /* 0x000fe2000c781270 */
[C---:B------:R-:W-:Y:S01]  /*14650*/  VIADD R9, R12.reuse, UR6 ;  /* 0x000000060c097c36 */ /* 0x040fe20008000000 */
[-C--:B------:R-:W-:Y:S01]  /*14660*/  LEA.HI.X.SX32 R7, R12, R2.reuse, 0x2, P6 ;  /* 0x000000020c077211 */ /* 0x080fe200030f16ff */
[----:B------:R1:W-:Y:S01]  /*14670*/  @P3 STG.E desc[UR26][R4.64], R24 ;  /* 0x0000001804003986 */ /* 0x0003e2000c10191a */
[----:B------:R-:W-:Y:S01]  /*14680*/  ISETP.LT.AND P3, PT, R8, UR19, !P0 ;  /* 0x0000001308007c0c */ /* 0x000fe2000c761270 */
[C---:B------:R-:W-:Y:S01]  /*14690*/  VIADD R12, R0.reuse, 0x1a ;  /* 0x0000001a000c7836 */ /* 0x040fe20000000000 */
[C---:B------:R-:W-:Y:S01]  /*146a0*/  LEA R8, P6, R9.reuse, R3, 0x2 ;  /* 0x0000000309087211 */ /* 0x040fe200078c10ff */
[C---:B---3--:R-:W-:Y:S01]  /*146b0*/  VIADD R11, R9.reuse, UR6 ;  /* 0x00000006090b7c36 */ /* 0x048fe20008000000 */
[----:B------:R2:W-:Y:S01]  /*146c0*/  @P2 STG.E desc[UR26][R6.64], R25 ;  /* 0x0000001906002986 */ /* 0x0005e2000c10191a */
[----:B------:R-:W-:Y:S01]  /*146d0*/  VIADD R13, R0, 0x1b ;  /* 0x0000001b000d7836 */ /* 0x000fe20000000000 */
[----:B------:R-:W-:-:S02]  /*146e0*/  LEA.HI.X.SX32 R9, R9, R2, 0x2, P6 ;  /* 0x0000000209097211 */ /* 0x000fc400030f16ff */
[----:B------:R-:W-:Y:S01]  /*146f0*/  ISETP.LT.AND P2, PT, R12, UR19, !P0 ;  /* 0x000000130c007c0c */ /* 0x000fe2000c741270 */
[C---:B------:R-:W-:Y:S01]  /*14700*/  VIADD R12, R11.reuse, UR6 ;  /* 0x000000060b0c7c36 */ /* 0x040fe20008000000 */
[-C--:B------:R-:W-:Y:S01]  /*14710*/  LEA R10, P6, R11, R3.reuse, 0x2 ;  /* 0x000000030b0a7211 */ /* 0x080fe200078c10ff */
[----:B------:R3:W-:Y:S01]  /*14720*/  @P1 STG.E desc[UR26][R8.64], R26 ;  /* 0x0000001a08001986 */ /* 0x0007e2000c10191a */
[----:B------:R-:W-:Y:S01]  /*14730*/  ISETP.LT.AND P1, PT, R13, UR19, !P0 ;  /* 0x000000130d007c0c */ /* 0x000fe2000c721270 */
[----:B------:R-:W-:Y:S01]  /*14740*/  VIADD R13, R0, 0x1e ;  /* 0x0000001e000d7836 */ /* 0x000fe20000000000 */
[-C--:B------:R-:W-:Y:S02]  /*14750*/  LEA.HI.X.SX32 R11, R11, R2.reuse, 0x2, P6 ;  /* 0x000000020b0b7211 */ /* 0x080fe400030f16ff */
[-C--:B-1----:R-:W-:Y:S01]  /*14760*/  LEA R4, P6, R12, R3.reuse, 0x2 ;  /* 0x000000030c047211 */ /* 0x082fe200078c10ff */
[----:B--2---:R-:W-:Y:S02]  /*14770*/  VIADD R6, R0, 0x1c ;  /* 0x0000001c00067836 */ /* 0x004fe40000000000 */
[C---:B------:R-:W-:Y:S01]  /*14780*/  VIADD R7, R12.reuse, UR6 ;  /* 0x000000060c077c36 */ /* 0x040fe20008000000 */
[-C--:B------:R-:W-:Y:S01]  /*14790*/  LEA.HI.X.SX32 R5, R12, R2.reuse, 0x2, P6 ;  /* 0x000000020c057211 */ /* 0x080fe200030f16ff */
[----:B------:R1:W-:Y:S01]  /*147a0*/  @P5 STG.E desc[UR26][R10.64], R27 ;  /* 0x0000001b0a005986 */ /* 0x0003e2000c10191a */
[----:B------:R-:W-:Y:S01]  /*147b0*/  ISETP.LT.AND P5, PT, R6, UR19, !P0 ;  /* 0x0000001306007c0c */ /* 0x000fe2000c7a1270 */
[----:B------:R-:W-:Y:S01]  /*147c0*/  VIADD R12, R0, 0x1d ;  /* 0x0000001d000c7836 */ /* 0x000fe20000000000 */
[C---:B------:R-:W-:Y:S01]  /*147d0*/  LEA R6, P6, R7.reuse, R3, 0x2 ;  /* 0x0000000307067211 */ /* 0x040fe200078c10ff */
[C---:B---3--:R-:W-:Y:S01]  /*147e0*/  VIADD R9, R7.reuse, UR6 ;  /* 0x0000000607097c36 */ /* 0x048fe20008000000 */
[----:B------:R2:W-:Y:S02]  /*147f0*/  @P4 STG.E desc[UR26][R4.64], R28 ;  /* 0x0000001c04004986 */ /* 0x0005e4000c10191a */
        /* <DEDUP_REMOVED lines=185> */
[----:B------:R-:W-:Y:S02]  /*15390*/  ISETP.LT.AND P3, PT, R13, UR19, !P0 ;  /* 0x000000130d007c0c */ /* 0x000fe4000c761270 */
[-C--:B------:R-:W-:Y:S02]  /*153a0*/  LEA.HI.X.SX32 R5, R5, R2.reuse, 0x2, P6 ;  /* 0x0000000205057211 */ /* 0x080fe400030f16ff */
[CC--:B-1----:R-:W-:Y:S01]  /*153b0*/  LEA R6, P6, R12.reuse, R3.reuse, 0x2 ;  /* 0x000000030c067211 */ /* 0x0c2fe200078c10ff */
[----:B--2---:R-:W-:Y:S02]  /*153c0*/  VIADD R9, R12, UR6 ;  /* 0x000000060c097c36 */ /* 0x004fe40008000000 */
[----:B------:R-:W-:Y:S01]  /*153d0*/  VIADD R8, R0, 0x3d ;  /* 0x0000003d00087836 */ /* 0x000fe20000000000 */
[----:B------:R-:W-:Y:S01]  /*153e0*/  LEA.HI.X.SX32 R7, R12, R2, 0x2, P6 ;  /* 0x000000020c077211 */ /* 0x000fe200030f16ff */
[C---:B------:R-:W-:Y:S01]  /*153f0*/  VIADD R12, R9.reuse, UR6 ;  /* 0x00000006090c7c36 */ /* 0x040fe20008000000 */
[----:B------:R1:W-:Y:S02]  /*15400*/  @P2 STG.E desc[UR26][R4.64], R60 ;  /* 0x0000003c04002986 */ /* 0x0003e4000c10191a */
[----:B------:R-:W-:Y:S01]  /*15410*/  ISETP.LT.AND P2, PT, R8, UR19, !P0 ;  /* 0x0000001308007c0c */ /* 0x000fe2000c741270 */
[----:B------:R-:W-:Y:S01]  /*15420*/  VIADD R13, R12, UR6 ;  /* 0x000000060c0d7c36 */ /* 0x000fe20008000000 */
[----:B------:R2:W-:Y:S01]  /*15430*/  @P1 STG.E desc[UR26][R6.64], R61 ;  /* 0x0000003d06001986 */ /* 0x0005e2000c10191a */
[----:B------:R-:W-:-:S02]  /*15440*/  LEA R8, P1, R9, R3, 0x2 ;  /* 0x0000000309087211 */ /* 0x000fc400078210ff */
[CC--:B---3--:R-:W-:Y:S01]  /*15450*/  LEA R10, P6, R12.reuse, R3.reuse, 0x2 ;  /* 0x000000030c0a7211 */ /* 0x0c8fe200078c10ff */
[----:B------:R-:W-:Y:S01]  /*15460*/  VIADD R14, R13, UR6 ;  /* 0x000000060d0e7c36 */ /* 0x000fe20008000000 */
[-C--:B------:R-:W-:Y:S02]  /*15470*/  LEA.HI.X.SX32 R9, R9, R2.reuse, 0x2, P1 ;  /* 0x0000000209097211 */ /* 0x080fe400008f16ff */
[-C--:B------:R-:W-:Y:S01]  /*15480*/  LEA.HI.X.SX32 R11, R12, R2.reuse, 0x2, P6 ;  /* 0x000000020c0b7211 */ /* 0x080fe200030f16ff */
[C---:B------:R-:W-:Y:S01]  /*15490*/  VIADD R15, R14.reuse, UR6 ;  /* 0x000000060e0f7c36 */ /* 0x040fe20008000000 */
[CC--:B-1----:R-:W-:Y:S01]  /*154a0*/  LEA R4, P1, R13.reuse, R3.reuse, 0x2 ;  /* 0x000000030d047211 */ /* 0x0c2fe200078210ff */
[----:B------:R1:W-:Y:S01]  /*154b0*/  @P5 STG.E desc[UR26][R8.64], R62 ;  /* 0x0000003e08005986 */ /* 0x0003e2000c10191a */
[-C--:B------:R-:W-:Y:S01]  /*154c0*/  LEA R12, P6, R14, R3.reuse, 0x2 ;  /* 0x000000030e0c7211 */ /* 0x080fe200078c10ff */
[----:B--2---:R-:W-:Y:S01]  /*154d0*/  VIADD R7, R0, 0x3f ;  /* 0x0000003f00077836 */ /* 0x004fe20000000000 */
[-C--:B------:R-:W-:Y:S01]  /*154e0*/  LEA.HI.X.SX32 R5, R13, R2.reuse, 0x2, P1 ;  /* 0x000000020d057211 */ /* 0x080fe200008f16ff */
[C---:B------:R-:W-:Y:S01]  /*154f0*/  VIADD R0, R15.reuse, UR6 ;  /* 0x000000060f007c36 */ /* 0x040fe20008000000 */
[----:B------:R-:W-:Y:S01]  /*15500*/  LEA.HI.X.SX32 R13, R14, R2, 0x2, P6 ;  /* 0x000000020e0d7211 */ /* 0x000fe200030f16ff */
[----:B------:R1:W-:Y:S01]  /*15510*/  @P4 STG.E desc[UR26][R10.64], R63 ;  /* 0x0000003f0a004986 */ /* 0x0003e2000c10191a */
[----:B------:R-:W-:-:S02]  /*15520*/  LEA R6, P6, R15, R3, 0x2 ;  /* 0x000000030f067211 */ /* 0x000fc400078c10ff */
[----:B------:R-:W-:Y:S01]  /*15530*/  ISETP.LT.AND P1, PT, R16, UR19, !P0 ;  /* 0x0000001310007c0c */ /* 0x000fe2000c721270 */
[----:B------:R1:W-:Y:S01]  /*15540*/  @P3 STG.E desc[UR26][R4.64], R64 ;  /* 0x0000004004003986 */ /* 0x0003e2000c10191a */
[----:B------:R-:W-:Y:S02]  /*15550*/  ISETP.LT.AND P0, PT, R7, UR19, !P0 ;  /* 0x0000001307007c0c */ /* 0x000fe4000c701270 */
[----:B------:R-:W-:Y:S01]  /*15560*/  LEA.HI.X.SX32 R7, R15, R2, 0x2, P6 ;  /* 0x000000020f077211 */ /* 0x000fe200030f16ff */
[----:B------:R1:W-:Y:S01]  /*15570*/  @P2 STG.E desc[UR26][R12.64], R65 ;  /* 0x000000410c002986 */ /* 0x0003e2000c10191a */
[----:B------:R-:W-:-:S04]  /*15580*/  LEA R14, P6, R0, R3, 0x2 ;  /* 0x00000003000e7211 */ /* 0x000fc800078c10ff */
[----:B------:R-:W-:-:S03]  /*15590*/  LEA.HI.X.SX32 R15, R0, R2, 0x2, P6 ;  /* 0x00000002000f7211 */ /* 0x000fc600030f16ff */
[----:B------:R1:W-:Y:S04]  /*155a0*/  @P1 STG.E desc[UR26][R6.64], R66 ;  /* 0x0000004206001986 */ /* 0x0003e8000c10191a */
[----:B------:R1:W-:Y:S01]  /*155b0*/  @P0 STG.E desc[UR26][R14.64], R67 ;  /* 0x000000430e000986 */ /* 0x0003e2000c10191a */
[----:B------:R-:W-:Y:S06]  /*155c0*/  BAR.SYNC.DEFER_BLOCKING 0x0 ;  /* 0x0000000000007b1d */ /* 0x000fec0000010000 */
[----:B------:R-:W-:Y:S05]  /*155d0*/  BRA.U UP0, `(.L_x_14) ;  /* 0x0000000100a07547 */ /* 0x000fea000b800000 */
[----:B------:R-:W2:Y:S01]  /*155e0*/  S2UR UR5, SR_CgaCtaId ;  /* 0x00000000000579c3 */ /* 0x000ea20000008800 */
[----:B------:R-:W-:Y:S01]  /*155f0*/  NOP ;  /* 0x0000000000007918 */ /* 0x000fe20000000000 */
[----:B------:R-:W-:Y:S01]  /*15600*/  UMOV UR4, 0x50 ;  /* 0x0000005000047882 */ /* 0x000fe20000000000 */
[----:B------:R-:W-:Y:S02]  /*15610*/  IMAD.U32 R0, RZ, RZ, UR11 ;  /* 0x0000000bff007e24 */ /* 0x000fe4000f8e00ff */
[----:B------:R-:W-:Y:S02]  /*15620*/  IMAD.MOV.U32 R3, RZ, RZ, 0xf ;  /* 0x0000000fff037424 */ /* 0x000fe400078e00ff */
[----:B-1----:R-:W-:Y:S01]  /*15630*/  IMAD.MOV.U32 R7, RZ, RZ, 0x1 ;  /* 0x00000001ff077424 */ /* 0x002fe200078e00ff */
[----:B------:R-:W-:-:S04]  /*15640*/  LOP3.LUT R0, R0, 0xffff, RZ, 0xc0, !PT ;  /* 0x0000ffff00007812 */ /* 0x000fc800078ec0ff */
[----:B------:R-:W-:-:S05]  /*15650*/  SHF.R.U32.HI R0, RZ, 0x5, R0 ;  /* 0x00000005ff007819 */ /* 0x000fca0000011600 */
[----:B------:R-:W-:Y:S01]  /*15660*/  VIADD R2, R0, 0x10 ;  /* 0x0000001000027836 */ /* 0x000fe20000000000 */
[----:B------:R-:W-:Y:S01]  /*15670*/  SHF.L.U32 R0, R3, R0, RZ ;  /* 0x0000000003007219 */ /* 0x000fe200000006ff */
[----:B--2---:R-:W-:-:S03]  /*15680*/  ULEA UR6, UR5, UR4, 0x18 ;  /* 0x0000000405067291 */ /* 0x004fc6000f8ec0ff */
[----:B------:R-:W-:-:S04]  /*15690*/  SHF.L.U32 R3, R7, R2, RZ ;  /* 0x0000000207037219 */ /* 0x000fc800000006ff */
[----:B------:R-:W-:Y:S02]  /*156a0*/  LOP3.LUT R0, R3, R0, RZ, 0xfc, !PT ;  /* 0x0000000003007212 */ /* 0x000fe400078efcff */
[----:B------:R-:W1:Y:S02]  /*156b0*/  LDS R5, [UR6] ;  /* 0x00000006ff057984 */ /* 0x000e640008000800 */
[C---:B------:R-:W-:Y:S02]  /*156c0*/  LOP3.LUT R2, R0.reuse, 0xffff, RZ, 0xc0, !PT ;  /* 0x0000ffff00027812 */ /* 0x040fe400078ec0ff */
[----:B-1----:R-:W-:-:S04]  /*156d0*/  LOP3.LUT R3, R0, 0xffff, R5, 0x80, !PT ;  /* 0x0000ffff00037812 */ /* 0x002fc800078e8005 */
[----:B------:R-:W-:-:S13]  /*156e0*/  ISETP.NE.AND P0, PT, R3, R2, PT ;  /* 0x000000020300720c */ /* 0x000fda0003f05270 */
[----:B------:R-:W-:Y:S05]  /*156f0*/  @P0 BRA `(.L_x_15) ;  /* 0x0000000000500947 */ /* 0x000fea0003800000 */
[----:B------:R-:W-:Y:S02]  /*15700*/  SHF.R.U32.HI R5, RZ, 0x10, R5 ;  /* 0x00000010ff057819 */ /* 0x000fe40000011605 */
[----:B------:R-:W-:-:S04]  /*15710*/  SHF.R.U32.HI R2, RZ, 0x10, R0 ;  /* 0x00000010ff027819 */ /* 0x000fc80000011600 */
[----:B------:R-:W-:-:S04]  /*15720*/  LOP3.LUT R5, R5, R2, RZ, 0xc0, !PT ;  /* 0x0000000205057212 */ /* 0x000fc800078ec0ff */
[----:B------:R-:W-:-:S13]  /*15730*/  ISETP.NE.AND P0, PT, R5, R2, PT ;  /* 0x000000020500720c */ /* 0x000fda0003f05270 */
[----:B------:R-:W-:Y:S05]  /*15740*/  @P0 BRA `(.L_x_16) ;  /* 0x0000000000300947 */ /* 0x000fea0003800000 */
[----:B------:R-:W-:Y:S01]  /*15750*/  R2UR UR4, R0 ;  /* 0x00000000000472ca */ /* 0x000fe200000e0000 */
[----:B------:R-:W-:Y:S01]  /*15760*/  VOTEU.ANY UR5, UPT, PT ;  /* 0x0000000000057886 */ /* 0x000fe200038e0100 */
[----:B------:R-:W1:Y:S01]  /*15770*/  S2R R0, SR_LANEID ;  /* 0x0000000000007919 */ /* 0x000e620000000000 */
[----:B------:R-:W-:-:S10]  /*15780*/  UFLO.U32 UR5, UR5 ;  /* 0x00000005000572bd */ /* 0x000fd400080e0000 */
[----:B------:R-:W-:-:S06]  /*15790*/  ULOP3.LUT UR4, URZ, UR4, URZ, 0x33, !UPT ;  /* 0x00000004ff047292 */ /* 0x000fcc000f8e33ff */
[----:B------:R-:W-:-:S04]  /*157a0*/  IMAD.U32 R2, RZ, RZ, UR4 ;  /* 0x00000004ff027e24 */ /* 0x000fc8000f8e00ff */
[----:B------:R-:W2:Y:S02]  /*157b0*/  REDUX UR7, R2 ;  /* 0x00000000020773c4 */ /* 0x000ea40000000000 */
[----:B------:R3:W-:Y:S01]  /*157c0*/  UTCATOMSWS.AND URZ, UR4 ;  /* 0x0000000400ff79e3 */ /* 0x0007e20008000000 */
[----:B-1----:R-:W-:Y:S01]  /*157d0*/  ISETP.EQ.U32.AND P0, PT, R0, UR5, PT ;  /* 0x0000000500007c0c */ /* 0x002fe2000bf02070 */
[----:B--2---:R-:W-:-:S12]  /*157e0*/  IMAD.U32 R0, RZ, RZ, UR7 ;  /* 0x00000007ff007e24 */ /* 0x004fd8000f8e00ff */
[----:B------:R3:W-:Y:S01]  /*157f0*/  @P0 ATOMS.AND RZ, [UR6], R0 ;  /* 0x00000000ffff098c */ /* 0x0007e2000a800006 */
[----:B------:R-:W-:Y:S05]  /*15800*/  BRA `(.L_x_14) ;  /* 0x0000000000147947 */ /* 0x000fea0003800000 */
.L_x_16:
[----:B------:R-:W-:-:S07]  /*15810*/  MOV R2, 0x15830 ;  /* 0x0001583000027802 */ /* 0x000fce0000000f00 */
[----:B------:R-:W-:Y:S05]  /*15820*/  CALL.REL.NOINC `($__internal_0_$__cuda_sm10x_tcgen05_guardrail_trap_col_being_dealloced_not_returned_by_alloc) ;  /* 0x00000000002c7944 */ /* 0x000fea0003c00000 */
[----:B------:R-:W-:Y:S05]  /*15830*/  BRA `(.L_x_14) ;  /* 0x0000000000087947 */ /* 0x000fea0003800000 */
.L_x_15:
[----:B------:R-:W-:-:S07]  /*15840*/  MOV R2, 0x15860 ;  /* 0x0001586000027802 */ /* 0x000fce0000000f00 */
[----:B------:R-:W-:Y:S05]  /*15850*/  CALL.REL.NOINC `($__internal_2_$__cuda_sm10x_tcgen05_guardrail_trap_unallocated_columns_being_dealloced) ;  /* 0x0000000000387944 */ /* 0x000fea0003c00000 */
.L_x_14:
[----:B------:R-:W-:Y:S01]  /*15860*/  NOP ;  /* 0x0000000000007918 */ /* 0x000fe20000000000 */
[----:B---3--:R-:W-:Y:S05]  /*15870*/  EXIT ;  /* 0x000000000000794d */ /* 0x008fea0003800000 */
.L_x_9:
[----:B------:R-:W1:Y:S02]  /*15880*/  SYNCS.PHASECHK.TRANS64.TRYWAIT P3, [UR8], R4 ;  /* 0x00000004ff0075a7 */ /* 0x000e640008061108 */
[----:B-1----:R-:W-:Y:S05]  /*15890*/  @!P3 BRA `(.L_x_9) ;  /* 0xfffffffc00f8b947 */ /* 0x002fea000383ffff */
[----:B------:R-:W-:Y:S05]  /*158a0*/  BRA `(.L_x_17) ;  /* 0xffffffb8002c7947 */ /* 0x000fea000383ffff */
.L_x_13:
[----:B------:R-:W1:Y:S02]  /*158b0*/  SYNCS.PHASECHK.TRANS64.TRYWAIT P2, [UR8], R8 ;  /* 0x00000008ff0075a7 */ /* 0x000e640008041108 */
[----:B-1----:R-:W-:Y:S05]  /*158c0*/  @!P2 BRA `(.L_x_13) ;  /* 0xfffffffc00f8a947 */ /* 0x002fea000383ffff */
[----:B------:R-:W-:Y:S05]  /*158d0*/  BRA `(.L_x_12) ;  /* 0xffffffe400487947 */ /* 0x000fea000383ffff */
        .weak           $__internal_0_$__cuda_sm10x_tcgen05_guardrail_trap_col_being_dealloced_not_returned_by_alloc
        .type           $__internal_0_$__cuda_sm10x_tcgen05_guardrail_trap_col_being_dealloced_not_returned_by_alloc,@function
        .size           $__internal_0_$__cuda_sm10x_tcgen05_guardrail_trap_col_being_dealloced_not_returned_by_alloc,($__internal_1_$__cuda_sm10x_tcgen05_guardrail_trap_phase_invalid_during_alloc - $__internal_0_$__cuda_sm10x_tcgen05_guardrail_trap_col_being_dealloced_not_returned_by_alloc)
$__internal_0_$__cuda_sm10x_tcgen05_guardrail_trap_col_being_dealloced_not_returned_by_alloc:
[----:B------:R-:W-:Y:S05]  /*158e0*/  BPT.TRAP 0x1 ;  /* 0x000000040000795c */ /* 0x000fea0000300000 */
[----:B------:R-:W-:-:S04]  /*158f0*/  IMAD.MOV.U32 R3, RZ, RZ, 0x0 ;  /* 0x00000000ff037424 */ /* 0x000fc800078e00ff */
[----:B------:R-:W-:Y:S05]  /*15900*/  RET.REL.NODEC R2 `(matmul_kernel) ;  /* 0xfffffea402bc7950 */ /* 0x000fea0003c3ffff */
        .weak           $__internal_1_$__cuda_sm10x_tcgen05_guardrail_trap_phase_invalid_during_alloc
        .type           $__internal_1_$__cuda_sm10x_tcgen05_guardrail_trap_phase_invalid_during_alloc,@function
        .size           $__internal_1_$__cuda_sm10x_tcgen05_guardrail_trap_phase_invalid_during_alloc,($__internal_2_$__cuda_sm10x_tcgen05_guardrail_trap_unallocated_columns_being_dealloced - $__internal_1_$__cuda_sm10x_tcgen05_guardrail_trap_phase_invalid_during_alloc)
$__internal_1_$__cuda_sm10x_tcgen05_guardrail_trap_phase_invalid_during_alloc:
[----:B------:R-:W-:Y:S05]  /*15910*/  BPT.TRAP 0x1 ;  /* 0x000000040000795c */ /* 0x000fea0000300000 */
[----:B------:R-:W-:-:S04]  /*15920*/  IMAD.MOV.U32 R3, RZ, RZ, 0x0 ;  /* 0x00000000ff037424 */ /* 0x000fc800078e00ff */
[----:B------:R-:W-:Y:S05]  /*15930*/  RET.REL.NODEC R2 `(matmul_kernel) ;  /* 0xfffffea402b07950 */ /* 0x000fea0003c3ffff */
        .weak           $__internal_2_$__cuda_sm10x_tcgen05_guardrail_trap_unallocated_columns_being_dealloced
        .type           $__internal_2_$__cuda_sm10x_tcgen05_guardrail_trap_unallocated_columns_being_dealloced,@function
        .size           $__internal_2_$__cuda_sm10x_tcgen05_guardrail_trap_unallocated_columns_being_dealloced,(.L_x_21 - $__internal_2_$__cuda_sm10x_tcgen05_guardrail_trap_unallocated_columns_being_dealloced)
$__internal_2_$__cuda_sm10x_tcgen05_guardrail_trap_unallocated_columns_being_dealloced:
[----:B------:R-:W-:Y:S05]  /*15940*/  BPT.TRAP 0x1 ;  /* 0x000000040000795c */ /* 0x000fea0000300000 */
[----:B------:R-:W-:-:S04]  /*15950*/  IMAD.MOV.U32 R3, RZ, RZ, 0x0 ;  /* 0x00000000ff037424 */ /* 0x000fc800078e00ff */
[----:B------:R-:W-:Y:S05]  /*15960*/  RET.REL.NODEC R2 `(matmul_kernel) ;  /* 0xfffffea402a47950 */ /* 0x000fea0003c3ffff */
.L_x_18:
[----:B------:R-:W-:-:S00]  /*15970*/  BRA `(.L_x_18) ;  /* 0xfffffffc00fc7947 */ /* 0x000fc0000383ffff */
[----:B------:R-:W-:-:S00]  /*15980*/  NOP ;  /* 0x0000000000007918 */ /* 0x000fc00000000000 */
[----:B------:R-:W-:-:S00]  /*15990*/  NOP ;  /* 0x0000000000007918 */ /* 0x000fc00000000000 */
[----:B------:R-:W-:-:S00]  /*159a0*/  NOP ;  /* 0x0000000000007918 */ /* 0x000fc00000000000 */
[----:B------:R-:W-:-:S00]  /*159b0*/  NOP ;  /* 0x0000000000007918 */ /* 0x000fc00000000000 */
[----:B------:R-:W-:-:S00]  /*159c0*/  NOP ;  /* 0x0000000000007918 */ /* 0x000fc00000000000 */
[----:B------:R-:W-:-:S00]  /*159d0*/  NOP ;  /* 0x0000000000007918 */ /* 0x000fc00000000000 */
[----:B------:R-:W-:-:S00]  /*159e0*/  NOP ;  /* 0x0000000000007918 */ /* 0x000fc00000000000 */
[----:B------:R-:W-:-:S00]  /*159f0*/  NOP ;  /* 0x0000000000007918 */ /* 0x000fc00000000000 */
.L_x_21:


//--------------------- .nv.shared.matmul_kernel  --------------------------
	.section	.nv.shared.matmul_kernel,"aw",@nobits
	.sectionflags	@""
	.align	16
	.zero		1024


//--------------------- .nv.shared.reserved.0     --------------------------
	.section	.nv.shared.reserved.0,"aw",@nobits
	.align	8
	.weak		__nv_reservedSMEM_offset_0_alias
	.size		__nv_reservedSMEM_offset_0_alias, 0, 64
	.other		__nv_reservedSMEM_offset_0_alias,@"STO_CUDA_RESERVED_SHARED STV_DEFAULT"
__nv_reservedSMEM_offset_0_alias:
	.zero		0
.nv.shared.reserved.0:
	.zero		64
	.weak		__nv_reservedSMEM_allocation_phase
	.type		__nv_reservedSMEM_allocation_phase,@object
	.size		__nv_reservedSMEM_allocation_phase,(.L_0 - __nv_reservedSMEM_allocation_phase)
__nv_reservedSMEM_allocation_phase:
	.zero		1
.L_0:
	.zero		7
	.weak		__nv_reservedSMEM_devtool_atexit_pc
	.type		__nv_reservedSMEM_devtool_atexit_pc,@object
	.size		__nv_reservedSMEM_devtool_atexit_pc,(__nv_reservedSMEM_allocation_mask - __nv_reservedSMEM_devtool_atexit_pc)
__nv_reservedSMEM_devtool_atexit_pc:
	.zero		8
	.weak		__nv_reservedSMEM_allocation_mask
	.type		__nv_reservedSMEM_allocation_mask,@object
	.size		__nv_reservedSMEM_allocation_mask,(.L_2 - __nv_reservedSMEM_allocation_mask)
__nv_reservedSMEM_allocation_mask:
	.zero		4
.L_2:


//--------------------- .nv.constant0.matmul_kernel --------------------------
	.section	.nv.constant0.matmul_kernel,"a",@progbits
	.sectionflags	@""
	.align	4
.nv.constant0.matmul_kernel:
	.zero		976


//--------------------- SYMBOLS --------------------------

	.type		.nv.reservedSmem.offset0,@object
	.size		.nv.reservedSmem.offset0,0x4
	.type		.nv.reservedSmem.cap,@object
	.size		.nv.reservedSmem.cap,0x4
